//
// Generated by NVIDIA NVVM Compiler
//
// Compiler Build ID: CL-36424714
// Cuda compilation tools, release 13.0, V13.0.88
// Based on NVVM 20.0.0
//

.version 9.0
.target sm_100
.address_size 64

	// .globl	_Z10calc_arrayPdS_i
// _ZZN3cub18CUB_300001_SM_10006detail6reduce28DeviceReduceSingleTileKernelINS2_10policy_hubIdjN4cuda3__47maximumIvEEE10Policy1000EPdSB_jS8_ddNS5_3std3__410__identityEEEvT0_T1_T2_T3_T4_T6_E12temp_storage has been demoted
// _ZZN3cub18CUB_300001_SM_10006detail6reduce18DeviceReduceKernelINS2_10policy_hubIdjN4cuda3__47maximumIvEEE10Policy1000EPdjS8_dNS5_3std3__410__identityEEEvT0_PT3_T1_NS0_13GridEvenShareISI_EET2_T4_E12temp_storage has been demoted
// _ZZN3cub18CUB_300001_SM_10006detail6reduce28DeviceReduceSingleTileKernelINS2_10policy_hubIdjN4cuda3__47maximumIvEEE10Policy1000EPdSB_iS8_ddNS5_3std3__410__identityEEEvT0_T1_T2_T3_T4_T6_E12temp_storage has been demoted
.global .align 1 .b8 _ZN34_INTERNAL_3220aa14_4_k_cu_572bee934cuda3std3__45__cpo5beginE[1];
.global .align 1 .b8 _ZN34_INTERNAL_3220aa14_4_k_cu_572bee934cuda3std3__45__cpo3endE[1];
.global .align 1 .b8 _ZN34_INTERNAL_3220aa14_4_k_cu_572bee934cuda3std3__45__cpo6cbeginE[1];
.global .align 1 .b8 _ZN34_INTERNAL_3220aa14_4_k_cu_572bee934cuda3std3__45__cpo4cendE[1];
.global .align 1 .b8 _ZN34_INTERNAL_3220aa14_4_k_cu_572bee934cuda3std3__45__cpo6rbeginE[1];
.global .align 1 .b8 _ZN34_INTERNAL_3220aa14_4_k_cu_572bee934cuda3std3__45__cpo4rendE[1];
.global .align 1 .b8 _ZN34_INTERNAL_3220aa14_4_k_cu_572bee934cuda3std3__45__cpo7crbeginE[1];
.global .align 1 .b8 _ZN34_INTERNAL_3220aa14_4_k_cu_572bee934cuda3std3__45__cpo5crendE[1];
.global .align 1 .b8 _ZN34_INTERNAL_3220aa14_4_k_cu_572bee934cuda3std3__436_GLOBAL__N__3220aa14_4_k_cu_572bee936ignoreE[1];
.global .align 1 .b8 _ZN34_INTERNAL_3220aa14_4_k_cu_572bee934cuda3std3__419piecewise_constructE[1];
.global .align 1 .b8 _ZN34_INTERNAL_3220aa14_4_k_cu_572bee934cuda3std3__48in_placeE[1];
.global .align 1 .b8 _ZN34_INTERNAL_3220aa14_4_k_cu_572bee934cuda3std3__420unreachable_sentinelE[1];
.global .align 1 .b8 _ZN34_INTERNAL_3220aa14_4_k_cu_572bee934cuda3std3__47nulloptE[1];
.global .align 1 .b8 _ZN34_INTERNAL_3220aa14_4_k_cu_572bee934cuda3std3__48unexpectE[1];
.global .align 1 .b8 _ZN34_INTERNAL_3220aa14_4_k_cu_572bee934cuda3std6ranges3__45__cpo4swapE[1];
.global .align 1 .b8 _ZN34_INTERNAL_3220aa14_4_k_cu_572bee934cuda3std6ranges3__45__cpo9iter_moveE[1];
.global .align 1 .b8 _ZN34_INTERNAL_3220aa14_4_k_cu_572bee934cuda3std6ranges3__45__cpo5beginE[1];
.global .align 1 .b8 _ZN34_INTERNAL_3220aa14_4_k_cu_572bee934cuda3std6ranges3__45__cpo3endE[1];
.global .align 1 .b8 _ZN34_INTERNAL_3220aa14_4_k_cu_572bee934cuda3std6ranges3__45__cpo6cbeginE[1];
.global .align 1 .b8 _ZN34_INTERNAL_3220aa14_4_k_cu_572bee934cuda3std6ranges3__45__cpo4cendE[1];
.global .align 1 .b8 _ZN34_INTERNAL_3220aa14_4_k_cu_572bee934cuda3std6ranges3__45__cpo7advanceE[1];
.global .align 1 .b8 _ZN34_INTERNAL_3220aa14_4_k_cu_572bee934cuda3std6ranges3__45__cpo9iter_swapE[1];
.global .align 1 .b8 _ZN34_INTERNAL_3220aa14_4_k_cu_572bee934cuda3std6ranges3__45__cpo4nextE[1];
.global .align 1 .b8 _ZN34_INTERNAL_3220aa14_4_k_cu_572bee934cuda3std6ranges3__45__cpo4prevE[1];
.global .align 1 .b8 _ZN34_INTERNAL_3220aa14_4_k_cu_572bee934cuda3std6ranges3__45__cpo4dataE[1];
.global .align 1 .b8 _ZN34_INTERNAL_3220aa14_4_k_cu_572bee934cuda3std6ranges3__45__cpo5cdataE[1];
.global .align 1 .b8 _ZN34_INTERNAL_3220aa14_4_k_cu_572bee934cuda3std6ranges3__45__cpo4sizeE[1];
.global .align 1 .b8 _ZN34_INTERNAL_3220aa14_4_k_cu_572bee934cuda3std6ranges3__45__cpo5ssizeE[1];
.global .align 1 .b8 _ZN34_INTERNAL_3220aa14_4_k_cu_572bee934cuda3std6ranges3__45__cpo8distanceE[1];
.global .align 1 .b8 _ZN34_INTERNAL_3220aa14_4_k_cu_572bee936thrust24THRUST_300001_SM_1000_NS6system6detail10sequential3seqE[1];
.global .align 1 .b8 _ZN34_INTERNAL_3220aa14_4_k_cu_572bee936thrust24THRUST_300001_SM_1000_NS12placeholders2_1E[1];
.global .align 1 .b8 _ZN34_INTERNAL_3220aa14_4_k_cu_572bee936thrust24THRUST_300001_SM_1000_NS12placeholders2_2E[1];
.global .align 1 .b8 _ZN34_INTERNAL_3220aa14_4_k_cu_572bee936thrust24THRUST_300001_SM_1000_NS12placeholders2_3E[1];
.global .align 1 .b8 _ZN34_INTERNAL_3220aa14_4_k_cu_572bee936thrust24THRUST_300001_SM_1000_NS12placeholders2_4E[1];
.global .align 1 .b8 _ZN34_INTERNAL_3220aa14_4_k_cu_572bee936thrust24THRUST_300001_SM_1000_NS12placeholders2_5E[1];
.global .align 1 .b8 _ZN34_INTERNAL_3220aa14_4_k_cu_572bee936thrust24THRUST_300001_SM_1000_NS12placeholders2_6E[1];
.global .align 1 .b8 _ZN34_INTERNAL_3220aa14_4_k_cu_572bee936thrust24THRUST_300001_SM_1000_NS12placeholders2_7E[1];
.global .align 1 .b8 _ZN34_INTERNAL_3220aa14_4_k_cu_572bee936thrust24THRUST_300001_SM_1000_NS12placeholders2_8E[1];
.global .align 1 .b8 _ZN34_INTERNAL_3220aa14_4_k_cu_572bee936thrust24THRUST_300001_SM_1000_NS12placeholders2_9E[1];
.global .align 1 .b8 _ZN34_INTERNAL_3220aa14_4_k_cu_572bee936thrust24THRUST_300001_SM_1000_NS12placeholders3_10E[1];

.visible .entry _Z10calc_arrayPdS_i(
	.param .u64 .ptr .align 1 _Z10calc_arrayPdS_i_param_0,
	.param .u64 .ptr .align 1 _Z10calc_arrayPdS_i_param_1,
	.param .u32 _Z10calc_arrayPdS_i_param_2
)
{
	.reg .pred 	%p<8>;
	.reg .b32 	%r<10>;
	.reg .b64 	%rd<14>;
	.reg .b64 	%fd<9>;

	ld.param.u64 	%rd1, [_Z10calc_arrayPdS_i_param_0];
	ld.param.u64 	%rd2, [_Z10calc_arrayPdS_i_param_1];
	ld.param.u32 	%r3, [_Z10calc_arrayPdS_i_param_2];
	mov.u32 	%r1, %ctaid.x;
	mov.u32 	%r2, %tid.x;
	setp.eq.s32 	%p1, %r1, 0;
	setp.eq.s32 	%p2, %r2, 0;
	or.pred  	%p3, %p1, %p2;
	setp.ge.s32 	%p4, %r1, %r3;
	or.pred  	%p5, %p3, %p4;
	setp.ge.s32 	%p6, %r2, %r3;
	or.pred  	%p7, %p6, %p5;
	@%p7 bra 	$L__BB0_2;
	cvta.to.global.u64 	%rd3, %rd1;
	cvta.to.global.u64 	%rd4, %rd2;
	mad.lo.s32 	%r4, %r3, %r1, %r3;
	add.s32 	%r5, %r4, %r2;
	mul.wide.u32 	%rd5, %r5, 8;
	add.s64 	%rd6, %rd3, %rd5;
	ld.global.f64 	%fd1, [%rd6];
	add.s32 	%r6, %r1, -1;
	mad.lo.s32 	%r7, %r3, %r6, %r2;
	mul.wide.u32 	%rd7, %r7, 8;
	add.s64 	%rd8, %rd3, %rd7;
	ld.global.f64 	%fd2, [%rd8];
	add.f64 	%fd3, %fd1, %fd2;
	add.s32 	%r8, %r7, %r3;
	add.s32 	%r9, %r8, -1;
	mul.wide.u32 	%rd9, %r9, 8;
	add.s64 	%rd10, %rd3, %rd9;
	ld.global.f64 	%fd4, [%rd10];
	add.f64 	%fd5, %fd3, %fd4;
	mul.wide.u32 	%rd11, %r8, 8;
	add.s64 	%rd12, %rd3, %rd11;
	ld.global.f64 	%fd6, [%rd12+8];
	add.f64 	%fd7, %fd5, %fd6;
	mul.f64 	%fd8, %fd7, 0d3FD0000000000000;
	add.s64 	%rd13, %rd4, %rd11;
	st.global.f64 	[%rd13], %fd8;
$L__BB0_2:
	ret;

}
	// .globl	_Z10calc_errorPdS_S_i
.visible .entry _Z10calc_errorPdS_S_i(
	.param .u64 .ptr .align 1 _Z10calc_errorPdS_S_i_param_0,
	.param .u64 .ptr .align 1 _Z10calc_errorPdS_S_i_param_1,
	.param .u64 .ptr .align 1 _Z10calc_errorPdS_S_i_param_2,
	.param .u32 _Z10calc_errorPdS_S_i_param_3
)
{
	.reg .pred 	%p<8>;
	.reg .b32 	%r<6>;
	.reg .b64 	%rd<11>;
	.reg .b64 	%fd<5>;

	ld.param.u64 	%rd1, [_Z10calc_errorPdS_S_i_param_0];
	ld.param.u64 	%rd2, [_Z10calc_errorPdS_S_i_param_1];
	ld.param.u64 	%rd3, [_Z10calc_errorPdS_S_i_param_2];
	ld.param.u32 	%r2, [_Z10calc_errorPdS_S_i_param_3];
	mov.u32 	%r3, %ctaid.x;
	mov.u32 	%r4, %tid.x;
	mov.u32 	%r5, %ntid.x;
	mad.lo.s32 	%r1, %r3, %r5, %r4;
	setp.eq.s32 	%p1, %r3, 0;
	setp.eq.s32 	%p2, %r4, 0;
	or.pred  	%p3, %p1, %p2;
	setp.ge.s32 	%p4, %r3, %r2;
	or.pred  	%p5, %p3, %p4;
	setp.ge.s32 	%p6, %r4, %r2;
	or.pred  	%p7, %p6, %p5;
	@%p7 bra 	$L__BB1_2;
	cvta.to.global.u64 	%rd4, %rd2;
	cvta.to.global.u64 	%rd5, %rd1;
	cvta.to.global.u64 	%rd6, %rd3;
	mul.wide.s32 	%rd7, %r1, 8;
	add.s64 	%rd8, %rd4, %rd7;
	ld.global.f64 	%fd1, [%rd8];
	add.s64 	%rd9, %rd5, %rd7;
	ld.global.f64 	%fd2, [%rd9];
	sub.f64 	%fd3, %fd1, %fd2;
	abs.f64 	%fd4, %fd3;
	add.s64 	%rd10, %rd6, %rd7;
	st.global.f64 	[%rd10], %fd4;
$L__BB1_2:
	ret;

}
	// .globl	_ZN3cub18CUB_300001_SM_10006detail11EmptyKernelIvEEvv
.visible .entry _ZN3cub18CUB_300001_SM_10006detail11EmptyKernelIvEEvv()
{


	ret;

}
	// .globl	_ZN3cub18CUB_300001_SM_10006detail6reduce28DeviceReduceSingleTileKernelINS2_10policy_hubIdjN4cuda3__47maximumIvEEE10Policy1000EPdSB_jS8_ddNS5_3std3__410__identityEEEvT0_T1_T2_T3_T4_T6_
.visible .entry _ZN3cub18CUB_300001_SM_10006detail6reduce28DeviceReduceSingleTileKernelINS2_10policy_hubIdjN4cuda3__47maximumIvEEE10Policy1000EPdSB_jS8_ddNS5_3std3__410__identityEEEvT0_T1_T2_T3_T4_T6_(
	.param .u64 .ptr .align 1 _ZN3cub18CUB_300001_SM_10006detail6reduce28DeviceReduceSingleTileKernelINS2_10policy_hubIdjN4cuda3__47maximumIvEEE10Policy1000EPdSB_jS8_ddNS5_3std3__410__identityEEEvT0_T1_T2_T3_T4_T6__param_0,
	.param .u64 .ptr .align 1 _ZN3cub18CUB_300001_SM_10006detail6reduce28DeviceReduceSingleTileKernelINS2_10policy_hubIdjN4cuda3__47maximumIvEEE10Policy1000EPdSB_jS8_ddNS5_3std3__410__identityEEEvT0_T1_T2_T3_T4_T6__param_1,
	.param .u32 _ZN3cub18CUB_300001_SM_10006detail6reduce28DeviceReduceSingleTileKernelINS2_10policy_hubIdjN4cuda3__47maximumIvEEE10Policy1000EPdSB_jS8_ddNS5_3std3__410__identityEEEvT0_T1_T2_T3_T4_T6__param_2,
	.param .align 1 .b8 _ZN3cub18CUB_300001_SM_10006detail6reduce28DeviceReduceSingleTileKernelINS2_10policy_hubIdjN4cuda3__47maximumIvEEE10Policy1000EPdSB_jS8_ddNS5_3std3__410__identityEEEvT0_T1_T2_T3_T4_T6__param_3[1],
	.param .f64 _ZN3cub18CUB_300001_SM_10006detail6reduce28DeviceReduceSingleTileKernelINS2_10policy_hubIdjN4cuda3__47maximumIvEEE10Policy1000EPdSB_jS8_ddNS5_3std3__410__identityEEEvT0_T1_T2_T3_T4_T6__param_4,
	.param .align 1 .b8 _ZN3cub18CUB_300001_SM_10006detail6reduce28DeviceReduceSingleTileKernelINS2_10policy_hubIdjN4cuda3__47maximumIvEEE10Policy1000EPdSB_jS8_ddNS5_3std3__410__identityEEEvT0_T1_T2_T3_T4_T6__param_5[1]
)
.maxntid 256
.minnctapersm 1
{
	.reg .pred 	%p<220>;
	.reg .b32 	%r<482>;
	.reg .b64 	%rd<205>;
	.reg .b64 	%fd<381>;
	// demoted variable
	.shared .align 8 .b8 _ZZN3cub18CUB_300001_SM_10006detail6reduce28DeviceReduceSingleTileKernelINS2_10policy_hubIdjN4cuda3__47maximumIvEEE10Policy1000EPdSB_jS8_ddNS5_3std3__410__identityEEEvT0_T1_T2_T3_T4_T6_E12temp_storage[80];
	ld.param.u64 	%rd16, [_ZN3cub18CUB_300001_SM_10006detail6reduce28DeviceReduceSingleTileKernelINS2_10policy_hubIdjN4cuda3__47maximumIvEEE10Policy1000EPdSB_jS8_ddNS5_3std3__410__identityEEEvT0_T1_T2_T3_T4_T6__param_0];
	ld.param.u64 	%rd17, [_ZN3cub18CUB_300001_SM_10006detail6reduce28DeviceReduceSingleTileKernelINS2_10policy_hubIdjN4cuda3__47maximumIvEEE10Policy1000EPdSB_jS8_ddNS5_3std3__410__identityEEEvT0_T1_T2_T3_T4_T6__param_1];
	ld.param.u32 	%r69, [_ZN3cub18CUB_300001_SM_10006detail6reduce28DeviceReduceSingleTileKernelINS2_10policy_hubIdjN4cuda3__47maximumIvEEE10Policy1000EPdSB_jS8_ddNS5_3std3__410__identityEEEvT0_T1_T2_T3_T4_T6__param_2];
	ld.param.f64 	%fd58, [_ZN3cub18CUB_300001_SM_10006detail6reduce28DeviceReduceSingleTileKernelINS2_10policy_hubIdjN4cuda3__47maximumIvEEE10Policy1000EPdSB_jS8_ddNS5_3std3__410__identityEEEvT0_T1_T2_T3_T4_T6__param_4];
	cvta.to.global.u64 	%rd1, %rd17;
	setp.ne.s32 	%p1, %r69, 0;
	@%p1 bra 	$L__BB3_3;
	mov.u32 	%r455, %tid.x;
	setp.ne.s32 	%p219, %r455, 0;
	@%p219 bra 	$L__BB3_76;
	st.global.f64 	[%rd1], %fd58;
	bra.uni 	$L__BB3_76;
$L__BB3_3:
	and.b64  	%rd18, %rd16, 31;
	setp.ne.s64 	%p2, %rd18, 0;
	@%p2 bra 	$L__BB3_39;
	setp.gt.u32 	%p110, %r69, 2047;
	@%p110 bra 	$L__BB3_23;
	mov.u32 	%r1, %tid.x;
	setp.ge.u32 	%p159, %r1, %r69;
	mov.f64 	%fd359, 0d0000000000000000;
	mov.u32 	%r459, %r1;
	@%p159 bra 	$L__BB3_7;
	mul.wide.u32 	%rd168, %r1, 8;
	add.s64 	%rd167, %rd16, %rd168;
	// begin inline asm
	ld.global.nc.u64 %rd166, [%rd167];
	// end inline asm
	mov.b64 	%fd359, %rd166;
	add.s32 	%r459, %r1, 256;
$L__BB3_7:
	setp.ge.u32 	%p160, %r459, %r69;
	@%p160 bra 	$L__BB3_14;
	not.b32 	%r331, %r459;
	add.s32 	%r4, %r69, %r331;
	and.b32  	%r332, %r4, 768;
	setp.eq.s32 	%p161, %r332, 768;
	@%p161 bra 	$L__BB3_11;
	mul.wide.u32 	%rd169, %r459, 8;
	add.s64 	%rd201, %rd16, %rd169;
	shr.u32 	%r333, %r4, 8;
	add.s32 	%r334, %r333, 1;
	and.b32  	%r335, %r334, 3;
	neg.s32 	%r457, %r335;
$L__BB3_10:
	.pragma "nounroll";
	// begin inline asm
	ld.global.nc.u64 %rd170, [%rd201];
	// end inline asm
	mov.b64 	%fd272, %rd170;
	setp.lt.f64 	%p162, %fd359, %fd272;
	selp.f64 	%fd359, %fd272, %fd359, %p162;
	add.s32 	%r459, %r459, 256;
	add.s64 	%rd201, %rd201, 2048;
	add.s32 	%r457, %r457, 1;
	setp.ne.s32 	%p163, %r457, 0;
	@%p163 bra 	$L__BB3_10;
$L__BB3_11:
	setp.lt.u32 	%p164, %r4, 768;
	@%p164 bra 	$L__BB3_14;
	mul.wide.u32 	%rd172, %r459, 8;
	add.s64 	%rd202, %rd16, %rd172;
$L__BB3_13:
	// begin inline asm
	ld.global.nc.u64 %rd173, [%rd202];
	// end inline asm
	mov.b64 	%fd273, %rd173;
	setp.lt.f64 	%p165, %fd359, %fd273;
	selp.f64 	%fd274, %fd273, %fd359, %p165;
	add.s64 	%rd176, %rd202, 2048;
	// begin inline asm
	ld.global.nc.u64 %rd175, [%rd176];
	// end inline asm
	mov.b64 	%fd275, %rd175;
	setp.lt.f64 	%p166, %fd274, %fd275;
	selp.f64 	%fd276, %fd275, %fd274, %p166;
	add.s64 	%rd178, %rd202, 4096;
	// begin inline asm
	ld.global.nc.u64 %rd177, [%rd178];
	// end inline asm
	mov.b64 	%fd277, %rd177;
	setp.lt.f64 	%p167, %fd276, %fd277;
	selp.f64 	%fd278, %fd277, %fd276, %p167;
	add.s64 	%rd180, %rd202, 6144;
	// begin inline asm
	ld.global.nc.u64 %rd179, [%rd180];
	// end inline asm
	mov.b64 	%fd279, %rd179;
	setp.lt.f64 	%p168, %fd278, %fd279;
	selp.f64 	%fd359, %fd279, %fd278, %p168;
	add.s32 	%r459, %r459, 1024;
	add.s64 	%rd202, %rd202, 8192;
	setp.lt.s32 	%p169, %r459, %r69;
	@%p169 bra 	$L__BB3_13;
$L__BB3_14:
	setp.lt.u32 	%p170, %r69, 256;
	@%p170 bra 	$L__BB3_19;
	// begin inline asm
	mov.u32 %r399, %laneid;
	// end inline asm
	mov.b64 	%rd191, %fd359;
	mov.b64 	{%r401, %r406}, %rd191;
	mov.b32 	%r407, 1;
	mov.b32 	%r448, 31;
	mov.b32 	%r449, -1;
	// begin inline asm
	shfl.sync.down.b32 %r400, %r401, %r407, %r448, %r449;
	// end inline asm
	// begin inline asm
	shfl.sync.down.b32 %r405, %r406, %r407, %r448, %r449;
	// end inline asm
	mov.b64 	%rd192, {%r400, %r405};
	mov.b64 	%fd327, %rd192;
	setp.gt.s32 	%p198, %r399, 30;
	setp.lt.f64 	%p199, %fd359, %fd327;
	selp.f64 	%fd328, %fd327, %fd359, %p199;
	selp.f64 	%fd329, %fd359, %fd328, %p198;
	mov.b64 	%rd193, %fd329;
	mov.b64 	{%r411, %r416}, %rd193;
	mov.b32 	%r417, 2;
	// begin inline asm
	shfl.sync.down.b32 %r410, %r411, %r417, %r448, %r449;
	// end inline asm
	// begin inline asm
	shfl.sync.down.b32 %r415, %r416, %r417, %r448, %r449;
	// end inline asm
	mov.b64 	%rd194, {%r410, %r415};
	mov.b64 	%fd330, %rd194;
	setp.gt.s32 	%p200, %r399, 29;
	setp.lt.f64 	%p201, %fd329, %fd330;
	selp.f64 	%fd331, %fd330, %fd329, %p201;
	selp.f64 	%fd332, %fd329, %fd331, %p200;
	mov.b64 	%rd195, %fd332;
	mov.b64 	{%r421, %r426}, %rd195;
	mov.b32 	%r427, 4;
	// begin inline asm
	shfl.sync.down.b32 %r420, %r421, %r427, %r448, %r449;
	// end inline asm
	// begin inline asm
	shfl.sync.down.b32 %r425, %r426, %r427, %r448, %r449;
	// end inline asm
	mov.b64 	%rd196, {%r420, %r425};
	mov.b64 	%fd333, %rd196;
	setp.gt.s32 	%p202, %r399, 27;
	setp.lt.f64 	%p203, %fd332, %fd333;
	selp.f64 	%fd334, %fd333, %fd332, %p203;
	selp.f64 	%fd335, %fd332, %fd334, %p202;
	mov.b64 	%rd197, %fd335;
	mov.b64 	{%r431, %r436}, %rd197;
	mov.b32 	%r437, 8;
	// begin inline asm
	shfl.sync.down.b32 %r430, %r431, %r437, %r448, %r449;
	// end inline asm
	// begin inline asm
	shfl.sync.down.b32 %r435, %r436, %r437, %r448, %r449;
	// end inline asm
	mov.b64 	%rd198, {%r430, %r435};
	mov.b64 	%fd336, %rd198;
	setp.gt.s32 	%p204, %r399, 23;
	setp.lt.f64 	%p205, %fd335, %fd336;
	selp.f64 	%fd337, %fd336, %fd335, %p205;
	selp.f64 	%fd338, %fd335, %fd337, %p204;
	mov.b64 	%rd199, %fd338;
	mov.b64 	{%r441, %r446}, %rd199;
	mov.b32 	%r447, 16;
	// begin inline asm
	shfl.sync.down.b32 %r440, %r441, %r447, %r448, %r449;
	// end inline asm
	// begin inline asm
	shfl.sync.down.b32 %r445, %r446, %r447, %r448, %r449;
	// end inline asm
	mov.b64 	%rd200, {%r440, %r445};
	mov.b64 	%fd339, %rd200;
	setp.gt.s32 	%p206, %r399, 15;
	setp.lt.f64 	%p207, %fd338, %fd339;
	selp.f64 	%fd10, %fd339, %fd338, %p207;
	selp.f64 	%fd380, %fd338, %fd10, %p206;
	setp.ne.s32 	%p208, %r399, 0;
	@%p208 bra 	$L__BB3_17;
	shr.u32 	%r450, %r1, 2;
	and.b32  	%r451, %r450, 248;
	mov.u32 	%r452, _ZZN3cub18CUB_300001_SM_10006detail6reduce28DeviceReduceSingleTileKernelINS2_10policy_hubIdjN4cuda3__47maximumIvEEE10Policy1000EPdSB_jS8_ddNS5_3std3__410__identityEEEvT0_T1_T2_T3_T4_T6_E12temp_storage;
	add.s32 	%r453, %r452, %r451;
	st.shared.f64 	[%r453+8], %fd10;
$L__BB3_17:
	bar.sync 	0;
	setp.ne.s32 	%p209, %r1, 0;
	@%p209 bra 	$L__BB3_74;
	ld.shared.f64 	%fd340, [_ZZN3cub18CUB_300001_SM_10006detail6reduce28DeviceReduceSingleTileKernelINS2_10policy_hubIdjN4cuda3__47maximumIvEEE10Policy1000EPdSB_jS8_ddNS5_3std3__410__identityEEEvT0_T1_T2_T3_T4_T6_E12temp_storage+16];
	setp.lt.f64 	%p210, %fd380, %fd340;
	selp.f64 	%fd341, %fd340, %fd380, %p210;
	ld.shared.f64 	%fd342, [_ZZN3cub18CUB_300001_SM_10006detail6reduce28DeviceReduceSingleTileKernelINS2_10policy_hubIdjN4cuda3__47maximumIvEEE10Policy1000EPdSB_jS8_ddNS5_3std3__410__identityEEEvT0_T1_T2_T3_T4_T6_E12temp_storage+24];
	setp.lt.f64 	%p211, %fd341, %fd342;
	selp.f64 	%fd343, %fd342, %fd341, %p211;
	ld.shared.f64 	%fd344, [_ZZN3cub18CUB_300001_SM_10006detail6reduce28DeviceReduceSingleTileKernelINS2_10policy_hubIdjN4cuda3__47maximumIvEEE10Policy1000EPdSB_jS8_ddNS5_3std3__410__identityEEEvT0_T1_T2_T3_T4_T6_E12temp_storage+32];
	setp.lt.f64 	%p212, %fd343, %fd344;
	selp.f64 	%fd345, %fd344, %fd343, %p212;
	ld.shared.f64 	%fd346, [_ZZN3cub18CUB_300001_SM_10006detail6reduce28DeviceReduceSingleTileKernelINS2_10policy_hubIdjN4cuda3__47maximumIvEEE10Policy1000EPdSB_jS8_ddNS5_3std3__410__identityEEEvT0_T1_T2_T3_T4_T6_E12temp_storage+40];
	setp.lt.f64 	%p213, %fd345, %fd346;
	selp.f64 	%fd347, %fd346, %fd345, %p213;
	ld.shared.f64 	%fd348, [_ZZN3cub18CUB_300001_SM_10006detail6reduce28DeviceReduceSingleTileKernelINS2_10policy_hubIdjN4cuda3__47maximumIvEEE10Policy1000EPdSB_jS8_ddNS5_3std3__410__identityEEEvT0_T1_T2_T3_T4_T6_E12temp_storage+48];
	setp.lt.f64 	%p214, %fd347, %fd348;
	selp.f64 	%fd349, %fd348, %fd347, %p214;
	ld.shared.f64 	%fd350, [_ZZN3cub18CUB_300001_SM_10006detail6reduce28DeviceReduceSingleTileKernelINS2_10policy_hubIdjN4cuda3__47maximumIvEEE10Policy1000EPdSB_jS8_ddNS5_3std3__410__identityEEEvT0_T1_T2_T3_T4_T6_E12temp_storage+56];
	setp.lt.f64 	%p215, %fd349, %fd350;
	selp.f64 	%fd351, %fd350, %fd349, %p215;
	ld.shared.f64 	%fd352, [_ZZN3cub18CUB_300001_SM_10006detail6reduce28DeviceReduceSingleTileKernelINS2_10policy_hubIdjN4cuda3__47maximumIvEEE10Policy1000EPdSB_jS8_ddNS5_3std3__410__identityEEEvT0_T1_T2_T3_T4_T6_E12temp_storage+64];
	setp.lt.f64 	%p216, %fd351, %fd352;
	selp.f64 	%fd380, %fd352, %fd351, %p216;
	bra.uni 	$L__BB3_74;
$L__BB3_19:
	// begin inline asm
	mov.u32 %r336, %laneid;
	// end inline asm
	and.b32  	%r387, %r1, 992;
	add.s32 	%r388, %r387, 32;
	setp.gt.u32 	%p171, %r388, %r69;
	not.b32 	%r389, %r387;
	add.s32 	%r390, %r69, %r389;
	selp.b32 	%r385, %r390, 31, %p171;
	mov.b64 	%rd181, %fd359;
	mov.b64 	{%r338, %r343}, %rd181;
	mov.b32 	%r344, 1;
	mov.b32 	%r386, -1;
	// begin inline asm
	shfl.sync.down.b32 %r337, %r338, %r344, %r385, %r386;
	// end inline asm
	// begin inline asm
	shfl.sync.down.b32 %r342, %r343, %r344, %r385, %r386;
	// end inline asm
	mov.b64 	%rd182, {%r337, %r342};
	mov.b64 	%fd280, %rd182;
	setp.lt.s32 	%p172, %r336, %r385;
	setp.lt.f64 	%p173, %fd359, %fd280;
	selp.f64 	%fd281, %fd280, %fd359, %p173;
	selp.f64 	%fd282, %fd281, %fd359, %p172;
	mov.b64 	%rd183, %fd282;
	mov.b64 	{%r348, %r353}, %rd183;
	mov.b32 	%r354, 2;
	// begin inline asm
	shfl.sync.down.b32 %r347, %r348, %r354, %r385, %r386;
	// end inline asm
	// begin inline asm
	shfl.sync.down.b32 %r352, %r353, %r354, %r385, %r386;
	// end inline asm
	mov.b64 	%rd184, {%r347, %r352};
	mov.b64 	%fd283, %rd184;
	add.s32 	%r391, %r336, 2;
	setp.gt.s32 	%p174, %r391, %r385;
	setp.lt.f64 	%p175, %fd282, %fd283;
	selp.f64 	%fd284, %fd283, %fd282, %p175;
	selp.f64 	%fd285, %fd282, %fd284, %p174;
	mov.b64 	%rd185, %fd285;
	mov.b64 	{%r358, %r363}, %rd185;
	mov.b32 	%r364, 4;
	// begin inline asm
	shfl.sync.down.b32 %r357, %r358, %r364, %r385, %r386;
	// end inline asm
	// begin inline asm
	shfl.sync.down.b32 %r362, %r363, %r364, %r385, %r386;
	// end inline asm
	mov.b64 	%rd186, {%r357, %r362};
	mov.b64 	%fd286, %rd186;
	add.s32 	%r392, %r336, 4;
	setp.gt.s32 	%p176, %r392, %r385;
	setp.lt.f64 	%p177, %fd285, %fd286;
	selp.f64 	%fd287, %fd286, %fd285, %p177;
	selp.f64 	%fd288, %fd285, %fd287, %p176;
	mov.b64 	%rd187, %fd288;
	mov.b64 	{%r368, %r373}, %rd187;
	mov.b32 	%r374, 8;
	// begin inline asm
	shfl.sync.down.b32 %r367, %r368, %r374, %r385, %r386;
	// end inline asm
	// begin inline asm
	shfl.sync.down.b32 %r372, %r373, %r374, %r385, %r386;
	// end inline asm
	mov.b64 	%rd188, {%r367, %r372};
	mov.b64 	%fd289, %rd188;
	add.s32 	%r393, %r336, 8;
	setp.gt.s32 	%p178, %r393, %r385;
	setp.lt.f64 	%p179, %fd288, %fd289;
	selp.f64 	%fd290, %fd289, %fd288, %p179;
	selp.f64 	%fd291, %fd288, %fd290, %p178;
	mov.b64 	%rd189, %fd291;
	mov.b64 	{%r378, %r383}, %rd189;
	mov.b32 	%r384, 16;
	// begin inline asm
	shfl.sync.down.b32 %r377, %r378, %r384, %r385, %r386;
	// end inline asm
	// begin inline asm
	shfl.sync.down.b32 %r382, %r383, %r384, %r385, %r386;
	// end inline asm
	mov.b64 	%rd190, {%r377, %r382};
	mov.b64 	%fd292, %rd190;
	add.s32 	%r394, %r336, 16;
	setp.gt.s32 	%p180, %r394, %r385;
	setp.lt.f64 	%p181, %fd291, %fd292;
	selp.f64 	%fd293, %fd292, %fd291, %p181;
	selp.f64 	%fd380, %fd291, %fd293, %p180;
	setp.ne.s32 	%p182, %r336, 0;
	@%p182 bra 	$L__BB3_21;
	shr.u32 	%r395, %r1, 2;
	and.b32  	%r396, %r395, 248;
	mov.u32 	%r397, _ZZN3cub18CUB_300001_SM_10006detail6reduce28DeviceReduceSingleTileKernelINS2_10policy_hubIdjN4cuda3__47maximumIvEEE10Policy1000EPdSB_jS8_ddNS5_3std3__410__identityEEEvT0_T1_T2_T3_T4_T6_E12temp_storage;
	add.s32 	%r398, %r397, %r396;
	st.shared.f64 	[%r398+8], %fd380;
$L__BB3_21:
	bar.sync 	0;
	setp.ne.s32 	%p183, %r1, 0;
	@%p183 bra 	$L__BB3_74;
	setp.gt.u32 	%p184, %r69, 32;
	ld.shared.f64 	%fd294, [_ZZN3cub18CUB_300001_SM_10006detail6reduce28DeviceReduceSingleTileKernelINS2_10policy_hubIdjN4cuda3__47maximumIvEEE10Policy1000EPdSB_jS8_ddNS5_3std3__410__identityEEEvT0_T1_T2_T3_T4_T6_E12temp_storage+16];
	setp.lt.f64 	%p185, %fd380, %fd294;
	selp.f64 	%fd296, %fd294, %fd380, %p185;
	selp.f64 	%fd297, %fd296, %fd380, %p184;
	setp.gt.u32 	%p186, %r69, 64;
	ld.shared.f64 	%fd299, [_ZZN3cub18CUB_300001_SM_10006detail6reduce28DeviceReduceSingleTileKernelINS2_10policy_hubIdjN4cuda3__47maximumIvEEE10Policy1000EPdSB_jS8_ddNS5_3std3__410__identityEEEvT0_T1_T2_T3_T4_T6_E12temp_storage+24];
	setp.lt.f64 	%p187, %fd297, %fd299;
	selp.f64 	%fd301, %fd299, %fd297, %p187;
	selp.f64 	%fd302, %fd301, %fd297, %p186;
	setp.gt.u32 	%p188, %r69, 96;
	ld.shared.f64 	%fd304, [_ZZN3cub18CUB_300001_SM_10006detail6reduce28DeviceReduceSingleTileKernelINS2_10policy_hubIdjN4cuda3__47maximumIvEEE10Policy1000EPdSB_jS8_ddNS5_3std3__410__identityEEEvT0_T1_T2_T3_T4_T6_E12temp_storage+32];
	setp.lt.f64 	%p189, %fd302, %fd304;
	selp.f64 	%fd306, %fd304, %fd302, %p189;
	selp.f64 	%fd307, %fd306, %fd302, %p188;
	setp.gt.u32 	%p190, %r69, 128;
	ld.shared.f64 	%fd309, [_ZZN3cub18CUB_300001_SM_10006detail6reduce28DeviceReduceSingleTileKernelINS2_10policy_hubIdjN4cuda3__47maximumIvEEE10Policy1000EPdSB_jS8_ddNS5_3std3__410__identityEEEvT0_T1_T2_T3_T4_T6_E12temp_storage+40];
	setp.lt.f64 	%p191, %fd307, %fd309;
	selp.f64 	%fd311, %fd309, %fd307, %p191;
	selp.f64 	%fd312, %fd311, %fd307, %p190;
	setp.gt.u32 	%p192, %r69, 160;
	ld.shared.f64 	%fd314, [_ZZN3cub18CUB_300001_SM_10006detail6reduce28DeviceReduceSingleTileKernelINS2_10policy_hubIdjN4cuda3__47maximumIvEEE10Policy1000EPdSB_jS8_ddNS5_3std3__410__identityEEEvT0_T1_T2_T3_T4_T6_E12temp_storage+48];
	setp.lt.f64 	%p193, %fd312, %fd314;
	selp.f64 	%fd316, %fd314, %fd312, %p193;
	selp.f64 	%fd317, %fd316, %fd312, %p192;
	setp.gt.u32 	%p194, %r69, 192;
	ld.shared.f64 	%fd319, [_ZZN3cub18CUB_300001_SM_10006detail6reduce28DeviceReduceSingleTileKernelINS2_10policy_hubIdjN4cuda3__47maximumIvEEE10Policy1000EPdSB_jS8_ddNS5_3std3__410__identityEEEvT0_T1_T2_T3_T4_T6_E12temp_storage+56];
	setp.lt.f64 	%p195, %fd317, %fd319;
	selp.f64 	%fd321, %fd319, %fd317, %p195;
	selp.f64 	%fd322, %fd321, %fd317, %p194;
	setp.gt.u32 	%p196, %r69, 224;
	ld.shared.f64 	%fd324, [_ZZN3cub18CUB_300001_SM_10006detail6reduce28DeviceReduceSingleTileKernelINS2_10policy_hubIdjN4cuda3__47maximumIvEEE10Policy1000EPdSB_jS8_ddNS5_3std3__410__identityEEEvT0_T1_T2_T3_T4_T6_E12temp_storage+64];
	setp.lt.f64 	%p197, %fd322, %fd324;
	selp.f64 	%fd326, %fd324, %fd322, %p197;
	selp.f64 	%fd380, %fd326, %fd322, %p196;
	bra.uni 	$L__BB3_74;
$L__BB3_23:
	mov.u32 	%r13, %tid.x;
	shl.b32 	%r263, %r13, 2;
	mul.wide.u32 	%rd127, %r263, 8;
	add.s64 	%rd117, %rd16, %rd127;
	// begin inline asm
	ld.global.nc.v2.u64 {%rd115, %rd116}, [%rd117];
	// end inline asm
	add.s64 	%rd120, %rd117, 16;
	// begin inline asm
	ld.global.nc.v2.u64 {%rd118, %rd119}, [%rd120];
	// end inline asm
	mov.b64 	%fd206, %rd115;
	mov.b64 	%fd207, %rd116;
	mov.b64 	%fd208, %rd118;
	mov.b64 	%fd209, %rd119;
	add.s64 	%rd123, %rd117, 8192;
	// begin inline asm
	ld.global.nc.v2.u64 {%rd121, %rd122}, [%rd123];
	// end inline asm
	add.s64 	%rd126, %rd117, 8208;
	// begin inline asm
	ld.global.nc.v2.u64 {%rd124, %rd125}, [%rd126];
	// end inline asm
	mov.b64 	%fd210, %rd121;
	mov.b64 	%fd211, %rd122;
	mov.b64 	%fd212, %rd124;
	mov.b64 	%fd213, %rd125;
	setp.lt.f64 	%p111, %fd206, %fd207;
	selp.f64 	%fd214, %fd207, %fd206, %p111;
	setp.lt.f64 	%p112, %fd214, %fd208;
	selp.f64 	%fd215, %fd208, %fd214, %p112;
	setp.lt.f64 	%p113, %fd215, %fd209;
	selp.f64 	%fd216, %fd209, %fd215, %p113;
	setp.lt.f64 	%p114, %fd216, %fd210;
	selp.f64 	%fd217, %fd210, %fd216, %p114;
	setp.lt.f64 	%p115, %fd217, %fd211;
	selp.f64 	%fd218, %fd211, %fd217, %p115;
	setp.lt.f64 	%p116, %fd218, %fd212;
	selp.f64 	%fd219, %fd212, %fd218, %p116;
	setp.lt.f64 	%p117, %fd219, %fd213;
	selp.f64 	%fd366, %fd213, %fd219, %p117;
	add.s32 	%r14, %r69, -2048;
	setp.lt.u32 	%p118, %r14, 2048;
	mov.b32 	%r462, 2048;
	@%p118 bra 	$L__BB3_27;
	mov.b32 	%r462, 2048;
$L__BB3_25:
	mul.wide.u32 	%rd140, %r462, 8;
	add.s64 	%rd130, %rd117, %rd140;
	// begin inline asm
	ld.global.nc.v2.u64 {%rd128, %rd129}, [%rd130];
	// end inline asm
	add.s64 	%rd133, %rd130, 16;
	// begin inline asm
	ld.global.nc.v2.u64 {%rd131, %rd132}, [%rd133];
	// end inline asm
	mov.b64 	%fd220, %rd128;
	mov.b64 	%fd221, %rd129;
	mov.b64 	%fd222, %rd131;
	mov.b64 	%fd223, %rd132;
	add.s64 	%rd136, %rd130, 8192;
	// begin inline asm
	ld.global.nc.v2.u64 {%rd134, %rd135}, [%rd136];
	// end inline asm
	add.s64 	%rd139, %rd130, 8208;
	// begin inline asm
	ld.global.nc.v2.u64 {%rd137, %rd138}, [%rd139];
	// end inline asm
	mov.b64 	%fd224, %rd134;
	mov.b64 	%fd225, %rd135;
	mov.b64 	%fd226, %rd137;
	mov.b64 	%fd227, %rd138;
	setp.lt.f64 	%p119, %fd366, %fd220;
	selp.f64 	%fd228, %fd220, %fd366, %p119;
	setp.lt.f64 	%p120, %fd228, %fd221;
	selp.f64 	%fd229, %fd221, %fd228, %p120;
	setp.lt.f64 	%p121, %fd229, %fd222;
	selp.f64 	%fd230, %fd222, %fd229, %p121;
	setp.lt.f64 	%p122, %fd230, %fd223;
	selp.f64 	%fd231, %fd223, %fd230, %p122;
	setp.lt.f64 	%p123, %fd231, %fd224;
	selp.f64 	%fd232, %fd224, %fd231, %p123;
	setp.lt.f64 	%p124, %fd232, %fd225;
	selp.f64 	%fd233, %fd225, %fd232, %p124;
	setp.lt.f64 	%p125, %fd233, %fd226;
	selp.f64 	%fd234, %fd226, %fd233, %p125;
	setp.lt.f64 	%p126, %fd234, %fd227;
	selp.f64 	%fd366, %fd227, %fd234, %p126;
	sub.s32 	%r265, %r69, %r462;
	setp.lt.u32 	%p127, %r265, 2048;
	@%p127 bra 	$L__BB3_35;
	add.s32 	%r462, %r462, 2048;
	setp.le.u32 	%p128, %r462, %r14;
	@%p128 bra 	$L__BB3_25;
$L__BB3_27:
	setp.le.u32 	%p129, %r69, %r462;
	@%p129 bra 	$L__BB3_35;
	sub.s32 	%r18, %r69, %r462;
	setp.ge.s32 	%p130, %r13, %r18;
	@%p130 bra 	$L__BB3_35;
	not.b32 	%r266, %r13;
	add.s32 	%r267, %r69, %r266;
	sub.s32 	%r19, %r267, %r462;
	and.b32  	%r268, %r19, 768;
	setp.eq.s32 	%p131, %r268, 768;
	mov.u32 	%r466, %r13;
	@%p131 bra 	$L__BB3_32;
	add.s32 	%r464, %r13, %r462;
	shr.u32 	%r269, %r19, 8;
	add.s32 	%r270, %r269, 1;
	and.b32  	%r271, %r270, 3;
	neg.s32 	%r463, %r271;
	mov.u32 	%r466, %r13;
$L__BB3_31:
	.pragma "nounroll";
	mul.wide.u32 	%rd143, %r464, 8;
	add.s64 	%rd142, %rd16, %rd143;
	// begin inline asm
	ld.global.nc.u64 %rd141, [%rd142];
	// end inline asm
	mov.b64 	%fd236, %rd141;
	setp.lt.f64 	%p132, %fd366, %fd236;
	selp.f64 	%fd366, %fd236, %fd366, %p132;
	add.s32 	%r466, %r466, 256;
	add.s32 	%r464, %r464, 256;
	add.s32 	%r463, %r463, 1;
	setp.ne.s32 	%p133, %r463, 0;
	@%p133 bra 	$L__BB3_31;
$L__BB3_32:
	setp.lt.u32 	%p134, %r19, 768;
	@%p134 bra 	$L__BB3_35;
	add.s32 	%r468, %r466, 512;
	add.s32 	%r467, %r466, %r462;
$L__BB3_34:
	mul.wide.u32 	%rd152, %r467, 8;
	add.s64 	%rd145, %rd16, %rd152;
	// begin inline asm
	ld.global.nc.u64 %rd144, [%rd145];
	// end inline asm
	mov.b64 	%fd237, %rd144;
	setp.lt.f64 	%p135, %fd366, %fd237;
	selp.f64 	%fd238, %fd237, %fd366, %p135;
	add.s32 	%r272, %r467, 256;
	mul.wide.u32 	%rd153, %r272, 8;
	add.s64 	%rd147, %rd16, %rd153;
	// begin inline asm
	ld.global.nc.u64 %rd146, [%rd147];
	// end inline asm
	mov.b64 	%fd239, %rd146;
	setp.lt.f64 	%p136, %fd238, %fd239;
	selp.f64 	%fd240, %fd239, %fd238, %p136;
	add.s32 	%r273, %r467, 512;
	mul.wide.u32 	%rd154, %r273, 8;
	add.s64 	%rd149, %rd16, %rd154;
	// begin inline asm
	ld.global.nc.u64 %rd148, [%rd149];
	// end inline asm
	mov.b64 	%fd241, %rd148;
	setp.lt.f64 	%p137, %fd240, %fd241;
	selp.f64 	%fd242, %fd241, %fd240, %p137;
	add.s32 	%r274, %r467, 768;
	mul.wide.u32 	%rd155, %r274, 8;
	add.s64 	%rd151, %rd16, %rd155;
	// begin inline asm
	ld.global.nc.u64 %rd150, [%rd151];
	// end inline asm
	mov.b64 	%fd243, %rd150;
	setp.lt.f64 	%p138, %fd242, %fd243;
	selp.f64 	%fd366, %fd243, %fd242, %p138;
	add.s32 	%r33, %r468, 1024;
	add.s32 	%r275, %r468, 512;
	add.s32 	%r467, %r467, 1024;
	setp.lt.s32 	%p139, %r275, %r18;
	mov.u32 	%r468, %r33;
	@%p139 bra 	$L__BB3_34;
$L__BB3_35:
	// begin inline asm
	mov.u32 %r276, %laneid;
	// end inline asm
	mov.b64 	%rd156, %fd366;
	mov.b64 	{%r278, %r283}, %rd156;
	mov.b32 	%r284, 1;
	mov.b32 	%r325, 31;
	mov.b32 	%r326, -1;
	// begin inline asm
	shfl.sync.down.b32 %r277, %r278, %r284, %r325, %r326;
	// end inline asm
	// begin inline asm
	shfl.sync.down.b32 %r282, %r283, %r284, %r325, %r326;
	// end inline asm
	mov.b64 	%rd157, {%r277, %r282};
	mov.b64 	%fd244, %rd157;
	setp.gt.s32 	%p140, %r276, 30;
	setp.lt.f64 	%p141, %fd366, %fd244;
	selp.f64 	%fd245, %fd244, %fd366, %p141;
	selp.f64 	%fd246, %fd366, %fd245, %p140;
	mov.b64 	%rd158, %fd246;
	mov.b64 	{%r288, %r293}, %rd158;
	mov.b32 	%r294, 2;
	// begin inline asm
	shfl.sync.down.b32 %r287, %r288, %r294, %r325, %r326;
	// end inline asm
	// begin inline asm
	shfl.sync.down.b32 %r292, %r293, %r294, %r325, %r326;
	// end inline asm
	mov.b64 	%rd159, {%r287, %r292};
	mov.b64 	%fd247, %rd159;
	setp.gt.s32 	%p142, %r276, 29;
	setp.lt.f64 	%p143, %fd246, %fd247;
	selp.f64 	%fd248, %fd247, %fd246, %p143;
	selp.f64 	%fd249, %fd246, %fd248, %p142;
	mov.b64 	%rd160, %fd249;
	mov.b64 	{%r298, %r303}, %rd160;
	mov.b32 	%r304, 4;
	// begin inline asm
	shfl.sync.down.b32 %r297, %r298, %r304, %r325, %r326;
	// end inline asm
	// begin inline asm
	shfl.sync.down.b32 %r302, %r303, %r304, %r325, %r326;
	// end inline asm
	mov.b64 	%rd161, {%r297, %r302};
	mov.b64 	%fd250, %rd161;
	setp.gt.s32 	%p144, %r276, 27;
	setp.lt.f64 	%p145, %fd249, %fd250;
	selp.f64 	%fd251, %fd250, %fd249, %p145;
	selp.f64 	%fd252, %fd249, %fd251, %p144;
	mov.b64 	%rd162, %fd252;
	mov.b64 	{%r308, %r313}, %rd162;
	mov.b32 	%r314, 8;
	// begin inline asm
	shfl.sync.down.b32 %r307, %r308, %r314, %r325, %r326;
	// end inline asm
	// begin inline asm
	shfl.sync.down.b32 %r312, %r313, %r314, %r325, %r326;
	// end inline asm
	mov.b64 	%rd163, {%r307, %r312};
	mov.b64 	%fd253, %rd163;
	setp.gt.s32 	%p146, %r276, 23;
	setp.lt.f64 	%p147, %fd252, %fd253;
	selp.f64 	%fd254, %fd253, %fd252, %p147;
	selp.f64 	%fd255, %fd252, %fd254, %p146;
	mov.b64 	%rd164, %fd255;
	mov.b64 	{%r318, %r323}, %rd164;
	mov.b32 	%r324, 16;
	// begin inline asm
	shfl.sync.down.b32 %r317, %r318, %r324, %r325, %r326;
	// end inline asm
	// begin inline asm
	shfl.sync.down.b32 %r322, %r323, %r324, %r325, %r326;
	// end inline asm
	mov.b64 	%rd165, {%r317, %r322};
	mov.b64 	%fd256, %rd165;
	setp.gt.s32 	%p148, %r276, 15;
	setp.lt.f64 	%p149, %fd255, %fd256;
	selp.f64 	%fd26, %fd256, %fd255, %p149;
	selp.f64 	%fd380, %fd255, %fd26, %p148;
	setp.ne.s32 	%p150, %r276, 0;
	@%p150 bra 	$L__BB3_37;
	shr.u32 	%r327, %r13, 2;
	and.b32  	%r328, %r327, 248;
	mov.u32 	%r329, _ZZN3cub18CUB_300001_SM_10006detail6reduce28DeviceReduceSingleTileKernelINS2_10policy_hubIdjN4cuda3__47maximumIvEEE10Policy1000EPdSB_jS8_ddNS5_3std3__410__identityEEEvT0_T1_T2_T3_T4_T6_E12temp_storage;
	add.s32 	%r330, %r329, %r328;
	st.shared.f64 	[%r330+8], %fd26;
$L__BB3_37:
	bar.sync 	0;
	setp.ne.s32 	%p151, %r13, 0;
	@%p151 bra 	$L__BB3_74;
	ld.shared.f64 	%fd257, [_ZZN3cub18CUB_300001_SM_10006detail6reduce28DeviceReduceSingleTileKernelINS2_10policy_hubIdjN4cuda3__47maximumIvEEE10Policy1000EPdSB_jS8_ddNS5_3std3__410__identityEEEvT0_T1_T2_T3_T4_T6_E12temp_storage+16];
	setp.lt.f64 	%p152, %fd380, %fd257;
	selp.f64 	%fd258, %fd257, %fd380, %p152;
	ld.shared.f64 	%fd259, [_ZZN3cub18CUB_300001_SM_10006detail6reduce28DeviceReduceSingleTileKernelINS2_10policy_hubIdjN4cuda3__47maximumIvEEE10Policy1000EPdSB_jS8_ddNS5_3std3__410__identityEEEvT0_T1_T2_T3_T4_T6_E12temp_storage+24];
	setp.lt.f64 	%p153, %fd258, %fd259;
	selp.f64 	%fd260, %fd259, %fd258, %p153;
	ld.shared.f64 	%fd261, [_ZZN3cub18CUB_300001_SM_10006detail6reduce28DeviceReduceSingleTileKernelINS2_10policy_hubIdjN4cuda3__47maximumIvEEE10Policy1000EPdSB_jS8_ddNS5_3std3__410__identityEEEvT0_T1_T2_T3_T4_T6_E12temp_storage+32];
	setp.lt.f64 	%p154, %fd260, %fd261;
	selp.f64 	%fd262, %fd261, %fd260, %p154;
	ld.shared.f64 	%fd263, [_ZZN3cub18CUB_300001_SM_10006detail6reduce28DeviceReduceSingleTileKernelINS2_10policy_hubIdjN4cuda3__47maximumIvEEE10Policy1000EPdSB_jS8_ddNS5_3std3__410__identityEEEvT0_T1_T2_T3_T4_T6_E12temp_storage+40];
	setp.lt.f64 	%p155, %fd262, %fd263;
	selp.f64 	%fd264, %fd263, %fd262, %p155;
	ld.shared.f64 	%fd265, [_ZZN3cub18CUB_300001_SM_10006detail6reduce28DeviceReduceSingleTileKernelINS2_10policy_hubIdjN4cuda3__47maximumIvEEE10Policy1000EPdSB_jS8_ddNS5_3std3__410__identityEEEvT0_T1_T2_T3_T4_T6_E12temp_storage+48];
	setp.lt.f64 	%p156, %fd264, %fd265;
	selp.f64 	%fd266, %fd265, %fd264, %p156;
	ld.shared.f64 	%fd267, [_ZZN3cub18CUB_300001_SM_10006detail6reduce28DeviceReduceSingleTileKernelINS2_10policy_hubIdjN4cuda3__47maximumIvEEE10Policy1000EPdSB_jS8_ddNS5_3std3__410__identityEEEvT0_T1_T2_T3_T4_T6_E12temp_storage+56];
	setp.lt.f64 	%p157, %fd266, %fd267;
	selp.f64 	%fd268, %fd267, %fd266, %p157;
	ld.shared.f64 	%fd269, [_ZZN3cub18CUB_300001_SM_10006detail6reduce28DeviceReduceSingleTileKernelINS2_10policy_hubIdjN4cuda3__47maximumIvEEE10Policy1000EPdSB_jS8_ddNS5_3std3__410__identityEEEvT0_T1_T2_T3_T4_T6_E12temp_storage+64];
	setp.lt.f64 	%p158, %fd268, %fd269;
	selp.f64 	%fd380, %fd269, %fd268, %p158;
	bra.uni 	$L__BB3_74;
$L__BB3_39:
	setp.gt.u32 	%p3, %r69, 2047;
	@%p3 bra 	$L__BB3_58;
	mov.u32 	%r35, %tid.x;
	setp.ge.u32 	%p52, %r35, %r69;
	mov.f64 	%fd372, 0d0000000000000000;
	mov.u32 	%r472, %r35;
	@%p52 bra 	$L__BB3_42;
	mul.wide.u32 	%rd82, %r35, 8;
	add.s64 	%rd81, %rd16, %rd82;
	// begin inline asm
	ld.global.nc.u64 %rd80, [%rd81];
	// end inline asm
	mov.b64 	%fd372, %rd80;
	add.s32 	%r472, %r35, 256;
$L__BB3_42:
	setp.ge.u32 	%p53, %r472, %r69;
	@%p53 bra 	$L__BB3_49;
	not.b32 	%r139, %r472;
	add.s32 	%r38, %r69, %r139;
	and.b32  	%r140, %r38, 768;
	setp.eq.s32 	%p54, %r140, 768;
	@%p54 bra 	$L__BB3_46;
	mul.wide.u32 	%rd83, %r472, 8;
	add.s64 	%rd203, %rd16, %rd83;
	shr.u32 	%r141, %r38, 8;
	add.s32 	%r142, %r141, 1;
	and.b32  	%r143, %r142, 3;
	neg.s32 	%r470, %r143;
$L__BB3_45:
	.pragma "nounroll";
	// begin inline asm
	ld.global.nc.u64 %rd84, [%rd203];
	// end inline asm
	mov.b64 	%fd125, %rd84;
	setp.lt.f64 	%p55, %fd372, %fd125;
	selp.f64 	%fd372, %fd125, %fd372, %p55;
	add.s32 	%r472, %r472, 256;
	add.s64 	%rd203, %rd203, 2048;
	add.s32 	%r470, %r470, 1;
	setp.ne.s32 	%p56, %r470, 0;
	@%p56 bra 	$L__BB3_45;
$L__BB3_46:
	setp.lt.u32 	%p57, %r38, 768;
	@%p57 bra 	$L__BB3_49;
	mul.wide.u32 	%rd86, %r472, 8;
	add.s64 	%rd204, %rd16, %rd86;
$L__BB3_48:
	// begin inline asm
	ld.global.nc.u64 %rd87, [%rd204];
	// end inline asm
	mov.b64 	%fd126, %rd87;
	setp.lt.f64 	%p58, %fd372, %fd126;
	selp.f64 	%fd127, %fd126, %fd372, %p58;
	add.s64 	%rd90, %rd204, 2048;
	// begin inline asm
	ld.global.nc.u64 %rd89, [%rd90];
	// end inline asm
	mov.b64 	%fd128, %rd89;
	setp.lt.f64 	%p59, %fd127, %fd128;
	selp.f64 	%fd129, %fd128, %fd127, %p59;
	add.s64 	%rd92, %rd204, 4096;
	// begin inline asm
	ld.global.nc.u64 %rd91, [%rd92];
	// end inline asm
	mov.b64 	%fd130, %rd91;
	setp.lt.f64 	%p60, %fd129, %fd130;
	selp.f64 	%fd131, %fd130, %fd129, %p60;
	add.s64 	%rd94, %rd204, 6144;
	// begin inline asm
	ld.global.nc.u64 %rd93, [%rd94];
	// end inline asm
	mov.b64 	%fd132, %rd93;
	setp.lt.f64 	%p61, %fd131, %fd132;
	selp.f64 	%fd372, %fd132, %fd131, %p61;
	add.s32 	%r472, %r472, 1024;
	add.s64 	%rd204, %rd204, 8192;
	setp.lt.s32 	%p62, %r472, %r69;
	@%p62 bra 	$L__BB3_48;
$L__BB3_49:
	setp.lt.u32 	%p63, %r69, 256;
	@%p63 bra 	$L__BB3_54;
	// begin inline asm
	mov.u32 %r207, %laneid;
	// end inline asm
	mov.b64 	%rd105, %fd372;
	mov.b64 	{%r209, %r214}, %rd105;
	mov.b32 	%r215, 1;
	mov.b32 	%r256, 31;
	mov.b32 	%r257, -1;
	// begin inline asm
	shfl.sync.down.b32 %r208, %r209, %r215, %r256, %r257;
	// end inline asm
	// begin inline asm
	shfl.sync.down.b32 %r213, %r214, %r215, %r256, %r257;
	// end inline asm
	mov.b64 	%rd106, {%r208, %r213};
	mov.b64 	%fd180, %rd106;
	setp.gt.s32 	%p91, %r207, 30;
	setp.lt.f64 	%p92, %fd372, %fd180;
	selp.f64 	%fd181, %fd180, %fd372, %p92;
	selp.f64 	%fd182, %fd372, %fd181, %p91;
	mov.b64 	%rd107, %fd182;
	mov.b64 	{%r219, %r224}, %rd107;
	mov.b32 	%r225, 2;
	// begin inline asm
	shfl.sync.down.b32 %r218, %r219, %r225, %r256, %r257;
	// end inline asm
	// begin inline asm
	shfl.sync.down.b32 %r223, %r224, %r225, %r256, %r257;
	// end inline asm
	mov.b64 	%rd108, {%r218, %r223};
	mov.b64 	%fd183, %rd108;
	setp.gt.s32 	%p93, %r207, 29;
	setp.lt.f64 	%p94, %fd182, %fd183;
	selp.f64 	%fd184, %fd183, %fd182, %p94;
	selp.f64 	%fd185, %fd182, %fd184, %p93;
	mov.b64 	%rd109, %fd185;
	mov.b64 	{%r229, %r234}, %rd109;
	mov.b32 	%r235, 4;
	// begin inline asm
	shfl.sync.down.b32 %r228, %r229, %r235, %r256, %r257;
	// end inline asm
	// begin inline asm
	shfl.sync.down.b32 %r233, %r234, %r235, %r256, %r257;
	// end inline asm
	mov.b64 	%rd110, {%r228, %r233};
	mov.b64 	%fd186, %rd110;
	setp.gt.s32 	%p95, %r207, 27;
	setp.lt.f64 	%p96, %fd185, %fd186;
	selp.f64 	%fd187, %fd186, %fd185, %p96;
	selp.f64 	%fd188, %fd185, %fd187, %p95;
	mov.b64 	%rd111, %fd188;
	mov.b64 	{%r239, %r244}, %rd111;
	mov.b32 	%r245, 8;
	// begin inline asm
	shfl.sync.down.b32 %r238, %r239, %r245, %r256, %r257;
	// end inline asm
	// begin inline asm
	shfl.sync.down.b32 %r243, %r244, %r245, %r256, %r257;
	// end inline asm
	mov.b64 	%rd112, {%r238, %r243};
	mov.b64 	%fd189, %rd112;
	setp.gt.s32 	%p97, %r207, 23;
	setp.lt.f64 	%p98, %fd188, %fd189;
	selp.f64 	%fd190, %fd189, %fd188, %p98;
	selp.f64 	%fd191, %fd188, %fd190, %p97;
	mov.b64 	%rd113, %fd191;
	mov.b64 	{%r249, %r254}, %rd113;
	mov.b32 	%r255, 16;
	// begin inline asm
	shfl.sync.down.b32 %r248, %r249, %r255, %r256, %r257;
	// end inline asm
	// begin inline asm
	shfl.sync.down.b32 %r253, %r254, %r255, %r256, %r257;
	// end inline asm
	mov.b64 	%rd114, {%r248, %r253};
	mov.b64 	%fd192, %rd114;
	setp.gt.s32 	%p99, %r207, 15;
	setp.lt.f64 	%p100, %fd191, %fd192;
	selp.f64 	%fd38, %fd192, %fd191, %p100;
	selp.f64 	%fd380, %fd191, %fd38, %p99;
	setp.ne.s32 	%p101, %r207, 0;
	@%p101 bra 	$L__BB3_52;
	shr.u32 	%r258, %r35, 2;
	and.b32  	%r259, %r258, 248;
	mov.u32 	%r260, _ZZN3cub18CUB_300001_SM_10006detail6reduce28DeviceReduceSingleTileKernelINS2_10policy_hubIdjN4cuda3__47maximumIvEEE10Policy1000EPdSB_jS8_ddNS5_3std3__410__identityEEEvT0_T1_T2_T3_T4_T6_E12temp_storage;
	add.s32 	%r261, %r260, %r259;
	st.shared.f64 	[%r261+8], %fd38;
$L__BB3_52:
	bar.sync 	0;
	setp.ne.s32 	%p102, %r35, 0;
	@%p102 bra 	$L__BB3_74;
	ld.shared.f64 	%fd193, [_ZZN3cub18CUB_300001_SM_10006detail6reduce28DeviceReduceSingleTileKernelINS2_10policy_hubIdjN4cuda3__47maximumIvEEE10Policy1000EPdSB_jS8_ddNS5_3std3__410__identityEEEvT0_T1_T2_T3_T4_T6_E12temp_storage+16];
	setp.lt.f64 	%p103, %fd380, %fd193;
	selp.f64 	%fd194, %fd193, %fd380, %p103;
	ld.shared.f64 	%fd195, [_ZZN3cub18CUB_300001_SM_10006detail6reduce28DeviceReduceSingleTileKernelINS2_10policy_hubIdjN4cuda3__47maximumIvEEE10Policy1000EPdSB_jS8_ddNS5_3std3__410__identityEEEvT0_T1_T2_T3_T4_T6_E12temp_storage+24];
	setp.lt.f64 	%p104, %fd194, %fd195;
	selp.f64 	%fd196, %fd195, %fd194, %p104;
	ld.shared.f64 	%fd197, [_ZZN3cub18CUB_300001_SM_10006detail6reduce28DeviceReduceSingleTileKernelINS2_10policy_hubIdjN4cuda3__47maximumIvEEE10Policy1000EPdSB_jS8_ddNS5_3std3__410__identityEEEvT0_T1_T2_T3_T4_T6_E12temp_storage+32];
	setp.lt.f64 	%p105, %fd196, %fd197;
	selp.f64 	%fd198, %fd197, %fd196, %p105;
	ld.shared.f64 	%fd199, [_ZZN3cub18CUB_300001_SM_10006detail6reduce28DeviceReduceSingleTileKernelINS2_10policy_hubIdjN4cuda3__47maximumIvEEE10Policy1000EPdSB_jS8_ddNS5_3std3__410__identityEEEvT0_T1_T2_T3_T4_T6_E12temp_storage+40];
	setp.lt.f64 	%p106, %fd198, %fd199;
	selp.f64 	%fd200, %fd199, %fd198, %p106;
	ld.shared.f64 	%fd201, [_ZZN3cub18CUB_300001_SM_10006detail6reduce28DeviceReduceSingleTileKernelINS2_10policy_hubIdjN4cuda3__47maximumIvEEE10Policy1000EPdSB_jS8_ddNS5_3std3__410__identityEEEvT0_T1_T2_T3_T4_T6_E12temp_storage+48];
	setp.lt.f64 	%p107, %fd200, %fd201;
	selp.f64 	%fd202, %fd201, %fd200, %p107;
	ld.shared.f64 	%fd203, [_ZZN3cub18CUB_300001_SM_10006detail6reduce28DeviceReduceSingleTileKernelINS2_10policy_hubIdjN4cuda3__47maximumIvEEE10Policy1000EPdSB_jS8_ddNS5_3std3__410__identityEEEvT0_T1_T2_T3_T4_T6_E12temp_storage+56];
	setp.lt.f64 	%p108, %fd202, %fd203;
	selp.f64 	%fd204, %fd203, %fd202, %p108;
	ld.shared.f64 	%fd205, [_ZZN3cub18CUB_300001_SM_10006detail6reduce28DeviceReduceSingleTileKernelINS2_10policy_hubIdjN4cuda3__47maximumIvEEE10Policy1000EPdSB_jS8_ddNS5_3std3__410__identityEEEvT0_T1_T2_T3_T4_T6_E12temp_storage+64];
	setp.lt.f64 	%p109, %fd204, %fd205;
	selp.f64 	%fd380, %fd205, %fd204, %p109;
	bra.uni 	$L__BB3_74;
$L__BB3_54:
	// begin inline asm
	mov.u32 %r144, %laneid;
	// end inline asm
	and.b32  	%r195, %r35, 992;
	add.s32 	%r196, %r195, 32;
	setp.gt.u32 	%p64, %r196, %r69;
	not.b32 	%r197, %r195;
	add.s32 	%r198, %r69, %r197;
	selp.b32 	%r193, %r198, 31, %p64;
	mov.b64 	%rd95, %fd372;
	mov.b64 	{%r146, %r151}, %rd95;
	mov.b32 	%r152, 1;
	mov.b32 	%r194, -1;
	// begin inline asm
	shfl.sync.down.b32 %r145, %r146, %r152, %r193, %r194;
	// end inline asm
	// begin inline asm
	shfl.sync.down.b32 %r150, %r151, %r152, %r193, %r194;
	// end inline asm
	mov.b64 	%rd96, {%r145, %r150};
	mov.b64 	%fd133, %rd96;
	setp.lt.s32 	%p65, %r144, %r193;
	setp.lt.f64 	%p66, %fd372, %fd133;
	selp.f64 	%fd134, %fd133, %fd372, %p66;
	selp.f64 	%fd135, %fd134, %fd372, %p65;
	mov.b64 	%rd97, %fd135;
	mov.b64 	{%r156, %r161}, %rd97;
	mov.b32 	%r162, 2;
	// begin inline asm
	shfl.sync.down.b32 %r155, %r156, %r162, %r193, %r194;
	// end inline asm
	// begin inline asm
	shfl.sync.down.b32 %r160, %r161, %r162, %r193, %r194;
	// end inline asm
	mov.b64 	%rd98, {%r155, %r160};
	mov.b64 	%fd136, %rd98;
	add.s32 	%r199, %r144, 2;
	setp.gt.s32 	%p67, %r199, %r193;
	setp.lt.f64 	%p68, %fd135, %fd136;
	selp.f64 	%fd137, %fd136, %fd135, %p68;
	selp.f64 	%fd138, %fd135, %fd137, %p67;
	mov.b64 	%rd99, %fd138;
	mov.b64 	{%r166, %r171}, %rd99;
	mov.b32 	%r172, 4;
	// begin inline asm
	shfl.sync.down.b32 %r165, %r166, %r172, %r193, %r194;
	// end inline asm
	// begin inline asm
	shfl.sync.down.b32 %r170, %r171, %r172, %r193, %r194;
	// end inline asm
	mov.b64 	%rd100, {%r165, %r170};
	mov.b64 	%fd139, %rd100;
	add.s32 	%r200, %r144, 4;
	setp.gt.s32 	%p69, %r200, %r193;
	setp.lt.f64 	%p70, %fd138, %fd139;
	selp.f64 	%fd140, %fd139, %fd138, %p70;
	selp.f64 	%fd141, %fd138, %fd140, %p69;
	mov.b64 	%rd101, %fd141;
	mov.b64 	{%r176, %r181}, %rd101;
	mov.b32 	%r182, 8;
	// begin inline asm
	shfl.sync.down.b32 %r175, %r176, %r182, %r193, %r194;
	// end inline asm
	// begin inline asm
	shfl.sync.down.b32 %r180, %r181, %r182, %r193, %r194;
	// end inline asm
	mov.b64 	%rd102, {%r175, %r180};
	mov.b64 	%fd142, %rd102;
	add.s32 	%r201, %r144, 8;
	setp.gt.s32 	%p71, %r201, %r193;
	setp.lt.f64 	%p72, %fd141, %fd142;
	selp.f64 	%fd143, %fd142, %fd141, %p72;
	selp.f64 	%fd144, %fd141, %fd143, %p71;
	mov.b64 	%rd103, %fd144;
	mov.b64 	{%r186, %r191}, %rd103;
	mov.b32 	%r192, 16;
	// begin inline asm
	shfl.sync.down.b32 %r185, %r186, %r192, %r193, %r194;
	// end inline asm
	// begin inline asm
	shfl.sync.down.b32 %r190, %r191, %r192, %r193, %r194;
	// end inline asm
	mov.b64 	%rd104, {%r185, %r190};
	mov.b64 	%fd145, %rd104;
	add.s32 	%r202, %r144, 16;
	setp.gt.s32 	%p73, %r202, %r193;
	setp.lt.f64 	%p74, %fd144, %fd145;
	selp.f64 	%fd146, %fd145, %fd144, %p74;
	selp.f64 	%fd380, %fd144, %fd146, %p73;
	setp.ne.s32 	%p75, %r144, 0;
	@%p75 bra 	$L__BB3_56;
	shr.u32 	%r203, %r35, 2;
	and.b32  	%r204, %r203, 248;
	mov.u32 	%r205, _ZZN3cub18CUB_300001_SM_10006detail6reduce28DeviceReduceSingleTileKernelINS2_10policy_hubIdjN4cuda3__47maximumIvEEE10Policy1000EPdSB_jS8_ddNS5_3std3__410__identityEEEvT0_T1_T2_T3_T4_T6_E12temp_storage;
	add.s32 	%r206, %r205, %r204;
	st.shared.f64 	[%r206+8], %fd380;
$L__BB3_56:
	bar.sync 	0;
	setp.ne.s32 	%p76, %r35, 0;
	@%p76 bra 	$L__BB3_74;
	setp.gt.u32 	%p77, %r69, 32;
	ld.shared.f64 	%fd147, [_ZZN3cub18CUB_300001_SM_10006detail6reduce28DeviceReduceSingleTileKernelINS2_10policy_hubIdjN4cuda3__47maximumIvEEE10Policy1000EPdSB_jS8_ddNS5_3std3__410__identityEEEvT0_T1_T2_T3_T4_T6_E12temp_storage+16];
	setp.lt.f64 	%p78, %fd380, %fd147;
	selp.f64 	%fd149, %fd147, %fd380, %p78;
	selp.f64 	%fd150, %fd149, %fd380, %p77;
	setp.gt.u32 	%p79, %r69, 64;
	ld.shared.f64 	%fd152, [_ZZN3cub18CUB_300001_SM_10006detail6reduce28DeviceReduceSingleTileKernelINS2_10policy_hubIdjN4cuda3__47maximumIvEEE10Policy1000EPdSB_jS8_ddNS5_3std3__410__identityEEEvT0_T1_T2_T3_T4_T6_E12temp_storage+24];
	setp.lt.f64 	%p80, %fd150, %fd152;
	selp.f64 	%fd154, %fd152, %fd150, %p80;
	selp.f64 	%fd155, %fd154, %fd150, %p79;
	setp.gt.u32 	%p81, %r69, 96;
	ld.shared.f64 	%fd157, [_ZZN3cub18CUB_300001_SM_10006detail6reduce28DeviceReduceSingleTileKernelINS2_10policy_hubIdjN4cuda3__47maximumIvEEE10Policy1000EPdSB_jS8_ddNS5_3std3__410__identityEEEvT0_T1_T2_T3_T4_T6_E12temp_storage+32];
	setp.lt.f64 	%p82, %fd155, %fd157;
	selp.f64 	%fd159, %fd157, %fd155, %p82;
	selp.f64 	%fd160, %fd159, %fd155, %p81;
	setp.gt.u32 	%p83, %r69, 128;
	ld.shared.f64 	%fd162, [_ZZN3cub18CUB_300001_SM_10006detail6reduce28DeviceReduceSingleTileKernelINS2_10policy_hubIdjN4cuda3__47maximumIvEEE10Policy1000EPdSB_jS8_ddNS5_3std3__410__identityEEEvT0_T1_T2_T3_T4_T6_E12temp_storage+40];
	setp.lt.f64 	%p84, %fd160, %fd162;
	selp.f64 	%fd164, %fd162, %fd160, %p84;
	selp.f64 	%fd165, %fd164, %fd160, %p83;
	setp.gt.u32 	%p85, %r69, 160;
	ld.shared.f64 	%fd167, [_ZZN3cub18CUB_300001_SM_10006detail6reduce28DeviceReduceSingleTileKernelINS2_10policy_hubIdjN4cuda3__47maximumIvEEE10Policy1000EPdSB_jS8_ddNS5_3std3__410__identityEEEvT0_T1_T2_T3_T4_T6_E12temp_storage+48];
	setp.lt.f64 	%p86, %fd165, %fd167;
	selp.f64 	%fd169, %fd167, %fd165, %p86;
	selp.f64 	%fd170, %fd169, %fd165, %p85;
	setp.gt.u32 	%p87, %r69, 192;
	ld.shared.f64 	%fd172, [_ZZN3cub18CUB_300001_SM_10006detail6reduce28DeviceReduceSingleTileKernelINS2_10policy_hubIdjN4cuda3__47maximumIvEEE10Policy1000EPdSB_jS8_ddNS5_3std3__410__identityEEEvT0_T1_T2_T3_T4_T6_E12temp_storage+56];
	setp.lt.f64 	%p88, %fd170, %fd172;
	selp.f64 	%fd174, %fd172, %fd170, %p88;
	selp.f64 	%fd175, %fd174, %fd170, %p87;
	setp.gt.u32 	%p89, %r69, 224;
	ld.shared.f64 	%fd177, [_ZZN3cub18CUB_300001_SM_10006detail6reduce28DeviceReduceSingleTileKernelINS2_10policy_hubIdjN4cuda3__47maximumIvEEE10Policy1000EPdSB_jS8_ddNS5_3std3__410__identityEEEvT0_T1_T2_T3_T4_T6_E12temp_storage+64];
	setp.lt.f64 	%p90, %fd175, %fd177;
	selp.f64 	%fd179, %fd177, %fd175, %p90;
	selp.f64 	%fd380, %fd179, %fd175, %p89;
	bra.uni 	$L__BB3_74;
$L__BB3_58:
	mov.u32 	%r47, %tid.x;
	mul.wide.u32 	%rd35, %r47, 8;
	add.s64 	%rd20, %rd16, %rd35;
	// begin inline asm
	ld.global.nc.u64 %rd19, [%rd20];
	// end inline asm
	mov.b64 	%fd59, %rd19;
	add.s64 	%rd22, %rd20, 2048;
	// begin inline asm
	ld.global.nc.u64 %rd21, [%rd22];
	// end inline asm
	mov.b64 	%fd60, %rd21;
	add.s64 	%rd24, %rd20, 4096;
	// begin inline asm
	ld.global.nc.u64 %rd23, [%rd24];
	// end inline asm
	mov.b64 	%fd61, %rd23;
	add.s64 	%rd26, %rd20, 6144;
	// begin inline asm
	ld.global.nc.u64 %rd25, [%rd26];
	// end inline asm
	mov.b64 	%fd62, %rd25;
	add.s64 	%rd28, %rd20, 8192;
	// begin inline asm
	ld.global.nc.u64 %rd27, [%rd28];
	// end inline asm
	mov.b64 	%fd63, %rd27;
	add.s64 	%rd30, %rd20, 10240;
	// begin inline asm
	ld.global.nc.u64 %rd29, [%rd30];
	// end inline asm
	mov.b64 	%fd64, %rd29;
	add.s64 	%rd32, %rd20, 12288;
	// begin inline asm
	ld.global.nc.u64 %rd31, [%rd32];
	// end inline asm
	mov.b64 	%fd65, %rd31;
	add.s64 	%rd34, %rd20, 14336;
	// begin inline asm
	ld.global.nc.u64 %rd33, [%rd34];
	// end inline asm
	mov.b64 	%fd66, %rd33;
	setp.lt.f64 	%p4, %fd59, %fd60;
	selp.f64 	%fd67, %fd60, %fd59, %p4;
	setp.lt.f64 	%p5, %fd67, %fd61;
	selp.f64 	%fd68, %fd61, %fd67, %p5;
	setp.lt.f64 	%p6, %fd68, %fd62;
	selp.f64 	%fd69, %fd62, %fd68, %p6;
	setp.lt.f64 	%p7, %fd69, %fd63;
	selp.f64 	%fd70, %fd63, %fd69, %p7;
	setp.lt.f64 	%p8, %fd70, %fd64;
	selp.f64 	%fd71, %fd64, %fd70, %p8;
	setp.lt.f64 	%p9, %fd71, %fd65;
	selp.f64 	%fd72, %fd65, %fd71, %p9;
	setp.lt.f64 	%p10, %fd72, %fd66;
	selp.f64 	%fd379, %fd66, %fd72, %p10;
	add.s32 	%r48, %r69, -2048;
	setp.lt.u32 	%p11, %r48, 2048;
	mov.b32 	%r475, 2048;
	@%p11 bra 	$L__BB3_62;
	mov.b32 	%r475, 2048;
$L__BB3_60:
	add.s32 	%r72, %r47, %r475;
	mul.wide.u32 	%rd52, %r72, 8;
	add.s64 	%rd37, %rd16, %rd52;
	// begin inline asm
	ld.global.nc.u64 %rd36, [%rd37];
	// end inline asm
	mov.b64 	%fd73, %rd36;
	mul.wide.u32 	%rd53, %r475, 8;
	add.s64 	%rd54, %rd20, %rd53;
	add.s64 	%rd39, %rd54, 2048;
	// begin inline asm
	ld.global.nc.u64 %rd38, [%rd39];
	// end inline asm
	mov.b64 	%fd74, %rd38;
	add.s64 	%rd41, %rd54, 4096;
	// begin inline asm
	ld.global.nc.u64 %rd40, [%rd41];
	// end inline asm
	mov.b64 	%fd75, %rd40;
	add.s64 	%rd43, %rd54, 6144;
	// begin inline asm
	ld.global.nc.u64 %rd42, [%rd43];
	// end inline asm
	mov.b64 	%fd76, %rd42;
	add.s64 	%rd45, %rd54, 8192;
	// begin inline asm
	ld.global.nc.u64 %rd44, [%rd45];
	// end inline asm
	mov.b64 	%fd77, %rd44;
	add.s64 	%rd47, %rd54, 10240;
	// begin inline asm
	ld.global.nc.u64 %rd46, [%rd47];
	// end inline asm
	mov.b64 	%fd78, %rd46;
	add.s64 	%rd49, %rd54, 12288;
	// begin inline asm
	ld.global.nc.u64 %rd48, [%rd49];
	// end inline asm
	mov.b64 	%fd79, %rd48;
	add.s64 	%rd51, %rd54, 14336;
	// begin inline asm
	ld.global.nc.u64 %rd50, [%rd51];
	// end inline asm
	mov.b64 	%fd80, %rd50;
	setp.lt.f64 	%p12, %fd379, %fd73;
	selp.f64 	%fd81, %fd73, %fd379, %p12;
	setp.lt.f64 	%p13, %fd81, %fd74;
	selp.f64 	%fd82, %fd74, %fd81, %p13;
	setp.lt.f64 	%p14, %fd82, %fd75;
	selp.f64 	%fd83, %fd75, %fd82, %p14;
	setp.lt.f64 	%p15, %fd83, %fd76;
	selp.f64 	%fd84, %fd76, %fd83, %p15;
	setp.lt.f64 	%p16, %fd84, %fd77;
	selp.f64 	%fd85, %fd77, %fd84, %p16;
	setp.lt.f64 	%p17, %fd85, %fd78;
	selp.f64 	%fd86, %fd78, %fd85, %p17;
	setp.lt.f64 	%p18, %fd86, %fd79;
	selp.f64 	%fd87, %fd79, %fd86, %p18;
	setp.lt.f64 	%p19, %fd87, %fd80;
	selp.f64 	%fd379, %fd80, %fd87, %p19;
	sub.s32 	%r73, %r69, %r475;
	setp.lt.u32 	%p20, %r73, 2048;
	@%p20 bra 	$L__BB3_70;
	add.s32 	%r475, %r475, 2048;
	setp.le.u32 	%p21, %r475, %r48;
	@%p21 bra 	$L__BB3_60;
$L__BB3_62:
	setp.le.u32 	%p22, %r69, %r475;
	@%p22 bra 	$L__BB3_70;
	sub.s32 	%r52, %r69, %r475;
	setp.ge.s32 	%p23, %r47, %r52;
	@%p23 bra 	$L__BB3_70;
	not.b32 	%r74, %r47;
	add.s32 	%r75, %r69, %r74;
	sub.s32 	%r53, %r75, %r475;
	and.b32  	%r76, %r53, 768;
	setp.eq.s32 	%p24, %r76, 768;
	mov.u32 	%r479, %r47;
	@%p24 bra 	$L__BB3_67;
	add.s32 	%r477, %r47, %r475;
	shr.u32 	%r77, %r53, 8;
	add.s32 	%r78, %r77, 1;
	and.b32  	%r79, %r78, 3;
	neg.s32 	%r476, %r79;
	mov.u32 	%r479, %r47;
$L__BB3_66:
	.pragma "nounroll";
	mul.wide.u32 	%rd57, %r477, 8;
	add.s64 	%rd56, %rd16, %rd57;
	// begin inline asm
	ld.global.nc.u64 %rd55, [%rd56];
	// end inline asm
	mov.b64 	%fd89, %rd55;
	setp.lt.f64 	%p25, %fd379, %fd89;
	selp.f64 	%fd379, %fd89, %fd379, %p25;
	add.s32 	%r479, %r479, 256;
	add.s32 	%r477, %r477, 256;
	add.s32 	%r476, %r476, 1;
	setp.ne.s32 	%p26, %r476, 0;
	@%p26 bra 	$L__BB3_66;
$L__BB3_67:
	setp.lt.u32 	%p27, %r53, 768;
	@%p27 bra 	$L__BB3_70;
	add.s32 	%r481, %r479, 512;
	add.s32 	%r480, %r479, %r475;
$L__BB3_69:
	mul.wide.u32 	%rd66, %r480, 8;
	add.s64 	%rd59, %rd16, %rd66;
	// begin inline asm
	ld.global.nc.u64 %rd58, [%rd59];
	// end inline asm
	mov.b64 	%fd90, %rd58;
	setp.lt.f64 	%p28, %fd379, %fd90;
	selp.f64 	%fd91, %fd90, %fd379, %p28;
	add.s32 	%r80, %r480, 256;
	mul.wide.u32 	%rd67, %r80, 8;
	add.s64 	%rd61, %rd16, %rd67;
	// begin inline asm
	ld.global.nc.u64 %rd60, [%rd61];
	// end inline asm
	mov.b64 	%fd92, %rd60;
	setp.lt.f64 	%p29, %fd91, %fd92;
	selp.f64 	%fd93, %fd92, %fd91, %p29;
	add.s32 	%r81, %r480, 512;
	mul.wide.u32 	%rd68, %r81, 8;
	add.s64 	%rd63, %rd16, %rd68;
	// begin inline asm
	ld.global.nc.u64 %rd62, [%rd63];
	// end inline asm
	mov.b64 	%fd94, %rd62;
	setp.lt.f64 	%p30, %fd93, %fd94;
	selp.f64 	%fd95, %fd94, %fd93, %p30;
	add.s32 	%r82, %r480, 768;
	mul.wide.u32 	%rd69, %r82, 8;
	add.s64 	%rd65, %rd16, %rd69;
	// begin inline asm
	ld.global.nc.u64 %rd64, [%rd65];
	// end inline asm
	mov.b64 	%fd96, %rd64;
	setp.lt.f64 	%p31, %fd95, %fd96;
	selp.f64 	%fd379, %fd96, %fd95, %p31;
	add.s32 	%r67, %r481, 1024;
	add.s32 	%r83, %r481, 512;
	add.s32 	%r480, %r480, 1024;
	setp.lt.s32 	%p32, %r83, %r52;
	mov.u32 	%r481, %r67;
	@%p32 bra 	$L__BB3_69;
$L__BB3_70:
	// begin inline asm
	mov.u32 %r84, %laneid;
	// end inline asm
	mov.b64 	%rd70, %fd379;
	mov.b64 	{%r86, %r91}, %rd70;
	mov.b32 	%r92, 1;
	mov.b32 	%r133, 31;
	mov.b32 	%r134, -1;
	// begin inline asm
	shfl.sync.down.b32 %r85, %r86, %r92, %r133, %r134;
	// end inline asm
	// begin inline asm
	shfl.sync.down.b32 %r90, %r91, %r92, %r133, %r134;
	// end inline asm
	mov.b64 	%rd71, {%r85, %r90};
	mov.b64 	%fd97, %rd71;
	setp.gt.s32 	%p33, %r84, 30;
	setp.lt.f64 	%p34, %fd379, %fd97;
	selp.f64 	%fd98, %fd97, %fd379, %p34;
	selp.f64 	%fd99, %fd379, %fd98, %p33;
	mov.b64 	%rd72, %fd99;
	mov.b64 	{%r96, %r101}, %rd72;
	mov.b32 	%r102, 2;
	// begin inline asm
	shfl.sync.down.b32 %r95, %r96, %r102, %r133, %r134;
	// end inline asm
	// begin inline asm
	shfl.sync.down.b32 %r100, %r101, %r102, %r133, %r134;
	// end inline asm
	mov.b64 	%rd73, {%r95, %r100};
	mov.b64 	%fd100, %rd73;
	setp.gt.s32 	%p35, %r84, 29;
	setp.lt.f64 	%p36, %fd99, %fd100;
	selp.f64 	%fd101, %fd100, %fd99, %p36;
	selp.f64 	%fd102, %fd99, %fd101, %p35;
	mov.b64 	%rd74, %fd102;
	mov.b64 	{%r106, %r111}, %rd74;
	mov.b32 	%r112, 4;
	// begin inline asm
	shfl.sync.down.b32 %r105, %r106, %r112, %r133, %r134;
	// end inline asm
	// begin inline asm
	shfl.sync.down.b32 %r110, %r111, %r112, %r133, %r134;
	// end inline asm
	mov.b64 	%rd75, {%r105, %r110};
	mov.b64 	%fd103, %rd75;
	setp.gt.s32 	%p37, %r84, 27;
	setp.lt.f64 	%p38, %fd102, %fd103;
	selp.f64 	%fd104, %fd103, %fd102, %p38;
	selp.f64 	%fd105, %fd102, %fd104, %p37;
	mov.b64 	%rd76, %fd105;
	mov.b64 	{%r116, %r121}, %rd76;
	mov.b32 	%r122, 8;
	// begin inline asm
	shfl.sync.down.b32 %r115, %r116, %r122, %r133, %r134;
	// end inline asm
	// begin inline asm
	shfl.sync.down.b32 %r120, %r121, %r122, %r133, %r134;
	// end inline asm
	mov.b64 	%rd77, {%r115, %r120};
	mov.b64 	%fd106, %rd77;
	setp.gt.s32 	%p39, %r84, 23;
	setp.lt.f64 	%p40, %fd105, %fd106;
	selp.f64 	%fd107, %fd106, %fd105, %p40;
	selp.f64 	%fd108, %fd105, %fd107, %p39;
	mov.b64 	%rd78, %fd108;
	mov.b64 	{%r126, %r131}, %rd78;
	mov.b32 	%r132, 16;
	// begin inline asm
	shfl.sync.down.b32 %r125, %r126, %r132, %r133, %r134;
	// end inline asm
	// begin inline asm
	shfl.sync.down.b32 %r130, %r131, %r132, %r133, %r134;
	// end inline asm
	mov.b64 	%rd79, {%r125, %r130};
	mov.b64 	%fd109, %rd79;
	setp.gt.s32 	%p41, %r84, 15;
	setp.lt.f64 	%p42, %fd108, %fd109;
	selp.f64 	%fd54, %fd109, %fd108, %p42;
	selp.f64 	%fd380, %fd108, %fd54, %p41;
	setp.ne.s32 	%p43, %r84, 0;
	@%p43 bra 	$L__BB3_72;
	shr.u32 	%r135, %r47, 2;
	and.b32  	%r136, %r135, 248;
	mov.u32 	%r137, _ZZN3cub18CUB_300001_SM_10006detail6reduce28DeviceReduceSingleTileKernelINS2_10policy_hubIdjN4cuda3__47maximumIvEEE10Policy1000EPdSB_jS8_ddNS5_3std3__410__identityEEEvT0_T1_T2_T3_T4_T6_E12temp_storage;
	add.s32 	%r138, %r137, %r136;
	st.shared.f64 	[%r138+8], %fd54;
$L__BB3_72:
	bar.sync 	0;
	setp.ne.s32 	%p44, %r47, 0;
	@%p44 bra 	$L__BB3_74;
	ld.shared.f64 	%fd110, [_ZZN3cub18CUB_300001_SM_10006detail6reduce28DeviceReduceSingleTileKernelINS2_10policy_hubIdjN4cuda3__47maximumIvEEE10Policy1000EPdSB_jS8_ddNS5_3std3__410__identityEEEvT0_T1_T2_T3_T4_T6_E12temp_storage+16];
	setp.lt.f64 	%p45, %fd380, %fd110;
	selp.f64 	%fd111, %fd110, %fd380, %p45;
	ld.shared.f64 	%fd112, [_ZZN3cub18CUB_300001_SM_10006detail6reduce28DeviceReduceSingleTileKernelINS2_10policy_hubIdjN4cuda3__47maximumIvEEE10Policy1000EPdSB_jS8_ddNS5_3std3__410__identityEEEvT0_T1_T2_T3_T4_T6_E12temp_storage+24];
	setp.lt.f64 	%p46, %fd111, %fd112;
	selp.f64 	%fd113, %fd112, %fd111, %p46;
	ld.shared.f64 	%fd114, [_ZZN3cub18CUB_300001_SM_10006detail6reduce28DeviceReduceSingleTileKernelINS2_10policy_hubIdjN4cuda3__47maximumIvEEE10Policy1000EPdSB_jS8_ddNS5_3std3__410__identityEEEvT0_T1_T2_T3_T4_T6_E12temp_storage+32];
	setp.lt.f64 	%p47, %fd113, %fd114;
	selp.f64 	%fd115, %fd114, %fd113, %p47;
	ld.shared.f64 	%fd116, [_ZZN3cub18CUB_300001_SM_10006detail6reduce28DeviceReduceSingleTileKernelINS2_10policy_hubIdjN4cuda3__47maximumIvEEE10Policy1000EPdSB_jS8_ddNS5_3std3__410__identityEEEvT0_T1_T2_T3_T4_T6_E12temp_storage+40];
	setp.lt.f64 	%p48, %fd115, %fd116;
	selp.f64 	%fd117, %fd116, %fd115, %p48;
	ld.shared.f64 	%fd118, [_ZZN3cub18CUB_300001_SM_10006detail6reduce28DeviceReduceSingleTileKernelINS2_10policy_hubIdjN4cuda3__47maximumIvEEE10Policy1000EPdSB_jS8_ddNS5_3std3__410__identityEEEvT0_T1_T2_T3_T4_T6_E12temp_storage+48];
	setp.lt.f64 	%p49, %fd117, %fd118;
	selp.f64 	%fd119, %fd118, %fd117, %p49;
	ld.shared.f64 	%fd120, [_ZZN3cub18CUB_300001_SM_10006detail6reduce28DeviceReduceSingleTileKernelINS2_10policy_hubIdjN4cuda3__47maximumIvEEE10Policy1000EPdSB_jS8_ddNS5_3std3__410__identityEEEvT0_T1_T2_T3_T4_T6_E12temp_storage+56];
	setp.lt.f64 	%p50, %fd119, %fd120;
	selp.f64 	%fd121, %fd120, %fd119, %p50;
	ld.shared.f64 	%fd122, [_ZZN3cub18CUB_300001_SM_10006detail6reduce28DeviceReduceSingleTileKernelINS2_10policy_hubIdjN4cuda3__47maximumIvEEE10Policy1000EPdSB_jS8_ddNS5_3std3__410__identityEEEvT0_T1_T2_T3_T4_T6_E12temp_storage+64];
	setp.lt.f64 	%p51, %fd121, %fd122;
	selp.f64 	%fd380, %fd122, %fd121, %p51;
$L__BB3_74:
	mov.u32 	%r454, %tid.x;
	setp.ne.s32 	%p217, %r454, 0;
	@%p217 bra 	$L__BB3_76;
	setp.lt.f64 	%p218, %fd58, %fd380;
	selp.f64 	%fd353, %fd380, %fd58, %p218;
	st.global.f64 	[%rd1], %fd353;
$L__BB3_76:
	ret;

}
	// .globl	_ZN3cub18CUB_300001_SM_10006detail6reduce18DeviceReduceKernelINS2_10policy_hubIdjN4cuda3__47maximumIvEEE10Policy1000EPdjS8_dNS5_3std3__410__identityEEEvT0_PT3_T1_NS0_13GridEvenShareISI_EET2_T4_
.visible .entry _ZN3cub18CUB_300001_SM_10006detail6reduce18DeviceReduceKernelINS2_10policy_hubIdjN4cuda3__47maximumIvEEE10Policy1000EPdjS8_dNS5_3std3__410__identityEEEvT0_PT3_T1_NS0_13GridEvenShareISI_EET2_T4_(
	.param .u64 .ptr .align 1 _ZN3cub18CUB_300001_SM_10006detail6reduce18DeviceReduceKernelINS2_10policy_hubIdjN4cuda3__47maximumIvEEE10Policy1000EPdjS8_dNS5_3std3__410__identityEEEvT0_PT3_T1_NS0_13GridEvenShareISI_EET2_T4__param_0,
	.param .u64 .ptr .align 1 _ZN3cub18CUB_300001_SM_10006detail6reduce18DeviceReduceKernelINS2_10policy_hubIdjN4cuda3__47maximumIvEEE10Policy1000EPdjS8_dNS5_3std3__410__identityEEEvT0_PT3_T1_NS0_13GridEvenShareISI_EET2_T4__param_1,
	.param .u32 _ZN3cub18CUB_300001_SM_10006detail6reduce18DeviceReduceKernelINS2_10policy_hubIdjN4cuda3__47maximumIvEEE10Policy1000EPdjS8_dNS5_3std3__410__identityEEEvT0_PT3_T1_NS0_13GridEvenShareISI_EET2_T4__param_2,
	.param .align 4 .b8 _ZN3cub18CUB_300001_SM_10006detail6reduce18DeviceReduceKernelINS2_10policy_hubIdjN4cuda3__47maximumIvEEE10Policy1000EPdjS8_dNS5_3std3__410__identityEEEvT0_PT3_T1_NS0_13GridEvenShareISI_EET2_T4__param_3[40],
	.param .align 1 .b8 _ZN3cub18CUB_300001_SM_10006detail6reduce18DeviceReduceKernelINS2_10policy_hubIdjN4cuda3__47maximumIvEEE10Policy1000EPdjS8_dNS5_3std3__410__identityEEEvT0_PT3_T1_NS0_13GridEvenShareISI_EET2_T4__param_4[1],
	.param .align 1 .b8 _ZN3cub18CUB_300001_SM_10006detail6reduce18DeviceReduceKernelINS2_10policy_hubIdjN4cuda3__47maximumIvEEE10Policy1000EPdjS8_dNS5_3std3__410__identityEEEvT0_PT3_T1_NS0_13GridEvenShareISI_EET2_T4__param_5[1]
)
.maxntid 256
{
	.reg .pred 	%p<217>;
	.reg .b32 	%r<542>;
	.reg .b64 	%rd<197>;
	.reg .b64 	%fd<375>;
	// demoted variable
	.shared .align 8 .b8 _ZZN3cub18CUB_300001_SM_10006detail6reduce18DeviceReduceKernelINS2_10policy_hubIdjN4cuda3__47maximumIvEEE10Policy1000EPdjS8_dNS5_3std3__410__identityEEEvT0_PT3_T1_NS0_13GridEvenShareISI_EET2_T4_E12temp_storage[80];
	ld.param.u32 	%r1, [_ZN3cub18CUB_300001_SM_10006detail6reduce18DeviceReduceKernelINS2_10policy_hubIdjN4cuda3__47maximumIvEEE10Policy1000EPdjS8_dNS5_3std3__410__identityEEEvT0_PT3_T1_NS0_13GridEvenShareISI_EET2_T4__param_3+20];
	ld.param.u64 	%rd1, [_ZN3cub18CUB_300001_SM_10006detail6reduce18DeviceReduceKernelINS2_10policy_hubIdjN4cuda3__47maximumIvEEE10Policy1000EPdjS8_dNS5_3std3__410__identityEEEvT0_PT3_T1_NS0_13GridEvenShareISI_EET2_T4__param_0];
	ld.param.u32 	%r2, [_ZN3cub18CUB_300001_SM_10006detail6reduce18DeviceReduceKernelINS2_10policy_hubIdjN4cuda3__47maximumIvEEE10Policy1000EPdjS8_dNS5_3std3__410__identityEEEvT0_PT3_T1_NS0_13GridEvenShareISI_EET2_T4__param_3+24];
	mov.u32 	%r3, %ctaid.x;
	shl.b32 	%r4, %r2, 11;
	shl.b32 	%r5, %r3, 11;
	and.b64  	%rd3, %rd1, 31;
	setp.ne.s64 	%p1, %rd3, 0;
	@%p1 bra 	$L__BB4_36;
	sub.s32 	%r6, %r1, %r5;
	setp.gt.u32 	%p109, %r6, 2047;
	@%p109 bra 	$L__BB4_20;
	mov.u32 	%r7, %tid.x;
	setp.ge.u32 	%p158, %r7, %r6;
	mov.f64 	%fd355, 0d0000000000000000;
	mov.u32 	%r512, %r7;
	@%p158 bra 	$L__BB4_4;
	add.s32 	%r378, %r5, %r7;
	mul.wide.u32 	%rd157, %r378, 8;
	add.s64 	%rd156, %rd1, %rd157;
	// begin inline asm
	ld.global.nc.u64 %rd155, [%rd156];
	// end inline asm
	mov.b64 	%fd355, %rd155;
	add.s32 	%r512, %r7, 256;
$L__BB4_4:
	setp.ge.u32 	%p159, %r512, %r6;
	@%p159 bra 	$L__BB4_11;
	not.b32 	%r379, %r512;
	add.s32 	%r10, %r1, %r379;
	and.b32  	%r380, %r10, 768;
	setp.eq.s32 	%p160, %r380, 768;
	@%p160 bra 	$L__BB4_8;
	add.s32 	%r510, %r512, %r5;
	shr.u32 	%r381, %r10, 8;
	add.s32 	%r382, %r381, 1;
	and.b32  	%r383, %r382, 3;
	neg.s32 	%r509, %r383;
$L__BB4_7:
	.pragma "nounroll";
	mul.wide.u32 	%rd160, %r510, 8;
	add.s64 	%rd159, %rd1, %rd160;
	// begin inline asm
	ld.global.nc.u64 %rd158, [%rd159];
	// end inline asm
	mov.b64 	%fd269, %rd158;
	setp.lt.f64 	%p161, %fd355, %fd269;
	selp.f64 	%fd355, %fd269, %fd355, %p161;
	add.s32 	%r512, %r512, 256;
	add.s32 	%r510, %r510, 256;
	add.s32 	%r509, %r509, 1;
	setp.ne.s32 	%p162, %r509, 0;
	@%p162 bra 	$L__BB4_7;
$L__BB4_8:
	sub.s32 	%r384, %r10, %r5;
	setp.lt.u32 	%p163, %r384, 768;
	@%p163 bra 	$L__BB4_11;
	add.s32 	%r514, %r512, 512;
	add.s32 	%r513, %r512, %r5;
$L__BB4_10:
	mul.wide.u32 	%rd169, %r513, 8;
	add.s64 	%rd162, %rd1, %rd169;
	// begin inline asm
	ld.global.nc.u64 %rd161, [%rd162];
	// end inline asm
	mov.b64 	%fd270, %rd161;
	setp.lt.f64 	%p164, %fd355, %fd270;
	selp.f64 	%fd271, %fd270, %fd355, %p164;
	add.s32 	%r385, %r513, 256;
	mul.wide.u32 	%rd170, %r385, 8;
	add.s64 	%rd164, %rd1, %rd170;
	// begin inline asm
	ld.global.nc.u64 %rd163, [%rd164];
	// end inline asm
	mov.b64 	%fd272, %rd163;
	setp.lt.f64 	%p165, %fd271, %fd272;
	selp.f64 	%fd273, %fd272, %fd271, %p165;
	add.s32 	%r386, %r513, 512;
	mul.wide.u32 	%rd171, %r386, 8;
	add.s64 	%rd166, %rd1, %rd171;
	// begin inline asm
	ld.global.nc.u64 %rd165, [%rd166];
	// end inline asm
	mov.b64 	%fd274, %rd165;
	setp.lt.f64 	%p166, %fd273, %fd274;
	selp.f64 	%fd275, %fd274, %fd273, %p166;
	add.s32 	%r387, %r513, 768;
	mul.wide.u32 	%rd172, %r387, 8;
	add.s64 	%rd168, %rd1, %rd172;
	// begin inline asm
	ld.global.nc.u64 %rd167, [%rd168];
	// end inline asm
	mov.b64 	%fd276, %rd167;
	setp.lt.f64 	%p167, %fd275, %fd276;
	selp.f64 	%fd355, %fd276, %fd275, %p167;
	add.s32 	%r24, %r514, 1024;
	add.s32 	%r388, %r514, 512;
	add.s32 	%r513, %r513, 1024;
	setp.lt.s32 	%p168, %r388, %r6;
	mov.u32 	%r514, %r24;
	@%p168 bra 	$L__BB4_10;
$L__BB4_11:
	setp.lt.u32 	%p169, %r6, 256;
	@%p169 bra 	$L__BB4_16;
	// begin inline asm
	mov.u32 %r452, %laneid;
	// end inline asm
	mov.b64 	%rd183, %fd355;
	mov.b64 	{%r454, %r459}, %rd183;
	mov.b32 	%r460, 1;
	mov.b32 	%r501, 31;
	mov.b32 	%r502, -1;
	// begin inline asm
	shfl.sync.down.b32 %r453, %r454, %r460, %r501, %r502;
	// end inline asm
	// begin inline asm
	shfl.sync.down.b32 %r458, %r459, %r460, %r501, %r502;
	// end inline asm
	mov.b64 	%rd184, {%r453, %r458};
	mov.b64 	%fd324, %rd184;
	setp.gt.s32 	%p197, %r452, 30;
	setp.lt.f64 	%p198, %fd355, %fd324;
	selp.f64 	%fd325, %fd324, %fd355, %p198;
	selp.f64 	%fd326, %fd355, %fd325, %p197;
	mov.b64 	%rd185, %fd326;
	mov.b64 	{%r464, %r469}, %rd185;
	mov.b32 	%r470, 2;
	// begin inline asm
	shfl.sync.down.b32 %r463, %r464, %r470, %r501, %r502;
	// end inline asm
	// begin inline asm
	shfl.sync.down.b32 %r468, %r469, %r470, %r501, %r502;
	// end inline asm
	mov.b64 	%rd186, {%r463, %r468};
	mov.b64 	%fd327, %rd186;
	setp.gt.s32 	%p199, %r452, 29;
	setp.lt.f64 	%p200, %fd326, %fd327;
	selp.f64 	%fd328, %fd327, %fd326, %p200;
	selp.f64 	%fd329, %fd326, %fd328, %p199;
	mov.b64 	%rd187, %fd329;
	mov.b64 	{%r474, %r479}, %rd187;
	mov.b32 	%r480, 4;
	// begin inline asm
	shfl.sync.down.b32 %r473, %r474, %r480, %r501, %r502;
	// end inline asm
	// begin inline asm
	shfl.sync.down.b32 %r478, %r479, %r480, %r501, %r502;
	// end inline asm
	mov.b64 	%rd188, {%r473, %r478};
	mov.b64 	%fd330, %rd188;
	setp.gt.s32 	%p201, %r452, 27;
	setp.lt.f64 	%p202, %fd329, %fd330;
	selp.f64 	%fd331, %fd330, %fd329, %p202;
	selp.f64 	%fd332, %fd329, %fd331, %p201;
	mov.b64 	%rd189, %fd332;
	mov.b64 	{%r484, %r489}, %rd189;
	mov.b32 	%r490, 8;
	// begin inline asm
	shfl.sync.down.b32 %r483, %r484, %r490, %r501, %r502;
	// end inline asm
	// begin inline asm
	shfl.sync.down.b32 %r488, %r489, %r490, %r501, %r502;
	// end inline asm
	mov.b64 	%rd190, {%r483, %r488};
	mov.b64 	%fd333, %rd190;
	setp.gt.s32 	%p203, %r452, 23;
	setp.lt.f64 	%p204, %fd332, %fd333;
	selp.f64 	%fd334, %fd333, %fd332, %p204;
	selp.f64 	%fd335, %fd332, %fd334, %p203;
	mov.b64 	%rd191, %fd335;
	mov.b64 	{%r494, %r499}, %rd191;
	mov.b32 	%r500, 16;
	// begin inline asm
	shfl.sync.down.b32 %r493, %r494, %r500, %r501, %r502;
	// end inline asm
	// begin inline asm
	shfl.sync.down.b32 %r498, %r499, %r500, %r501, %r502;
	// end inline asm
	mov.b64 	%rd192, {%r493, %r498};
	mov.b64 	%fd336, %rd192;
	setp.gt.s32 	%p205, %r452, 15;
	setp.lt.f64 	%p206, %fd335, %fd336;
	selp.f64 	%fd10, %fd336, %fd335, %p206;
	selp.f64 	%fd374, %fd335, %fd10, %p205;
	setp.ne.s32 	%p207, %r452, 0;
	@%p207 bra 	$L__BB4_14;
	shr.u32 	%r503, %r7, 2;
	and.b32  	%r504, %r503, 248;
	mov.u32 	%r505, _ZZN3cub18CUB_300001_SM_10006detail6reduce18DeviceReduceKernelINS2_10policy_hubIdjN4cuda3__47maximumIvEEE10Policy1000EPdjS8_dNS5_3std3__410__identityEEEvT0_PT3_T1_NS0_13GridEvenShareISI_EET2_T4_E12temp_storage;
	add.s32 	%r506, %r505, %r504;
	st.shared.f64 	[%r506+8], %fd10;
$L__BB4_14:
	bar.sync 	0;
	setp.ne.s32 	%p208, %r7, 0;
	@%p208 bra 	$L__BB4_71;
	ld.shared.f64 	%fd337, [_ZZN3cub18CUB_300001_SM_10006detail6reduce18DeviceReduceKernelINS2_10policy_hubIdjN4cuda3__47maximumIvEEE10Policy1000EPdjS8_dNS5_3std3__410__identityEEEvT0_PT3_T1_NS0_13GridEvenShareISI_EET2_T4_E12temp_storage+16];
	setp.lt.f64 	%p209, %fd374, %fd337;
	selp.f64 	%fd338, %fd337, %fd374, %p209;
	ld.shared.f64 	%fd339, [_ZZN3cub18CUB_300001_SM_10006detail6reduce18DeviceReduceKernelINS2_10policy_hubIdjN4cuda3__47maximumIvEEE10Policy1000EPdjS8_dNS5_3std3__410__identityEEEvT0_PT3_T1_NS0_13GridEvenShareISI_EET2_T4_E12temp_storage+24];
	setp.lt.f64 	%p210, %fd338, %fd339;
	selp.f64 	%fd340, %fd339, %fd338, %p210;
	ld.shared.f64 	%fd341, [_ZZN3cub18CUB_300001_SM_10006detail6reduce18DeviceReduceKernelINS2_10policy_hubIdjN4cuda3__47maximumIvEEE10Policy1000EPdjS8_dNS5_3std3__410__identityEEEvT0_PT3_T1_NS0_13GridEvenShareISI_EET2_T4_E12temp_storage+32];
	setp.lt.f64 	%p211, %fd340, %fd341;
	selp.f64 	%fd342, %fd341, %fd340, %p211;
	ld.shared.f64 	%fd343, [_ZZN3cub18CUB_300001_SM_10006detail6reduce18DeviceReduceKernelINS2_10policy_hubIdjN4cuda3__47maximumIvEEE10Policy1000EPdjS8_dNS5_3std3__410__identityEEEvT0_PT3_T1_NS0_13GridEvenShareISI_EET2_T4_E12temp_storage+40];
	setp.lt.f64 	%p212, %fd342, %fd343;
	selp.f64 	%fd344, %fd343, %fd342, %p212;
	ld.shared.f64 	%fd345, [_ZZN3cub18CUB_300001_SM_10006detail6reduce18DeviceReduceKernelINS2_10policy_hubIdjN4cuda3__47maximumIvEEE10Policy1000EPdjS8_dNS5_3std3__410__identityEEEvT0_PT3_T1_NS0_13GridEvenShareISI_EET2_T4_E12temp_storage+48];
	setp.lt.f64 	%p213, %fd344, %fd345;
	selp.f64 	%fd346, %fd345, %fd344, %p213;
	ld.shared.f64 	%fd347, [_ZZN3cub18CUB_300001_SM_10006detail6reduce18DeviceReduceKernelINS2_10policy_hubIdjN4cuda3__47maximumIvEEE10Policy1000EPdjS8_dNS5_3std3__410__identityEEEvT0_PT3_T1_NS0_13GridEvenShareISI_EET2_T4_E12temp_storage+56];
	setp.lt.f64 	%p214, %fd346, %fd347;
	selp.f64 	%fd348, %fd347, %fd346, %p214;
	ld.shared.f64 	%fd349, [_ZZN3cub18CUB_300001_SM_10006detail6reduce18DeviceReduceKernelINS2_10policy_hubIdjN4cuda3__47maximumIvEEE10Policy1000EPdjS8_dNS5_3std3__410__identityEEEvT0_PT3_T1_NS0_13GridEvenShareISI_EET2_T4_E12temp_storage+64];
	setp.lt.f64 	%p215, %fd348, %fd349;
	selp.f64 	%fd374, %fd349, %fd348, %p215;
	bra.uni 	$L__BB4_71;
$L__BB4_16:
	// begin inline asm
	mov.u32 %r389, %laneid;
	// end inline asm
	and.b32  	%r440, %r7, 992;
	add.s32 	%r441, %r440, 32;
	setp.gt.u32 	%p170, %r441, %r6;
	not.b32 	%r442, %r440;
	add.s32 	%r443, %r6, %r442;
	selp.b32 	%r438, %r443, 31, %p170;
	mov.b64 	%rd173, %fd355;
	mov.b64 	{%r391, %r396}, %rd173;
	mov.b32 	%r397, 1;
	mov.b32 	%r439, -1;
	// begin inline asm
	shfl.sync.down.b32 %r390, %r391, %r397, %r438, %r439;
	// end inline asm
	// begin inline asm
	shfl.sync.down.b32 %r395, %r396, %r397, %r438, %r439;
	// end inline asm
	mov.b64 	%rd174, {%r390, %r395};
	mov.b64 	%fd277, %rd174;
	setp.lt.s32 	%p171, %r389, %r438;
	setp.lt.f64 	%p172, %fd355, %fd277;
	selp.f64 	%fd278, %fd277, %fd355, %p172;
	selp.f64 	%fd279, %fd278, %fd355, %p171;
	mov.b64 	%rd175, %fd279;
	mov.b64 	{%r401, %r406}, %rd175;
	mov.b32 	%r407, 2;
	// begin inline asm
	shfl.sync.down.b32 %r400, %r401, %r407, %r438, %r439;
	// end inline asm
	// begin inline asm
	shfl.sync.down.b32 %r405, %r406, %r407, %r438, %r439;
	// end inline asm
	mov.b64 	%rd176, {%r400, %r405};
	mov.b64 	%fd280, %rd176;
	add.s32 	%r444, %r389, 2;
	setp.gt.s32 	%p173, %r444, %r438;
	setp.lt.f64 	%p174, %fd279, %fd280;
	selp.f64 	%fd281, %fd280, %fd279, %p174;
	selp.f64 	%fd282, %fd279, %fd281, %p173;
	mov.b64 	%rd177, %fd282;
	mov.b64 	{%r411, %r416}, %rd177;
	mov.b32 	%r417, 4;
	// begin inline asm
	shfl.sync.down.b32 %r410, %r411, %r417, %r438, %r439;
	// end inline asm
	// begin inline asm
	shfl.sync.down.b32 %r415, %r416, %r417, %r438, %r439;
	// end inline asm
	mov.b64 	%rd178, {%r410, %r415};
	mov.b64 	%fd283, %rd178;
	add.s32 	%r445, %r389, 4;
	setp.gt.s32 	%p175, %r445, %r438;
	setp.lt.f64 	%p176, %fd282, %fd283;
	selp.f64 	%fd284, %fd283, %fd282, %p176;
	selp.f64 	%fd285, %fd282, %fd284, %p175;
	mov.b64 	%rd179, %fd285;
	mov.b64 	{%r421, %r426}, %rd179;
	mov.b32 	%r427, 8;
	// begin inline asm
	shfl.sync.down.b32 %r420, %r421, %r427, %r438, %r439;
	// end inline asm
	// begin inline asm
	shfl.sync.down.b32 %r425, %r426, %r427, %r438, %r439;
	// end inline asm
	mov.b64 	%rd180, {%r420, %r425};
	mov.b64 	%fd286, %rd180;
	add.s32 	%r446, %r389, 8;
	setp.gt.s32 	%p177, %r446, %r438;
	setp.lt.f64 	%p178, %fd285, %fd286;
	selp.f64 	%fd287, %fd286, %fd285, %p178;
	selp.f64 	%fd288, %fd285, %fd287, %p177;
	mov.b64 	%rd181, %fd288;
	mov.b64 	{%r431, %r436}, %rd181;
	mov.b32 	%r437, 16;
	// begin inline asm
	shfl.sync.down.b32 %r430, %r431, %r437, %r438, %r439;
	// end inline asm
	// begin inline asm
	shfl.sync.down.b32 %r435, %r436, %r437, %r438, %r439;
	// end inline asm
	mov.b64 	%rd182, {%r430, %r435};
	mov.b64 	%fd289, %rd182;
	add.s32 	%r447, %r389, 16;
	setp.gt.s32 	%p179, %r447, %r438;
	setp.lt.f64 	%p180, %fd288, %fd289;
	selp.f64 	%fd290, %fd289, %fd288, %p180;
	selp.f64 	%fd374, %fd288, %fd290, %p179;
	setp.ne.s32 	%p181, %r389, 0;
	@%p181 bra 	$L__BB4_18;
	shr.u32 	%r448, %r7, 2;
	and.b32  	%r449, %r448, 248;
	mov.u32 	%r450, _ZZN3cub18CUB_300001_SM_10006detail6reduce18DeviceReduceKernelINS2_10policy_hubIdjN4cuda3__47maximumIvEEE10Policy1000EPdjS8_dNS5_3std3__410__identityEEEvT0_PT3_T1_NS0_13GridEvenShareISI_EET2_T4_E12temp_storage;
	add.s32 	%r451, %r450, %r449;
	st.shared.f64 	[%r451+8], %fd374;
$L__BB4_18:
	bar.sync 	0;
	setp.ne.s32 	%p182, %r7, 0;
	@%p182 bra 	$L__BB4_71;
	setp.gt.u32 	%p183, %r6, 32;
	ld.shared.f64 	%fd291, [_ZZN3cub18CUB_300001_SM_10006detail6reduce18DeviceReduceKernelINS2_10policy_hubIdjN4cuda3__47maximumIvEEE10Policy1000EPdjS8_dNS5_3std3__410__identityEEEvT0_PT3_T1_NS0_13GridEvenShareISI_EET2_T4_E12temp_storage+16];
	setp.lt.f64 	%p184, %fd374, %fd291;
	selp.f64 	%fd293, %fd291, %fd374, %p184;
	selp.f64 	%fd294, %fd293, %fd374, %p183;
	setp.gt.u32 	%p185, %r6, 64;
	ld.shared.f64 	%fd296, [_ZZN3cub18CUB_300001_SM_10006detail6reduce18DeviceReduceKernelINS2_10policy_hubIdjN4cuda3__47maximumIvEEE10Policy1000EPdjS8_dNS5_3std3__410__identityEEEvT0_PT3_T1_NS0_13GridEvenShareISI_EET2_T4_E12temp_storage+24];
	setp.lt.f64 	%p186, %fd294, %fd296;
	selp.f64 	%fd298, %fd296, %fd294, %p186;
	selp.f64 	%fd299, %fd298, %fd294, %p185;
	setp.gt.u32 	%p187, %r6, 96;
	ld.shared.f64 	%fd301, [_ZZN3cub18CUB_300001_SM_10006detail6reduce18DeviceReduceKernelINS2_10policy_hubIdjN4cuda3__47maximumIvEEE10Policy1000EPdjS8_dNS5_3std3__410__identityEEEvT0_PT3_T1_NS0_13GridEvenShareISI_EET2_T4_E12temp_storage+32];
	setp.lt.f64 	%p188, %fd299, %fd301;
	selp.f64 	%fd303, %fd301, %fd299, %p188;
	selp.f64 	%fd304, %fd303, %fd299, %p187;
	setp.gt.u32 	%p189, %r6, 128;
	ld.shared.f64 	%fd306, [_ZZN3cub18CUB_300001_SM_10006detail6reduce18DeviceReduceKernelINS2_10policy_hubIdjN4cuda3__47maximumIvEEE10Policy1000EPdjS8_dNS5_3std3__410__identityEEEvT0_PT3_T1_NS0_13GridEvenShareISI_EET2_T4_E12temp_storage+40];
	setp.lt.f64 	%p190, %fd304, %fd306;
	selp.f64 	%fd308, %fd306, %fd304, %p190;
	selp.f64 	%fd309, %fd308, %fd304, %p189;
	setp.gt.u32 	%p191, %r6, 160;
	ld.shared.f64 	%fd311, [_ZZN3cub18CUB_300001_SM_10006detail6reduce18DeviceReduceKernelINS2_10policy_hubIdjN4cuda3__47maximumIvEEE10Policy1000EPdjS8_dNS5_3std3__410__identityEEEvT0_PT3_T1_NS0_13GridEvenShareISI_EET2_T4_E12temp_storage+48];
	setp.lt.f64 	%p192, %fd309, %fd311;
	selp.f64 	%fd313, %fd311, %fd309, %p192;
	selp.f64 	%fd314, %fd313, %fd309, %p191;
	setp.gt.u32 	%p193, %r6, 192;
	ld.shared.f64 	%fd316, [_ZZN3cub18CUB_300001_SM_10006detail6reduce18DeviceReduceKernelINS2_10policy_hubIdjN4cuda3__47maximumIvEEE10Policy1000EPdjS8_dNS5_3std3__410__identityEEEvT0_PT3_T1_NS0_13GridEvenShareISI_EET2_T4_E12temp_storage+56];
	setp.lt.f64 	%p194, %fd314, %fd316;
	selp.f64 	%fd318, %fd316, %fd314, %p194;
	selp.f64 	%fd319, %fd318, %fd314, %p193;
	setp.gt.u32 	%p195, %r6, 224;
	ld.shared.f64 	%fd321, [_ZZN3cub18CUB_300001_SM_10006detail6reduce18DeviceReduceKernelINS2_10policy_hubIdjN4cuda3__47maximumIvEEE10Policy1000EPdjS8_dNS5_3std3__410__identityEEEvT0_PT3_T1_NS0_13GridEvenShareISI_EET2_T4_E12temp_storage+64];
	setp.lt.f64 	%p196, %fd319, %fd321;
	selp.f64 	%fd323, %fd321, %fd319, %p196;
	selp.f64 	%fd374, %fd323, %fd319, %p195;
	bra.uni 	$L__BB4_71;
$L__BB4_20:
	mov.u32 	%r26, %tid.x;
	shl.b32 	%r305, %r26, 2;
	add.s32 	%r306, %r5, %r305;
	mul.wide.u32 	%rd113, %r306, 8;
	add.s64 	%rd103, %rd1, %rd113;
	// begin inline asm
	ld.global.nc.v2.u64 {%rd101, %rd102}, [%rd103];
	// end inline asm
	add.s64 	%rd106, %rd103, 16;
	// begin inline asm
	ld.global.nc.v2.u64 {%rd104, %rd105}, [%rd106];
	// end inline asm
	mov.b64 	%fd203, %rd101;
	mov.b64 	%fd204, %rd102;
	mov.b64 	%fd205, %rd104;
	mov.b64 	%fd206, %rd105;
	add.s64 	%rd109, %rd103, 8192;
	// begin inline asm
	ld.global.nc.v2.u64 {%rd107, %rd108}, [%rd109];
	// end inline asm
	add.s64 	%rd112, %rd103, 8208;
	// begin inline asm
	ld.global.nc.v2.u64 {%rd110, %rd111}, [%rd112];
	// end inline asm
	mov.b64 	%fd207, %rd107;
	mov.b64 	%fd208, %rd108;
	mov.b64 	%fd209, %rd110;
	mov.b64 	%fd210, %rd111;
	setp.lt.f64 	%p110, %fd203, %fd204;
	selp.f64 	%fd211, %fd204, %fd203, %p110;
	setp.lt.f64 	%p111, %fd211, %fd205;
	selp.f64 	%fd212, %fd205, %fd211, %p111;
	setp.lt.f64 	%p112, %fd212, %fd206;
	selp.f64 	%fd213, %fd206, %fd212, %p112;
	setp.lt.f64 	%p113, %fd213, %fd207;
	selp.f64 	%fd214, %fd207, %fd213, %p113;
	setp.lt.f64 	%p114, %fd214, %fd208;
	selp.f64 	%fd215, %fd208, %fd214, %p114;
	setp.lt.f64 	%p115, %fd215, %fd209;
	selp.f64 	%fd216, %fd209, %fd215, %p115;
	setp.lt.f64 	%p116, %fd216, %fd210;
	selp.f64 	%fd361, %fd210, %fd216, %p116;
	setp.lt.u32 	%p117, %r6, %r4;
	@%p117 bra 	$L__BB4_32;
	add.s32 	%r27, %r4, %r5;
	add.s32 	%r516, %r27, 256;
	add.s32 	%r515, %r27, %r26;
	mov.b32 	%r517, 0;
$L__BB4_22:
	add.s32 	%r5, %r5, %r4;
	add.s32 	%r308, %r1, -2048;
	setp.gt.u32 	%p118, %r5, %r308;
	@%p118 bra 	$L__BB4_24;
	cvt.u64.u32 	%rd126, %r5;
	cvt.u64.u32 	%rd127, %r305;
	add.s64 	%rd128, %rd126, %rd127;
	shl.b64 	%rd129, %rd128, 3;
	add.s64 	%rd116, %rd1, %rd129;
	// begin inline asm
	ld.global.nc.v2.u64 {%rd114, %rd115}, [%rd116];
	// end inline asm
	add.s64 	%rd119, %rd116, 16;
	// begin inline asm
	ld.global.nc.v2.u64 {%rd117, %rd118}, [%rd119];
	// end inline asm
	mov.b64 	%fd217, %rd114;
	mov.b64 	%fd218, %rd115;
	mov.b64 	%fd219, %rd117;
	mov.b64 	%fd220, %rd118;
	add.s64 	%rd122, %rd116, 8192;
	// begin inline asm
	ld.global.nc.v2.u64 {%rd120, %rd121}, [%rd122];
	// end inline asm
	add.s64 	%rd125, %rd116, 8208;
	// begin inline asm
	ld.global.nc.v2.u64 {%rd123, %rd124}, [%rd125];
	// end inline asm
	mov.b64 	%fd221, %rd120;
	mov.b64 	%fd222, %rd121;
	mov.b64 	%fd223, %rd123;
	mov.b64 	%fd224, %rd124;
	setp.lt.f64 	%p119, %fd361, %fd217;
	selp.f64 	%fd225, %fd217, %fd361, %p119;
	setp.lt.f64 	%p120, %fd225, %fd218;
	selp.f64 	%fd226, %fd218, %fd225, %p120;
	setp.lt.f64 	%p121, %fd226, %fd219;
	selp.f64 	%fd227, %fd219, %fd226, %p121;
	setp.lt.f64 	%p122, %fd227, %fd220;
	selp.f64 	%fd228, %fd220, %fd227, %p122;
	setp.lt.f64 	%p123, %fd228, %fd221;
	selp.f64 	%fd229, %fd221, %fd228, %p123;
	setp.lt.f64 	%p124, %fd229, %fd222;
	selp.f64 	%fd230, %fd222, %fd229, %p124;
	setp.lt.f64 	%p125, %fd230, %fd223;
	selp.f64 	%fd231, %fd223, %fd230, %p125;
	setp.lt.f64 	%p126, %fd231, %fd224;
	selp.f64 	%fd361, %fd224, %fd231, %p126;
	sub.s32 	%r310, %r1, %r5;
	setp.lt.u32 	%p127, %r310, %r4;
	add.s32 	%r517, %r517, 1;
	add.s32 	%r516, %r516, %r4;
	add.s32 	%r515, %r515, %r4;
	@%p127 bra 	$L__BB4_32;
	bra.uni 	$L__BB4_22;
$L__BB4_24:
	setp.le.u32 	%p128, %r1, %r5;
	@%p128 bra 	$L__BB4_32;
	sub.s32 	%r38, %r1, %r5;
	setp.ge.s32 	%p129, %r26, %r38;
	@%p129 bra 	$L__BB4_32;
	not.b32 	%r311, %r26;
	add.s32 	%r312, %r1, %r311;
	sub.s32 	%r313, %r312, %r27;
	mul.lo.s32 	%r314, %r2, %r517;
	shl.b32 	%r315, %r314, 11;
	sub.s32 	%r39, %r313, %r315;
	shr.u32 	%r316, %r312, 8;
	add.s32 	%r40, %r316, 1;
	and.b32  	%r317, %r312, 768;
	setp.eq.s32 	%p130, %r317, 768;
	mov.u32 	%r522, %r26;
	@%p130 bra 	$L__BB4_29;
	and.b32  	%r318, %r40, 3;
	neg.s32 	%r519, %r318;
	mov.u32 	%r522, %r26;
$L__BB4_28:
	.pragma "nounroll";
	mul.wide.u32 	%rd132, %r515, 8;
	add.s64 	%rd131, %rd1, %rd132;
	// begin inline asm
	ld.global.nc.u64 %rd130, [%rd131];
	// end inline asm
	mov.b64 	%fd233, %rd130;
	setp.lt.f64 	%p131, %fd361, %fd233;
	selp.f64 	%fd361, %fd233, %fd361, %p131;
	add.s32 	%r522, %r522, 256;
	add.s32 	%r515, %r515, 256;
	add.s32 	%r519, %r519, 1;
	setp.ne.s32 	%p132, %r519, 0;
	@%p132 bra 	$L__BB4_28;
$L__BB4_29:
	setp.lt.u32 	%p133, %r39, 768;
	@%p133 bra 	$L__BB4_32;
	add.s32 	%r524, %r522, 512;
	add.s32 	%r523, %r522, %r516;
$L__BB4_31:
	add.s32 	%r319, %r523, -256;
	mul.wide.u32 	%rd141, %r319, 8;
	add.s64 	%rd134, %rd1, %rd141;
	// begin inline asm
	ld.global.nc.u64 %rd133, [%rd134];
	// end inline asm
	mov.b64 	%fd234, %rd133;
	setp.lt.f64 	%p134, %fd361, %fd234;
	selp.f64 	%fd235, %fd234, %fd361, %p134;
	mul.wide.u32 	%rd142, %r523, 8;
	add.s64 	%rd136, %rd1, %rd142;
	// begin inline asm
	ld.global.nc.u64 %rd135, [%rd136];
	// end inline asm
	mov.b64 	%fd236, %rd135;
	setp.lt.f64 	%p135, %fd235, %fd236;
	selp.f64 	%fd237, %fd236, %fd235, %p135;
	add.s32 	%r320, %r523, 256;
	mul.wide.u32 	%rd143, %r320, 8;
	add.s64 	%rd138, %rd1, %rd143;
	// begin inline asm
	ld.global.nc.u64 %rd137, [%rd138];
	// end inline asm
	mov.b64 	%fd238, %rd137;
	setp.lt.f64 	%p136, %fd237, %fd238;
	selp.f64 	%fd239, %fd238, %fd237, %p136;
	add.s32 	%r321, %r523, 512;
	mul.wide.u32 	%rd144, %r321, 8;
	add.s64 	%rd140, %rd1, %rd144;
	// begin inline asm
	ld.global.nc.u64 %rd139, [%rd140];
	// end inline asm
	mov.b64 	%fd240, %rd139;
	setp.lt.f64 	%p137, %fd239, %fd240;
	selp.f64 	%fd361, %fd240, %fd239, %p137;
	add.s32 	%r53, %r524, 1024;
	add.s32 	%r322, %r524, 512;
	add.s32 	%r523, %r523, 1024;
	setp.lt.s32 	%p138, %r322, %r38;
	mov.u32 	%r524, %r53;
	@%p138 bra 	$L__BB4_31;
$L__BB4_32:
	// begin inline asm
	mov.u32 %r323, %laneid;
	// end inline asm
	mov.b64 	%rd145, %fd361;
	mov.b64 	{%r325, %r330}, %rd145;
	mov.b32 	%r331, 1;
	mov.b32 	%r372, 31;
	mov.b32 	%r373, -1;
	// begin inline asm
	shfl.sync.down.b32 %r324, %r325, %r331, %r372, %r373;
	// end inline asm
	// begin inline asm
	shfl.sync.down.b32 %r329, %r330, %r331, %r372, %r373;
	// end inline asm
	mov.b64 	%rd146, {%r324, %r329};
	mov.b64 	%fd241, %rd146;
	setp.gt.s32 	%p139, %r323, 30;
	setp.lt.f64 	%p140, %fd361, %fd241;
	selp.f64 	%fd242, %fd241, %fd361, %p140;
	selp.f64 	%fd243, %fd361, %fd242, %p139;
	mov.b64 	%rd147, %fd243;
	mov.b64 	{%r335, %r340}, %rd147;
	mov.b32 	%r341, 2;
	// begin inline asm
	shfl.sync.down.b32 %r334, %r335, %r341, %r372, %r373;
	// end inline asm
	// begin inline asm
	shfl.sync.down.b32 %r339, %r340, %r341, %r372, %r373;
	// end inline asm
	mov.b64 	%rd148, {%r334, %r339};
	mov.b64 	%fd244, %rd148;
	setp.gt.s32 	%p141, %r323, 29;
	setp.lt.f64 	%p142, %fd243, %fd244;
	selp.f64 	%fd245, %fd244, %fd243, %p142;
	selp.f64 	%fd246, %fd243, %fd245, %p141;
	mov.b64 	%rd149, %fd246;
	mov.b64 	{%r345, %r350}, %rd149;
	mov.b32 	%r351, 4;
	// begin inline asm
	shfl.sync.down.b32 %r344, %r345, %r351, %r372, %r373;
	// end inline asm
	// begin inline asm
	shfl.sync.down.b32 %r349, %r350, %r351, %r372, %r373;
	// end inline asm
	mov.b64 	%rd150, {%r344, %r349};
	mov.b64 	%fd247, %rd150;
	setp.gt.s32 	%p143, %r323, 27;
	setp.lt.f64 	%p144, %fd246, %fd247;
	selp.f64 	%fd248, %fd247, %fd246, %p144;
	selp.f64 	%fd249, %fd246, %fd248, %p143;
	mov.b64 	%rd151, %fd249;
	mov.b64 	{%r355, %r360}, %rd151;
	mov.b32 	%r361, 8;
	// begin inline asm
	shfl.sync.down.b32 %r354, %r355, %r361, %r372, %r373;
	// end inline asm
	// begin inline asm
	shfl.sync.down.b32 %r359, %r360, %r361, %r372, %r373;
	// end inline asm
	mov.b64 	%rd152, {%r354, %r359};
	mov.b64 	%fd250, %rd152;
	setp.gt.s32 	%p145, %r323, 23;
	setp.lt.f64 	%p146, %fd249, %fd250;
	selp.f64 	%fd251, %fd250, %fd249, %p146;
	selp.f64 	%fd252, %fd249, %fd251, %p145;
	mov.b64 	%rd153, %fd252;
	mov.b64 	{%r365, %r370}, %rd153;
	mov.b32 	%r371, 16;
	// begin inline asm
	shfl.sync.down.b32 %r364, %r365, %r371, %r372, %r373;
	// end inline asm
	// begin inline asm
	shfl.sync.down.b32 %r369, %r370, %r371, %r372, %r373;
	// end inline asm
	mov.b64 	%rd154, {%r364, %r369};
	mov.b64 	%fd253, %rd154;
	setp.gt.s32 	%p147, %r323, 15;
	setp.lt.f64 	%p148, %fd252, %fd253;
	selp.f64 	%fd25, %fd253, %fd252, %p148;
	selp.f64 	%fd374, %fd252, %fd25, %p147;
	setp.ne.s32 	%p149, %r323, 0;
	@%p149 bra 	$L__BB4_34;
	shr.u32 	%r374, %r26, 2;
	and.b32  	%r375, %r374, 248;
	mov.u32 	%r376, _ZZN3cub18CUB_300001_SM_10006detail6reduce18DeviceReduceKernelINS2_10policy_hubIdjN4cuda3__47maximumIvEEE10Policy1000EPdjS8_dNS5_3std3__410__identityEEEvT0_PT3_T1_NS0_13GridEvenShareISI_EET2_T4_E12temp_storage;
	add.s32 	%r377, %r376, %r375;
	st.shared.f64 	[%r377+8], %fd25;
$L__BB4_34:
	bar.sync 	0;
	setp.ne.s32 	%p150, %r26, 0;
	@%p150 bra 	$L__BB4_71;
	ld.shared.f64 	%fd254, [_ZZN3cub18CUB_300001_SM_10006detail6reduce18DeviceReduceKernelINS2_10policy_hubIdjN4cuda3__47maximumIvEEE10Policy1000EPdjS8_dNS5_3std3__410__identityEEEvT0_PT3_T1_NS0_13GridEvenShareISI_EET2_T4_E12temp_storage+16];
	setp.lt.f64 	%p151, %fd374, %fd254;
	selp.f64 	%fd255, %fd254, %fd374, %p151;
	ld.shared.f64 	%fd256, [_ZZN3cub18CUB_300001_SM_10006detail6reduce18DeviceReduceKernelINS2_10policy_hubIdjN4cuda3__47maximumIvEEE10Policy1000EPdjS8_dNS5_3std3__410__identityEEEvT0_PT3_T1_NS0_13GridEvenShareISI_EET2_T4_E12temp_storage+24];
	setp.lt.f64 	%p152, %fd255, %fd256;
	selp.f64 	%fd257, %fd256, %fd255, %p152;
	ld.shared.f64 	%fd258, [_ZZN3cub18CUB_300001_SM_10006detail6reduce18DeviceReduceKernelINS2_10policy_hubIdjN4cuda3__47maximumIvEEE10Policy1000EPdjS8_dNS5_3std3__410__identityEEEvT0_PT3_T1_NS0_13GridEvenShareISI_EET2_T4_E12temp_storage+32];
	setp.lt.f64 	%p153, %fd257, %fd258;
	selp.f64 	%fd259, %fd258, %fd257, %p153;
	ld.shared.f64 	%fd260, [_ZZN3cub18CUB_300001_SM_10006detail6reduce18DeviceReduceKernelINS2_10policy_hubIdjN4cuda3__47maximumIvEEE10Policy1000EPdjS8_dNS5_3std3__410__identityEEEvT0_PT3_T1_NS0_13GridEvenShareISI_EET2_T4_E12temp_storage+40];
	setp.lt.f64 	%p154, %fd259, %fd260;
	selp.f64 	%fd261, %fd260, %fd259, %p154;
	ld.shared.f64 	%fd262, [_ZZN3cub18CUB_300001_SM_10006detail6reduce18DeviceReduceKernelINS2_10policy_hubIdjN4cuda3__47maximumIvEEE10Policy1000EPdjS8_dNS5_3std3__410__identityEEEvT0_PT3_T1_NS0_13GridEvenShareISI_EET2_T4_E12temp_storage+48];
	setp.lt.f64 	%p155, %fd261, %fd262;
	selp.f64 	%fd263, %fd262, %fd261, %p155;
	ld.shared.f64 	%fd264, [_ZZN3cub18CUB_300001_SM_10006detail6reduce18DeviceReduceKernelINS2_10policy_hubIdjN4cuda3__47maximumIvEEE10Policy1000EPdjS8_dNS5_3std3__410__identityEEEvT0_PT3_T1_NS0_13GridEvenShareISI_EET2_T4_E12temp_storage+56];
	setp.lt.f64 	%p156, %fd263, %fd264;
	selp.f64 	%fd265, %fd264, %fd263, %p156;
	ld.shared.f64 	%fd266, [_ZZN3cub18CUB_300001_SM_10006detail6reduce18DeviceReduceKernelINS2_10policy_hubIdjN4cuda3__47maximumIvEEE10Policy1000EPdjS8_dNS5_3std3__410__identityEEEvT0_PT3_T1_NS0_13GridEvenShareISI_EET2_T4_E12temp_storage+64];
	setp.lt.f64 	%p157, %fd265, %fd266;
	selp.f64 	%fd374, %fd266, %fd265, %p157;
	bra.uni 	$L__BB4_71;
$L__BB4_36:
	sub.s32 	%r55, %r1, %r5;
	setp.gt.u32 	%p2, %r55, 2047;
	@%p2 bra 	$L__BB4_55;
	mov.u32 	%r56, %tid.x;
	setp.ge.u32 	%p51, %r56, %r55;
	mov.f64 	%fd367, 0d0000000000000000;
	mov.u32 	%r529, %r56;
	@%p51 bra 	$L__BB4_39;
	add.s32 	%r176, %r5, %r56;
	mul.wide.u32 	%rd65, %r176, 8;
	add.s64 	%rd64, %rd1, %rd65;
	// begin inline asm
	ld.global.nc.u64 %rd63, [%rd64];
	// end inline asm
	mov.b64 	%fd367, %rd63;
	add.s32 	%r529, %r56, 256;
$L__BB4_39:
	setp.ge.u32 	%p52, %r529, %r55;
	@%p52 bra 	$L__BB4_46;
	not.b32 	%r177, %r529;
	add.s32 	%r59, %r1, %r177;
	and.b32  	%r178, %r59, 768;
	setp.eq.s32 	%p53, %r178, 768;
	@%p53 bra 	$L__BB4_43;
	add.s32 	%r527, %r529, %r5;
	shr.u32 	%r179, %r59, 8;
	add.s32 	%r180, %r179, 1;
	and.b32  	%r181, %r180, 3;
	neg.s32 	%r526, %r181;
$L__BB4_42:
	.pragma "nounroll";
	mul.wide.u32 	%rd68, %r527, 8;
	add.s64 	%rd67, %rd1, %rd68;
	// begin inline asm
	ld.global.nc.u64 %rd66, [%rd67];
	// end inline asm
	mov.b64 	%fd122, %rd66;
	setp.lt.f64 	%p54, %fd367, %fd122;
	selp.f64 	%fd367, %fd122, %fd367, %p54;
	add.s32 	%r529, %r529, 256;
	add.s32 	%r527, %r527, 256;
	add.s32 	%r526, %r526, 1;
	setp.ne.s32 	%p55, %r526, 0;
	@%p55 bra 	$L__BB4_42;
$L__BB4_43:
	sub.s32 	%r182, %r59, %r5;
	setp.lt.u32 	%p56, %r182, 768;
	@%p56 bra 	$L__BB4_46;
	add.s32 	%r531, %r529, 512;
	add.s32 	%r530, %r529, %r5;
$L__BB4_45:
	mul.wide.u32 	%rd77, %r530, 8;
	add.s64 	%rd70, %rd1, %rd77;
	// begin inline asm
	ld.global.nc.u64 %rd69, [%rd70];
	// end inline asm
	mov.b64 	%fd123, %rd69;
	setp.lt.f64 	%p57, %fd367, %fd123;
	selp.f64 	%fd124, %fd123, %fd367, %p57;
	add.s32 	%r183, %r530, 256;
	mul.wide.u32 	%rd78, %r183, 8;
	add.s64 	%rd72, %rd1, %rd78;
	// begin inline asm
	ld.global.nc.u64 %rd71, [%rd72];
	// end inline asm
	mov.b64 	%fd125, %rd71;
	setp.lt.f64 	%p58, %fd124, %fd125;
	selp.f64 	%fd126, %fd125, %fd124, %p58;
	add.s32 	%r184, %r530, 512;
	mul.wide.u32 	%rd79, %r184, 8;
	add.s64 	%rd74, %rd1, %rd79;
	// begin inline asm
	ld.global.nc.u64 %rd73, [%rd74];
	// end inline asm
	mov.b64 	%fd127, %rd73;
	setp.lt.f64 	%p59, %fd126, %fd127;
	selp.f64 	%fd128, %fd127, %fd126, %p59;
	add.s32 	%r185, %r530, 768;
	mul.wide.u32 	%rd80, %r185, 8;
	add.s64 	%rd76, %rd1, %rd80;
	// begin inline asm
	ld.global.nc.u64 %rd75, [%rd76];
	// end inline asm
	mov.b64 	%fd129, %rd75;
	setp.lt.f64 	%p60, %fd128, %fd129;
	selp.f64 	%fd367, %fd129, %fd128, %p60;
	add.s32 	%r73, %r531, 1024;
	add.s32 	%r186, %r531, 512;
	add.s32 	%r530, %r530, 1024;
	setp.lt.s32 	%p61, %r186, %r55;
	mov.u32 	%r531, %r73;
	@%p61 bra 	$L__BB4_45;
$L__BB4_46:
	setp.lt.u32 	%p62, %r55, 256;
	@%p62 bra 	$L__BB4_51;
	// begin inline asm
	mov.u32 %r250, %laneid;
	// end inline asm
	mov.b64 	%rd91, %fd367;
	mov.b64 	{%r252, %r257}, %rd91;
	mov.b32 	%r258, 1;
	mov.b32 	%r299, 31;
	mov.b32 	%r300, -1;
	// begin inline asm
	shfl.sync.down.b32 %r251, %r252, %r258, %r299, %r300;
	// end inline asm
	// begin inline asm
	shfl.sync.down.b32 %r256, %r257, %r258, %r299, %r300;
	// end inline asm
	mov.b64 	%rd92, {%r251, %r256};
	mov.b64 	%fd177, %rd92;
	setp.gt.s32 	%p90, %r250, 30;
	setp.lt.f64 	%p91, %fd367, %fd177;
	selp.f64 	%fd178, %fd177, %fd367, %p91;
	selp.f64 	%fd179, %fd367, %fd178, %p90;
	mov.b64 	%rd93, %fd179;
	mov.b64 	{%r262, %r267}, %rd93;
	mov.b32 	%r268, 2;
	// begin inline asm
	shfl.sync.down.b32 %r261, %r262, %r268, %r299, %r300;
	// end inline asm
	// begin inline asm
	shfl.sync.down.b32 %r266, %r267, %r268, %r299, %r300;
	// end inline asm
	mov.b64 	%rd94, {%r261, %r266};
	mov.b64 	%fd180, %rd94;
	setp.gt.s32 	%p92, %r250, 29;
	setp.lt.f64 	%p93, %fd179, %fd180;
	selp.f64 	%fd181, %fd180, %fd179, %p93;
	selp.f64 	%fd182, %fd179, %fd181, %p92;
	mov.b64 	%rd95, %fd182;
	mov.b64 	{%r272, %r277}, %rd95;
	mov.b32 	%r278, 4;
	// begin inline asm
	shfl.sync.down.b32 %r271, %r272, %r278, %r299, %r300;
	// end inline asm
	// begin inline asm
	shfl.sync.down.b32 %r276, %r277, %r278, %r299, %r300;
	// end inline asm
	mov.b64 	%rd96, {%r271, %r276};
	mov.b64 	%fd183, %rd96;
	setp.gt.s32 	%p94, %r250, 27;
	setp.lt.f64 	%p95, %fd182, %fd183;
	selp.f64 	%fd184, %fd183, %fd182, %p95;
	selp.f64 	%fd185, %fd182, %fd184, %p94;
	mov.b64 	%rd97, %fd185;
	mov.b64 	{%r282, %r287}, %rd97;
	mov.b32 	%r288, 8;
	// begin inline asm
	shfl.sync.down.b32 %r281, %r282, %r288, %r299, %r300;
	// end inline asm
	// begin inline asm
	shfl.sync.down.b32 %r286, %r287, %r288, %r299, %r300;
	// end inline asm
	mov.b64 	%rd98, {%r281, %r286};
	mov.b64 	%fd186, %rd98;
	setp.gt.s32 	%p96, %r250, 23;
	setp.lt.f64 	%p97, %fd185, %fd186;
	selp.f64 	%fd187, %fd186, %fd185, %p97;
	selp.f64 	%fd188, %fd185, %fd187, %p96;
	mov.b64 	%rd99, %fd188;
	mov.b64 	{%r292, %r297}, %rd99;
	mov.b32 	%r298, 16;
	// begin inline asm
	shfl.sync.down.b32 %r291, %r292, %r298, %r299, %r300;
	// end inline asm
	// begin inline asm
	shfl.sync.down.b32 %r296, %r297, %r298, %r299, %r300;
	// end inline asm
	mov.b64 	%rd100, {%r291, %r296};
	mov.b64 	%fd189, %rd100;
	setp.gt.s32 	%p98, %r250, 15;
	setp.lt.f64 	%p99, %fd188, %fd189;
	selp.f64 	%fd37, %fd189, %fd188, %p99;
	selp.f64 	%fd374, %fd188, %fd37, %p98;
	setp.ne.s32 	%p100, %r250, 0;
	@%p100 bra 	$L__BB4_49;
	shr.u32 	%r301, %r56, 2;
	and.b32  	%r302, %r301, 248;
	mov.u32 	%r303, _ZZN3cub18CUB_300001_SM_10006detail6reduce18DeviceReduceKernelINS2_10policy_hubIdjN4cuda3__47maximumIvEEE10Policy1000EPdjS8_dNS5_3std3__410__identityEEEvT0_PT3_T1_NS0_13GridEvenShareISI_EET2_T4_E12temp_storage;
	add.s32 	%r304, %r303, %r302;
	st.shared.f64 	[%r304+8], %fd37;
$L__BB4_49:
	bar.sync 	0;
	setp.ne.s32 	%p101, %r56, 0;
	@%p101 bra 	$L__BB4_71;
	ld.shared.f64 	%fd190, [_ZZN3cub18CUB_300001_SM_10006detail6reduce18DeviceReduceKernelINS2_10policy_hubIdjN4cuda3__47maximumIvEEE10Policy1000EPdjS8_dNS5_3std3__410__identityEEEvT0_PT3_T1_NS0_13GridEvenShareISI_EET2_T4_E12temp_storage+16];
	setp.lt.f64 	%p102, %fd374, %fd190;
	selp.f64 	%fd191, %fd190, %fd374, %p102;
	ld.shared.f64 	%fd192, [_ZZN3cub18CUB_300001_SM_10006detail6reduce18DeviceReduceKernelINS2_10policy_hubIdjN4cuda3__47maximumIvEEE10Policy1000EPdjS8_dNS5_3std3__410__identityEEEvT0_PT3_T1_NS0_13GridEvenShareISI_EET2_T4_E12temp_storage+24];
	setp.lt.f64 	%p103, %fd191, %fd192;
	selp.f64 	%fd193, %fd192, %fd191, %p103;
	ld.shared.f64 	%fd194, [_ZZN3cub18CUB_300001_SM_10006detail6reduce18DeviceReduceKernelINS2_10policy_hubIdjN4cuda3__47maximumIvEEE10Policy1000EPdjS8_dNS5_3std3__410__identityEEEvT0_PT3_T1_NS0_13GridEvenShareISI_EET2_T4_E12temp_storage+32];
	setp.lt.f64 	%p104, %fd193, %fd194;
	selp.f64 	%fd195, %fd194, %fd193, %p104;
	ld.shared.f64 	%fd196, [_ZZN3cub18CUB_300001_SM_10006detail6reduce18DeviceReduceKernelINS2_10policy_hubIdjN4cuda3__47maximumIvEEE10Policy1000EPdjS8_dNS5_3std3__410__identityEEEvT0_PT3_T1_NS0_13GridEvenShareISI_EET2_T4_E12temp_storage+40];
	setp.lt.f64 	%p105, %fd195, %fd196;
	selp.f64 	%fd197, %fd196, %fd195, %p105;
	ld.shared.f64 	%fd198, [_ZZN3cub18CUB_300001_SM_10006detail6reduce18DeviceReduceKernelINS2_10policy_hubIdjN4cuda3__47maximumIvEEE10Policy1000EPdjS8_dNS5_3std3__410__identityEEEvT0_PT3_T1_NS0_13GridEvenShareISI_EET2_T4_E12temp_storage+48];
	setp.lt.f64 	%p106, %fd197, %fd198;
	selp.f64 	%fd199, %fd198, %fd197, %p106;
	ld.shared.f64 	%fd200, [_ZZN3cub18CUB_300001_SM_10006detail6reduce18DeviceReduceKernelINS2_10policy_hubIdjN4cuda3__47maximumIvEEE10Policy1000EPdjS8_dNS5_3std3__410__identityEEEvT0_PT3_T1_NS0_13GridEvenShareISI_EET2_T4_E12temp_storage+56];
	setp.lt.f64 	%p107, %fd199, %fd200;
	selp.f64 	%fd201, %fd200, %fd199, %p107;
	ld.shared.f64 	%fd202, [_ZZN3cub18CUB_300001_SM_10006detail6reduce18DeviceReduceKernelINS2_10policy_hubIdjN4cuda3__47maximumIvEEE10Policy1000EPdjS8_dNS5_3std3__410__identityEEEvT0_PT3_T1_NS0_13GridEvenShareISI_EET2_T4_E12temp_storage+64];
	setp.lt.f64 	%p108, %fd201, %fd202;
	selp.f64 	%fd374, %fd202, %fd201, %p108;
	bra.uni 	$L__BB4_71;
$L__BB4_51:
	// begin inline asm
	mov.u32 %r187, %laneid;
	// end inline asm
	and.b32  	%r238, %r56, 992;
	add.s32 	%r239, %r238, 32;
	setp.gt.u32 	%p63, %r239, %r55;
	not.b32 	%r240, %r238;
	add.s32 	%r241, %r55, %r240;
	selp.b32 	%r236, %r241, 31, %p63;
	mov.b64 	%rd81, %fd367;
	mov.b64 	{%r189, %r194}, %rd81;
	mov.b32 	%r195, 1;
	mov.b32 	%r237, -1;
	// begin inline asm
	shfl.sync.down.b32 %r188, %r189, %r195, %r236, %r237;
	// end inline asm
	// begin inline asm
	shfl.sync.down.b32 %r193, %r194, %r195, %r236, %r237;
	// end inline asm
	mov.b64 	%rd82, {%r188, %r193};
	mov.b64 	%fd130, %rd82;
	setp.lt.s32 	%p64, %r187, %r236;
	setp.lt.f64 	%p65, %fd367, %fd130;
	selp.f64 	%fd131, %fd130, %fd367, %p65;
	selp.f64 	%fd132, %fd131, %fd367, %p64;
	mov.b64 	%rd83, %fd132;
	mov.b64 	{%r199, %r204}, %rd83;
	mov.b32 	%r205, 2;
	// begin inline asm
	shfl.sync.down.b32 %r198, %r199, %r205, %r236, %r237;
	// end inline asm
	// begin inline asm
	shfl.sync.down.b32 %r203, %r204, %r205, %r236, %r237;
	// end inline asm
	mov.b64 	%rd84, {%r198, %r203};
	mov.b64 	%fd133, %rd84;
	add.s32 	%r242, %r187, 2;
	setp.gt.s32 	%p66, %r242, %r236;
	setp.lt.f64 	%p67, %fd132, %fd133;
	selp.f64 	%fd134, %fd133, %fd132, %p67;
	selp.f64 	%fd135, %fd132, %fd134, %p66;
	mov.b64 	%rd85, %fd135;
	mov.b64 	{%r209, %r214}, %rd85;
	mov.b32 	%r215, 4;
	// begin inline asm
	shfl.sync.down.b32 %r208, %r209, %r215, %r236, %r237;
	// end inline asm
	// begin inline asm
	shfl.sync.down.b32 %r213, %r214, %r215, %r236, %r237;
	// end inline asm
	mov.b64 	%rd86, {%r208, %r213};
	mov.b64 	%fd136, %rd86;
	add.s32 	%r243, %r187, 4;
	setp.gt.s32 	%p68, %r243, %r236;
	setp.lt.f64 	%p69, %fd135, %fd136;
	selp.f64 	%fd137, %fd136, %fd135, %p69;
	selp.f64 	%fd138, %fd135, %fd137, %p68;
	mov.b64 	%rd87, %fd138;
	mov.b64 	{%r219, %r224}, %rd87;
	mov.b32 	%r225, 8;
	// begin inline asm
	shfl.sync.down.b32 %r218, %r219, %r225, %r236, %r237;
	// end inline asm
	// begin inline asm
	shfl.sync.down.b32 %r223, %r224, %r225, %r236, %r237;
	// end inline asm
	mov.b64 	%rd88, {%r218, %r223};
	mov.b64 	%fd139, %rd88;
	add.s32 	%r244, %r187, 8;
	setp.gt.s32 	%p70, %r244, %r236;
	setp.lt.f64 	%p71, %fd138, %fd139;
	selp.f64 	%fd140, %fd139, %fd138, %p71;
	selp.f64 	%fd141, %fd138, %fd140, %p70;
	mov.b64 	%rd89, %fd141;
	mov.b64 	{%r229, %r234}, %rd89;
	mov.b32 	%r235, 16;
	// begin inline asm
	shfl.sync.down.b32 %r228, %r229, %r235, %r236, %r237;
	// end inline asm
	// begin inline asm
	shfl.sync.down.b32 %r233, %r234, %r235, %r236, %r237;
	// end inline asm
	mov.b64 	%rd90, {%r228, %r233};
	mov.b64 	%fd142, %rd90;
	add.s32 	%r245, %r187, 16;
	setp.gt.s32 	%p72, %r245, %r236;
	setp.lt.f64 	%p73, %fd141, %fd142;
	selp.f64 	%fd143, %fd142, %fd141, %p73;
	selp.f64 	%fd374, %fd141, %fd143, %p72;
	setp.ne.s32 	%p74, %r187, 0;
	@%p74 bra 	$L__BB4_53;
	shr.u32 	%r246, %r56, 2;
	and.b32  	%r247, %r246, 248;
	mov.u32 	%r248, _ZZN3cub18CUB_300001_SM_10006detail6reduce18DeviceReduceKernelINS2_10policy_hubIdjN4cuda3__47maximumIvEEE10Policy1000EPdjS8_dNS5_3std3__410__identityEEEvT0_PT3_T1_NS0_13GridEvenShareISI_EET2_T4_E12temp_storage;
	add.s32 	%r249, %r248, %r247;
	st.shared.f64 	[%r249+8], %fd374;
$L__BB4_53:
	bar.sync 	0;
	setp.ne.s32 	%p75, %r56, 0;
	@%p75 bra 	$L__BB4_71;
	setp.gt.u32 	%p76, %r55, 32;
	ld.shared.f64 	%fd144, [_ZZN3cub18CUB_300001_SM_10006detail6reduce18DeviceReduceKernelINS2_10policy_hubIdjN4cuda3__47maximumIvEEE10Policy1000EPdjS8_dNS5_3std3__410__identityEEEvT0_PT3_T1_NS0_13GridEvenShareISI_EET2_T4_E12temp_storage+16];
	setp.lt.f64 	%p77, %fd374, %fd144;
	selp.f64 	%fd146, %fd144, %fd374, %p77;
	selp.f64 	%fd147, %fd146, %fd374, %p76;
	setp.gt.u32 	%p78, %r55, 64;
	ld.shared.f64 	%fd149, [_ZZN3cub18CUB_300001_SM_10006detail6reduce18DeviceReduceKernelINS2_10policy_hubIdjN4cuda3__47maximumIvEEE10Policy1000EPdjS8_dNS5_3std3__410__identityEEEvT0_PT3_T1_NS0_13GridEvenShareISI_EET2_T4_E12temp_storage+24];
	setp.lt.f64 	%p79, %fd147, %fd149;
	selp.f64 	%fd151, %fd149, %fd147, %p79;
	selp.f64 	%fd152, %fd151, %fd147, %p78;
	setp.gt.u32 	%p80, %r55, 96;
	ld.shared.f64 	%fd154, [_ZZN3cub18CUB_300001_SM_10006detail6reduce18DeviceReduceKernelINS2_10policy_hubIdjN4cuda3__47maximumIvEEE10Policy1000EPdjS8_dNS5_3std3__410__identityEEEvT0_PT3_T1_NS0_13GridEvenShareISI_EET2_T4_E12temp_storage+32];
	setp.lt.f64 	%p81, %fd152, %fd154;
	selp.f64 	%fd156, %fd154, %fd152, %p81;
	selp.f64 	%fd157, %fd156, %fd152, %p80;
	setp.gt.u32 	%p82, %r55, 128;
	ld.shared.f64 	%fd159, [_ZZN3cub18CUB_300001_SM_10006detail6reduce18DeviceReduceKernelINS2_10policy_hubIdjN4cuda3__47maximumIvEEE10Policy1000EPdjS8_dNS5_3std3__410__identityEEEvT0_PT3_T1_NS0_13GridEvenShareISI_EET2_T4_E12temp_storage+40];
	setp.lt.f64 	%p83, %fd157, %fd159;
	selp.f64 	%fd161, %fd159, %fd157, %p83;
	selp.f64 	%fd162, %fd161, %fd157, %p82;
	setp.gt.u32 	%p84, %r55, 160;
	ld.shared.f64 	%fd164, [_ZZN3cub18CUB_300001_SM_10006detail6reduce18DeviceReduceKernelINS2_10policy_hubIdjN4cuda3__47maximumIvEEE10Policy1000EPdjS8_dNS5_3std3__410__identityEEEvT0_PT3_T1_NS0_13GridEvenShareISI_EET2_T4_E12temp_storage+48];
	setp.lt.f64 	%p85, %fd162, %fd164;
	selp.f64 	%fd166, %fd164, %fd162, %p85;
	selp.f64 	%fd167, %fd166, %fd162, %p84;
	setp.gt.u32 	%p86, %r55, 192;
	ld.shared.f64 	%fd169, [_ZZN3cub18CUB_300001_SM_10006detail6reduce18DeviceReduceKernelINS2_10policy_hubIdjN4cuda3__47maximumIvEEE10Policy1000EPdjS8_dNS5_3std3__410__identityEEEvT0_PT3_T1_NS0_13GridEvenShareISI_EET2_T4_E12temp_storage+56];
	setp.lt.f64 	%p87, %fd167, %fd169;
	selp.f64 	%fd171, %fd169, %fd167, %p87;
	selp.f64 	%fd172, %fd171, %fd167, %p86;
	setp.gt.u32 	%p88, %r55, 224;
	ld.shared.f64 	%fd174, [_ZZN3cub18CUB_300001_SM_10006detail6reduce18DeviceReduceKernelINS2_10policy_hubIdjN4cuda3__47maximumIvEEE10Policy1000EPdjS8_dNS5_3std3__410__identityEEEvT0_PT3_T1_NS0_13GridEvenShareISI_EET2_T4_E12temp_storage+64];
	setp.lt.f64 	%p89, %fd172, %fd174;
	selp.f64 	%fd176, %fd174, %fd172, %p89;
	selp.f64 	%fd374, %fd176, %fd172, %p88;
	bra.uni 	$L__BB4_71;
$L__BB4_55:
	mov.u32 	%r75, %tid.x;
	add.s32 	%r104, %r75, %r5;
	mul.wide.u32 	%rd20, %r104, 8;
	add.s64 	%rd5, %rd1, %rd20;
	// begin inline asm
	ld.global.nc.u64 %rd4, [%rd5];
	// end inline asm
	mov.b64 	%fd56, %rd4;
	add.s64 	%rd7, %rd5, 2048;
	// begin inline asm
	ld.global.nc.u64 %rd6, [%rd7];
	// end inline asm
	mov.b64 	%fd57, %rd6;
	add.s64 	%rd9, %rd5, 4096;
	// begin inline asm
	ld.global.nc.u64 %rd8, [%rd9];
	// end inline asm
	mov.b64 	%fd58, %rd8;
	add.s64 	%rd11, %rd5, 6144;
	// begin inline asm
	ld.global.nc.u64 %rd10, [%rd11];
	// end inline asm
	mov.b64 	%fd59, %rd10;
	add.s64 	%rd13, %rd5, 8192;
	// begin inline asm
	ld.global.nc.u64 %rd12, [%rd13];
	// end inline asm
	mov.b64 	%fd60, %rd12;
	add.s64 	%rd15, %rd5, 10240;
	// begin inline asm
	ld.global.nc.u64 %rd14, [%rd15];
	// end inline asm
	mov.b64 	%fd61, %rd14;
	add.s64 	%rd17, %rd5, 12288;
	// begin inline asm
	ld.global.nc.u64 %rd16, [%rd17];
	// end inline asm
	mov.b64 	%fd62, %rd16;
	add.s64 	%rd19, %rd5, 14336;
	// begin inline asm
	ld.global.nc.u64 %rd18, [%rd19];
	// end inline asm
	mov.b64 	%fd63, %rd18;
	setp.lt.f64 	%p3, %fd56, %fd57;
	selp.f64 	%fd64, %fd57, %fd56, %p3;
	setp.lt.f64 	%p4, %fd64, %fd58;
	selp.f64 	%fd65, %fd58, %fd64, %p4;
	setp.lt.f64 	%p5, %fd65, %fd59;
	selp.f64 	%fd66, %fd59, %fd65, %p5;
	setp.lt.f64 	%p6, %fd66, %fd60;
	selp.f64 	%fd67, %fd60, %fd66, %p6;
	setp.lt.f64 	%p7, %fd67, %fd61;
	selp.f64 	%fd68, %fd61, %fd67, %p7;
	setp.lt.f64 	%p8, %fd68, %fd62;
	selp.f64 	%fd69, %fd62, %fd68, %p8;
	setp.lt.f64 	%p9, %fd69, %fd63;
	selp.f64 	%fd373, %fd63, %fd69, %p9;
	setp.lt.u32 	%p10, %r55, %r4;
	@%p10 bra 	$L__BB4_67;
	add.s32 	%r76, %r4, %r5;
	add.s32 	%r533, %r76, 256;
	add.s32 	%r532, %r76, %r75;
	mov.b32 	%r534, 0;
$L__BB4_57:
	add.s32 	%r5, %r5, %r4;
	add.s32 	%r106, %r1, -2048;
	setp.gt.u32 	%p11, %r5, %r106;
	@%p11 bra 	$L__BB4_59;
	add.s32 	%r107, %r75, %r5;
	mul.wide.u32 	%rd37, %r107, 8;
	add.s64 	%rd22, %rd1, %rd37;
	// begin inline asm
	ld.global.nc.u64 %rd21, [%rd22];
	// end inline asm
	mov.b64 	%fd70, %rd21;
	add.s64 	%rd24, %rd22, 2048;
	// begin inline asm
	ld.global.nc.u64 %rd23, [%rd24];
	// end inline asm
	mov.b64 	%fd71, %rd23;
	add.s64 	%rd26, %rd22, 4096;
	// begin inline asm
	ld.global.nc.u64 %rd25, [%rd26];
	// end inline asm
	mov.b64 	%fd72, %rd25;
	add.s64 	%rd28, %rd22, 6144;
	// begin inline asm
	ld.global.nc.u64 %rd27, [%rd28];
	// end inline asm
	mov.b64 	%fd73, %rd27;
	add.s64 	%rd30, %rd22, 8192;
	// begin inline asm
	ld.global.nc.u64 %rd29, [%rd30];
	// end inline asm
	mov.b64 	%fd74, %rd29;
	add.s64 	%rd32, %rd22, 10240;
	// begin inline asm
	ld.global.nc.u64 %rd31, [%rd32];
	// end inline asm
	mov.b64 	%fd75, %rd31;
	add.s64 	%rd34, %rd22, 12288;
	// begin inline asm
	ld.global.nc.u64 %rd33, [%rd34];
	// end inline asm
	mov.b64 	%fd76, %rd33;
	add.s64 	%rd36, %rd22, 14336;
	// begin inline asm
	ld.global.nc.u64 %rd35, [%rd36];
	// end inline asm
	mov.b64 	%fd77, %rd35;
	setp.lt.f64 	%p12, %fd373, %fd70;
	selp.f64 	%fd78, %fd70, %fd373, %p12;
	setp.lt.f64 	%p13, %fd78, %fd71;
	selp.f64 	%fd79, %fd71, %fd78, %p13;
	setp.lt.f64 	%p14, %fd79, %fd72;
	selp.f64 	%fd80, %fd72, %fd79, %p14;
	setp.lt.f64 	%p15, %fd80, %fd73;
	selp.f64 	%fd81, %fd73, %fd80, %p15;
	setp.lt.f64 	%p16, %fd81, %fd74;
	selp.f64 	%fd82, %fd74, %fd81, %p16;
	setp.lt.f64 	%p17, %fd82, %fd75;
	selp.f64 	%fd83, %fd75, %fd82, %p17;
	setp.lt.f64 	%p18, %fd83, %fd76;
	selp.f64 	%fd84, %fd76, %fd83, %p18;
	setp.lt.f64 	%p19, %fd84, %fd77;
	selp.f64 	%fd373, %fd77, %fd84, %p19;
	sub.s32 	%r108, %r1, %r5;
	setp.lt.u32 	%p20, %r108, %r4;
	add.s32 	%r534, %r534, 1;
	add.s32 	%r533, %r533, %r4;
	add.s32 	%r532, %r532, %r4;
	@%p20 bra 	$L__BB4_67;
	bra.uni 	$L__BB4_57;
$L__BB4_59:
	setp.le.u32 	%p21, %r1, %r5;
	@%p21 bra 	$L__BB4_67;
	sub.s32 	%r87, %r1, %r5;
	setp.ge.s32 	%p22, %r75, %r87;
	@%p22 bra 	$L__BB4_67;
	not.b32 	%r109, %r75;
	add.s32 	%r110, %r1, %r109;
	sub.s32 	%r111, %r110, %r76;
	mul.lo.s32 	%r112, %r2, %r534;
	shl.b32 	%r113, %r112, 11;
	sub.s32 	%r88, %r111, %r113;
	shr.u32 	%r114, %r110, 8;
	add.s32 	%r89, %r114, 1;
	and.b32  	%r115, %r110, 768;
	setp.eq.s32 	%p23, %r115, 768;
	mov.u32 	%r539, %r75;
	@%p23 bra 	$L__BB4_64;
	and.b32  	%r116, %r89, 3;
	neg.s32 	%r536, %r116;
	mov.u32 	%r539, %r75;
$L__BB4_63:
	.pragma "nounroll";
	mul.wide.u32 	%rd40, %r532, 8;
	add.s64 	%rd39, %rd1, %rd40;
	// begin inline asm
	ld.global.nc.u64 %rd38, [%rd39];
	// end inline asm
	mov.b64 	%fd86, %rd38;
	setp.lt.f64 	%p24, %fd373, %fd86;
	selp.f64 	%fd373, %fd86, %fd373, %p24;
	add.s32 	%r539, %r539, 256;
	add.s32 	%r532, %r532, 256;
	add.s32 	%r536, %r536, 1;
	setp.ne.s32 	%p25, %r536, 0;
	@%p25 bra 	$L__BB4_63;
$L__BB4_64:
	setp.lt.u32 	%p26, %r88, 768;
	@%p26 bra 	$L__BB4_67;
	add.s32 	%r541, %r539, 512;
	add.s32 	%r540, %r539, %r533;
$L__BB4_66:
	add.s32 	%r117, %r540, -256;
	mul.wide.u32 	%rd49, %r117, 8;
	add.s64 	%rd42, %rd1, %rd49;
	// begin inline asm
	ld.global.nc.u64 %rd41, [%rd42];
	// end inline asm
	mov.b64 	%fd87, %rd41;
	setp.lt.f64 	%p27, %fd373, %fd87;
	selp.f64 	%fd88, %fd87, %fd373, %p27;
	mul.wide.u32 	%rd50, %r540, 8;
	add.s64 	%rd44, %rd1, %rd50;
	// begin inline asm
	ld.global.nc.u64 %rd43, [%rd44];
	// end inline asm
	mov.b64 	%fd89, %rd43;
	setp.lt.f64 	%p28, %fd88, %fd89;
	selp.f64 	%fd90, %fd89, %fd88, %p28;
	add.s32 	%r118, %r540, 256;
	mul.wide.u32 	%rd51, %r118, 8;
	add.s64 	%rd46, %rd1, %rd51;
	// begin inline asm
	ld.global.nc.u64 %rd45, [%rd46];
	// end inline asm
	mov.b64 	%fd91, %rd45;
	setp.lt.f64 	%p29, %fd90, %fd91;
	selp.f64 	%fd92, %fd91, %fd90, %p29;
	add.s32 	%r119, %r540, 512;
	mul.wide.u32 	%rd52, %r119, 8;
	add.s64 	%rd48, %rd1, %rd52;
	// begin inline asm
	ld.global.nc.u64 %rd47, [%rd48];
	// end inline asm
	mov.b64 	%fd93, %rd47;
	setp.lt.f64 	%p30, %fd92, %fd93;
	selp.f64 	%fd373, %fd93, %fd92, %p30;
	add.s32 	%r102, %r541, 1024;
	add.s32 	%r120, %r541, 512;
	add.s32 	%r540, %r540, 1024;
	setp.lt.s32 	%p31, %r120, %r87;
	mov.u32 	%r541, %r102;
	@%p31 bra 	$L__BB4_66;
$L__BB4_67:
	// begin inline asm
	mov.u32 %r121, %laneid;
	// end inline asm
	mov.b64 	%rd53, %fd373;
	mov.b64 	{%r123, %r128}, %rd53;
	mov.b32 	%r129, 1;
	mov.b32 	%r170, 31;
	mov.b32 	%r171, -1;
	// begin inline asm
	shfl.sync.down.b32 %r122, %r123, %r129, %r170, %r171;
	// end inline asm
	// begin inline asm
	shfl.sync.down.b32 %r127, %r128, %r129, %r170, %r171;
	// end inline asm
	mov.b64 	%rd54, {%r122, %r127};
	mov.b64 	%fd94, %rd54;
	setp.gt.s32 	%p32, %r121, 30;
	setp.lt.f64 	%p33, %fd373, %fd94;
	selp.f64 	%fd95, %fd94, %fd373, %p33;
	selp.f64 	%fd96, %fd373, %fd95, %p32;
	mov.b64 	%rd55, %fd96;
	mov.b64 	{%r133, %r138}, %rd55;
	mov.b32 	%r139, 2;
	// begin inline asm
	shfl.sync.down.b32 %r132, %r133, %r139, %r170, %r171;
	// end inline asm
	// begin inline asm
	shfl.sync.down.b32 %r137, %r138, %r139, %r170, %r171;
	// end inline asm
	mov.b64 	%rd56, {%r132, %r137};
	mov.b64 	%fd97, %rd56;
	setp.gt.s32 	%p34, %r121, 29;
	setp.lt.f64 	%p35, %fd96, %fd97;
	selp.f64 	%fd98, %fd97, %fd96, %p35;
	selp.f64 	%fd99, %fd96, %fd98, %p34;
	mov.b64 	%rd57, %fd99;
	mov.b64 	{%r143, %r148}, %rd57;
	mov.b32 	%r149, 4;
	// begin inline asm
	shfl.sync.down.b32 %r142, %r143, %r149, %r170, %r171;
	// end inline asm
	// begin inline asm
	shfl.sync.down.b32 %r147, %r148, %r149, %r170, %r171;
	// end inline asm
	mov.b64 	%rd58, {%r142, %r147};
	mov.b64 	%fd100, %rd58;
	setp.gt.s32 	%p36, %r121, 27;
	setp.lt.f64 	%p37, %fd99, %fd100;
	selp.f64 	%fd101, %fd100, %fd99, %p37;
	selp.f64 	%fd102, %fd99, %fd101, %p36;
	mov.b64 	%rd59, %fd102;
	mov.b64 	{%r153, %r158}, %rd59;
	mov.b32 	%r159, 8;
	// begin inline asm
	shfl.sync.down.b32 %r152, %r153, %r159, %r170, %r171;
	// end inline asm
	// begin inline asm
	shfl.sync.down.b32 %r157, %r158, %r159, %r170, %r171;
	// end inline asm
	mov.b64 	%rd60, {%r152, %r157};
	mov.b64 	%fd103, %rd60;
	setp.gt.s32 	%p38, %r121, 23;
	setp.lt.f64 	%p39, %fd102, %fd103;
	selp.f64 	%fd104, %fd103, %fd102, %p39;
	selp.f64 	%fd105, %fd102, %fd104, %p38;
	mov.b64 	%rd61, %fd105;
	mov.b64 	{%r163, %r168}, %rd61;
	mov.b32 	%r169, 16;
	// begin inline asm
	shfl.sync.down.b32 %r162, %r163, %r169, %r170, %r171;
	// end inline asm
	// begin inline asm
	shfl.sync.down.b32 %r167, %r168, %r169, %r170, %r171;
	// end inline asm
	mov.b64 	%rd62, {%r162, %r167};
	mov.b64 	%fd106, %rd62;
	setp.gt.s32 	%p40, %r121, 15;
	setp.lt.f64 	%p41, %fd105, %fd106;
	selp.f64 	%fd52, %fd106, %fd105, %p41;
	selp.f64 	%fd374, %fd105, %fd52, %p40;
	setp.ne.s32 	%p42, %r121, 0;
	@%p42 bra 	$L__BB4_69;
	shr.u32 	%r172, %r75, 2;
	and.b32  	%r173, %r172, 248;
	mov.u32 	%r174, _ZZN3cub18CUB_300001_SM_10006detail6reduce18DeviceReduceKernelINS2_10policy_hubIdjN4cuda3__47maximumIvEEE10Policy1000EPdjS8_dNS5_3std3__410__identityEEEvT0_PT3_T1_NS0_13GridEvenShareISI_EET2_T4_E12temp_storage;
	add.s32 	%r175, %r174, %r173;
	st.shared.f64 	[%r175+8], %fd52;
$L__BB4_69:
	bar.sync 	0;
	setp.ne.s32 	%p43, %r75, 0;
	@%p43 bra 	$L__BB4_71;
	ld.shared.f64 	%fd107, [_ZZN3cub18CUB_300001_SM_10006detail6reduce18DeviceReduceKernelINS2_10policy_hubIdjN4cuda3__47maximumIvEEE10Policy1000EPdjS8_dNS5_3std3__410__identityEEEvT0_PT3_T1_NS0_13GridEvenShareISI_EET2_T4_E12temp_storage+16];
	setp.lt.f64 	%p44, %fd374, %fd107;
	selp.f64 	%fd108, %fd107, %fd374, %p44;
	ld.shared.f64 	%fd109, [_ZZN3cub18CUB_300001_SM_10006detail6reduce18DeviceReduceKernelINS2_10policy_hubIdjN4cuda3__47maximumIvEEE10Policy1000EPdjS8_dNS5_3std3__410__identityEEEvT0_PT3_T1_NS0_13GridEvenShareISI_EET2_T4_E12temp_storage+24];
	setp.lt.f64 	%p45, %fd108, %fd109;
	selp.f64 	%fd110, %fd109, %fd108, %p45;
	ld.shared.f64 	%fd111, [_ZZN3cub18CUB_300001_SM_10006detail6reduce18DeviceReduceKernelINS2_10policy_hubIdjN4cuda3__47maximumIvEEE10Policy1000EPdjS8_dNS5_3std3__410__identityEEEvT0_PT3_T1_NS0_13GridEvenShareISI_EET2_T4_E12temp_storage+32];
	setp.lt.f64 	%p46, %fd110, %fd111;
	selp.f64 	%fd112, %fd111, %fd110, %p46;
	ld.shared.f64 	%fd113, [_ZZN3cub18CUB_300001_SM_10006detail6reduce18DeviceReduceKernelINS2_10policy_hubIdjN4cuda3__47maximumIvEEE10Policy1000EPdjS8_dNS5_3std3__410__identityEEEvT0_PT3_T1_NS0_13GridEvenShareISI_EET2_T4_E12temp_storage+40];
	setp.lt.f64 	%p47, %fd112, %fd113;
	selp.f64 	%fd114, %fd113, %fd112, %p47;
	ld.shared.f64 	%fd115, [_ZZN3cub18CUB_300001_SM_10006detail6reduce18DeviceReduceKernelINS2_10policy_hubIdjN4cuda3__47maximumIvEEE10Policy1000EPdjS8_dNS5_3std3__410__identityEEEvT0_PT3_T1_NS0_13GridEvenShareISI_EET2_T4_E12temp_storage+48];
	setp.lt.f64 	%p48, %fd114, %fd115;
	selp.f64 	%fd116, %fd115, %fd114, %p48;
	ld.shared.f64 	%fd117, [_ZZN3cub18CUB_300001_SM_10006detail6reduce18DeviceReduceKernelINS2_10policy_hubIdjN4cuda3__47maximumIvEEE10Policy1000EPdjS8_dNS5_3std3__410__identityEEEvT0_PT3_T1_NS0_13GridEvenShareISI_EET2_T4_E12temp_storage+56];
	setp.lt.f64 	%p49, %fd116, %fd117;
	selp.f64 	%fd118, %fd117, %fd116, %p49;
	ld.shared.f64 	%fd119, [_ZZN3cub18CUB_300001_SM_10006detail6reduce18DeviceReduceKernelINS2_10policy_hubIdjN4cuda3__47maximumIvEEE10Policy1000EPdjS8_dNS5_3std3__410__identityEEEvT0_PT3_T1_NS0_13GridEvenShareISI_EET2_T4_E12temp_storage+64];
	setp.lt.f64 	%p50, %fd118, %fd119;
	selp.f64 	%fd374, %fd119, %fd118, %p50;
$L__BB4_71:
	mov.u32 	%r507, %tid.x;
	setp.ne.s32 	%p216, %r507, 0;
	@%p216 bra 	$L__BB4_73;
	ld.param.u64 	%rd196, [_ZN3cub18CUB_300001_SM_10006detail6reduce18DeviceReduceKernelINS2_10policy_hubIdjN4cuda3__47maximumIvEEE10Policy1000EPdjS8_dNS5_3std3__410__identityEEEvT0_PT3_T1_NS0_13GridEvenShareISI_EET2_T4__param_1];
	cvta.to.global.u64 	%rd193, %rd196;
	mul.wide.u32 	%rd194, %r3, 8;
	add.s64 	%rd195, %rd193, %rd194;
	st.global.f64 	[%rd195], %fd374;
$L__BB4_73:
	ret;

}
	// .globl	_ZN3cub18CUB_300001_SM_10006detail6reduce28DeviceReduceSingleTileKernelINS2_10policy_hubIdjN4cuda3__47maximumIvEEE10Policy1000EPdSB_iS8_ddNS5_3std3__410__identityEEEvT0_T1_T2_T3_T4_T6_
.visible .entry _ZN3cub18CUB_300001_SM_10006detail6reduce28DeviceReduceSingleTileKernelINS2_10policy_hubIdjN4cuda3__47maximumIvEEE10Policy1000EPdSB_iS8_ddNS5_3std3__410__identityEEEvT0_T1_T2_T3_T4_T6_(
	.param .u64 .ptr .align 1 _ZN3cub18CUB_300001_SM_10006detail6reduce28DeviceReduceSingleTileKernelINS2_10policy_hubIdjN4cuda3__47maximumIvEEE10Policy1000EPdSB_iS8_ddNS5_3std3__410__identityEEEvT0_T1_T2_T3_T4_T6__param_0,
	.param .u64 .ptr .align 1 _ZN3cub18CUB_300001_SM_10006detail6reduce28DeviceReduceSingleTileKernelINS2_10policy_hubIdjN4cuda3__47maximumIvEEE10Policy1000EPdSB_iS8_ddNS5_3std3__410__identityEEEvT0_T1_T2_T3_T4_T6__param_1,
	.param .u32 _ZN3cub18CUB_300001_SM_10006detail6reduce28DeviceReduceSingleTileKernelINS2_10policy_hubIdjN4cuda3__47maximumIvEEE10Policy1000EPdSB_iS8_ddNS5_3std3__410__identityEEEvT0_T1_T2_T3_T4_T6__param_2,
	.param .align 1 .b8 _ZN3cub18CUB_300001_SM_10006detail6reduce28DeviceReduceSingleTileKernelINS2_10policy_hubIdjN4cuda3__47maximumIvEEE10Policy1000EPdSB_iS8_ddNS5_3std3__410__identityEEEvT0_T1_T2_T3_T4_T6__param_3[1],
	.param .f64 _ZN3cub18CUB_300001_SM_10006detail6reduce28DeviceReduceSingleTileKernelINS2_10policy_hubIdjN4cuda3__47maximumIvEEE10Policy1000EPdSB_iS8_ddNS5_3std3__410__identityEEEvT0_T1_T2_T3_T4_T6__param_4,
	.param .align 1 .b8 _ZN3cub18CUB_300001_SM_10006detail6reduce28DeviceReduceSingleTileKernelINS2_10policy_hubIdjN4cuda3__47maximumIvEEE10Policy1000EPdSB_iS8_ddNS5_3std3__410__identityEEEvT0_T1_T2_T3_T4_T6__param_5[1]
)
.maxntid 256
.minnctapersm 1
{
	.reg .pred 	%p<220>;
	.reg .b32 	%r<472>;
	.reg .b64 	%rd<206>;
	.reg .b64 	%fd<381>;
	// demoted variable
	.shared .align 8 .b8 _ZZN3cub18CUB_300001_SM_10006detail6reduce28DeviceReduceSingleTileKernelINS2_10policy_hubIdjN4cuda3__47maximumIvEEE10Policy1000EPdSB_iS8_ddNS5_3std3__410__identityEEEvT0_T1_T2_T3_T4_T6_E12temp_storage[80];
	ld.param.u64 	%rd15, [_ZN3cub18CUB_300001_SM_10006detail6reduce28DeviceReduceSingleTileKernelINS2_10policy_hubIdjN4cuda3__47maximumIvEEE10Policy1000EPdSB_iS8_ddNS5_3std3__410__identityEEEvT0_T1_T2_T3_T4_T6__param_0];
	ld.param.u64 	%rd16, [_ZN3cub18CUB_300001_SM_10006detail6reduce28DeviceReduceSingleTileKernelINS2_10policy_hubIdjN4cuda3__47maximumIvEEE10Policy1000EPdSB_iS8_ddNS5_3std3__410__identityEEEvT0_T1_T2_T3_T4_T6__param_1];
	ld.param.u32 	%r68, [_ZN3cub18CUB_300001_SM_10006detail6reduce28DeviceReduceSingleTileKernelINS2_10policy_hubIdjN4cuda3__47maximumIvEEE10Policy1000EPdSB_iS8_ddNS5_3std3__410__identityEEEvT0_T1_T2_T3_T4_T6__param_2];
	ld.param.f64 	%fd58, [_ZN3cub18CUB_300001_SM_10006detail6reduce28DeviceReduceSingleTileKernelINS2_10policy_hubIdjN4cuda3__47maximumIvEEE10Policy1000EPdSB_iS8_ddNS5_3std3__410__identityEEEvT0_T1_T2_T3_T4_T6__param_4];
	cvta.to.global.u64 	%rd1, %rd16;
	setp.ne.s32 	%p1, %r68, 0;
	@%p1 bra 	$L__BB5_3;
	mov.u32 	%r445, %tid.x;
	setp.ne.s32 	%p219, %r445, 0;
	@%p219 bra 	$L__BB5_74;
	st.global.f64 	[%rd1], %fd58;
	bra.uni 	$L__BB5_74;
$L__BB5_3:
	and.b64  	%rd17, %rd15, 31;
	setp.ne.s64 	%p2, %rd17, 0;
	@%p2 bra 	$L__BB5_38;
	setp.gt.s32 	%p110, %r68, 2047;
	@%p110 bra 	$L__BB5_22;
	mov.u32 	%r1, %tid.x;
	setp.ge.s32 	%p159, %r1, %r68;
	mov.f64 	%fd359, 0d0000000000000000;
	mov.u32 	%r449, %r1;
	@%p159 bra 	$L__BB5_7;
	mul.wide.u32 	%rd169, %r1, 8;
	add.s64 	%rd168, %rd15, %rd169;
	// begin inline asm
	ld.global.nc.u64 %rd167, [%rd168];
	// end inline asm
	mov.b64 	%fd359, %rd167;
	add.s32 	%r449, %r1, 256;
$L__BB5_7:
	setp.ge.s32 	%p160, %r449, %r68;
	@%p160 bra 	$L__BB5_13;
	not.b32 	%r321, %r449;
	add.s32 	%r4, %r68, %r321;
	and.b32  	%r322, %r4, 768;
	setp.eq.s32 	%p161, %r322, 768;
	@%p161 bra 	$L__BB5_11;
	mul.wide.u32 	%rd170, %r449, 8;
	add.s64 	%rd202, %rd15, %rd170;
	shr.u32 	%r323, %r4, 8;
	add.s32 	%r324, %r323, 1;
	and.b32  	%r325, %r324, 3;
	neg.s32 	%r447, %r325;
$L__BB5_10:
	.pragma "nounroll";
	// begin inline asm
	ld.global.nc.u64 %rd171, [%rd202];
	// end inline asm
	mov.b64 	%fd272, %rd171;
	setp.lt.f64 	%p162, %fd359, %fd272;
	selp.f64 	%fd359, %fd272, %fd359, %p162;
	add.s32 	%r449, %r449, 256;
	add.s64 	%rd202, %rd202, 2048;
	add.s32 	%r447, %r447, 1;
	setp.ne.s32 	%p163, %r447, 0;
	@%p163 bra 	$L__BB5_10;
$L__BB5_11:
	setp.lt.u32 	%p164, %r4, 768;
	@%p164 bra 	$L__BB5_13;
$L__BB5_12:
	mul.wide.s32 	%rd181, %r449, 8;
	add.s64 	%rd174, %rd15, %rd181;
	// begin inline asm
	ld.global.nc.u64 %rd173, [%rd174];
	// end inline asm
	mov.b64 	%fd273, %rd173;
	setp.lt.f64 	%p165, %fd359, %fd273;
	selp.f64 	%fd274, %fd273, %fd359, %p165;
	add.s64 	%rd176, %rd174, 2048;
	// begin inline asm
	ld.global.nc.u64 %rd175, [%rd176];
	// end inline asm
	mov.b64 	%fd275, %rd175;
	setp.lt.f64 	%p166, %fd274, %fd275;
	selp.f64 	%fd276, %fd275, %fd274, %p166;
	add.s64 	%rd178, %rd174, 4096;
	// begin inline asm
	ld.global.nc.u64 %rd177, [%rd178];
	// end inline asm
	mov.b64 	%fd277, %rd177;
	setp.lt.f64 	%p167, %fd276, %fd277;
	selp.f64 	%fd278, %fd277, %fd276, %p167;
	add.s64 	%rd180, %rd174, 6144;
	// begin inline asm
	ld.global.nc.u64 %rd179, [%rd180];
	// end inline asm
	mov.b64 	%fd279, %rd179;
	setp.lt.f64 	%p168, %fd278, %fd279;
	selp.f64 	%fd359, %fd279, %fd278, %p168;
	add.s32 	%r449, %r449, 1024;
	setp.lt.s32 	%p169, %r449, %r68;
	@%p169 bra 	$L__BB5_12;
$L__BB5_13:
	setp.lt.s32 	%p170, %r68, 256;
	@%p170 bra 	$L__BB5_18;
	// begin inline asm
	mov.u32 %r389, %laneid;
	// end inline asm
	mov.b64 	%rd192, %fd359;
	mov.b64 	{%r391, %r396}, %rd192;
	mov.b32 	%r397, 1;
	mov.b32 	%r438, 31;
	mov.b32 	%r439, -1;
	// begin inline asm
	shfl.sync.down.b32 %r390, %r391, %r397, %r438, %r439;
	// end inline asm
	// begin inline asm
	shfl.sync.down.b32 %r395, %r396, %r397, %r438, %r439;
	// end inline asm
	mov.b64 	%rd193, {%r390, %r395};
	mov.b64 	%fd327, %rd193;
	setp.gt.s32 	%p198, %r389, 30;
	setp.lt.f64 	%p199, %fd359, %fd327;
	selp.f64 	%fd328, %fd327, %fd359, %p199;
	selp.f64 	%fd329, %fd359, %fd328, %p198;
	mov.b64 	%rd194, %fd329;
	mov.b64 	{%r401, %r406}, %rd194;
	mov.b32 	%r407, 2;
	// begin inline asm
	shfl.sync.down.b32 %r400, %r401, %r407, %r438, %r439;
	// end inline asm
	// begin inline asm
	shfl.sync.down.b32 %r405, %r406, %r407, %r438, %r439;
	// end inline asm
	mov.b64 	%rd195, {%r400, %r405};
	mov.b64 	%fd330, %rd195;
	setp.gt.s32 	%p200, %r389, 29;
	setp.lt.f64 	%p201, %fd329, %fd330;
	selp.f64 	%fd331, %fd330, %fd329, %p201;
	selp.f64 	%fd332, %fd329, %fd331, %p200;
	mov.b64 	%rd196, %fd332;
	mov.b64 	{%r411, %r416}, %rd196;
	mov.b32 	%r417, 4;
	// begin inline asm
	shfl.sync.down.b32 %r410, %r411, %r417, %r438, %r439;
	// end inline asm
	// begin inline asm
	shfl.sync.down.b32 %r415, %r416, %r417, %r438, %r439;
	// end inline asm
	mov.b64 	%rd197, {%r410, %r415};
	mov.b64 	%fd333, %rd197;
	setp.gt.s32 	%p202, %r389, 27;
	setp.lt.f64 	%p203, %fd332, %fd333;
	selp.f64 	%fd334, %fd333, %fd332, %p203;
	selp.f64 	%fd335, %fd332, %fd334, %p202;
	mov.b64 	%rd198, %fd335;
	mov.b64 	{%r421, %r426}, %rd198;
	mov.b32 	%r427, 8;
	// begin inline asm
	shfl.sync.down.b32 %r420, %r421, %r427, %r438, %r439;
	// end inline asm
	// begin inline asm
	shfl.sync.down.b32 %r425, %r426, %r427, %r438, %r439;
	// end inline asm
	mov.b64 	%rd199, {%r420, %r425};
	mov.b64 	%fd336, %rd199;
	setp.gt.s32 	%p204, %r389, 23;
	setp.lt.f64 	%p205, %fd335, %fd336;
	selp.f64 	%fd337, %fd336, %fd335, %p205;
	selp.f64 	%fd338, %fd335, %fd337, %p204;
	mov.b64 	%rd200, %fd338;
	mov.b64 	{%r431, %r436}, %rd200;
	mov.b32 	%r437, 16;
	// begin inline asm
	shfl.sync.down.b32 %r430, %r431, %r437, %r438, %r439;
	// end inline asm
	// begin inline asm
	shfl.sync.down.b32 %r435, %r436, %r437, %r438, %r439;
	// end inline asm
	mov.b64 	%rd201, {%r430, %r435};
	mov.b64 	%fd339, %rd201;
	setp.gt.s32 	%p206, %r389, 15;
	setp.lt.f64 	%p207, %fd338, %fd339;
	selp.f64 	%fd10, %fd339, %fd338, %p207;
	selp.f64 	%fd380, %fd338, %fd10, %p206;
	setp.ne.s32 	%p208, %r389, 0;
	@%p208 bra 	$L__BB5_16;
	shr.u32 	%r440, %r1, 2;
	and.b32  	%r441, %r440, 248;
	mov.u32 	%r442, _ZZN3cub18CUB_300001_SM_10006detail6reduce28DeviceReduceSingleTileKernelINS2_10policy_hubIdjN4cuda3__47maximumIvEEE10Policy1000EPdSB_iS8_ddNS5_3std3__410__identityEEEvT0_T1_T2_T3_T4_T6_E12temp_storage;
	add.s32 	%r443, %r442, %r441;
	st.shared.f64 	[%r443+8], %fd10;
$L__BB5_16:
	bar.sync 	0;
	setp.ne.s32 	%p209, %r1, 0;
	@%p209 bra 	$L__BB5_72;
	ld.shared.f64 	%fd340, [_ZZN3cub18CUB_300001_SM_10006detail6reduce28DeviceReduceSingleTileKernelINS2_10policy_hubIdjN4cuda3__47maximumIvEEE10Policy1000EPdSB_iS8_ddNS5_3std3__410__identityEEEvT0_T1_T2_T3_T4_T6_E12temp_storage+16];
	setp.lt.f64 	%p210, %fd380, %fd340;
	selp.f64 	%fd341, %fd340, %fd380, %p210;
	ld.shared.f64 	%fd342, [_ZZN3cub18CUB_300001_SM_10006detail6reduce28DeviceReduceSingleTileKernelINS2_10policy_hubIdjN4cuda3__47maximumIvEEE10Policy1000EPdSB_iS8_ddNS5_3std3__410__identityEEEvT0_T1_T2_T3_T4_T6_E12temp_storage+24];
	setp.lt.f64 	%p211, %fd341, %fd342;
	selp.f64 	%fd343, %fd342, %fd341, %p211;
	ld.shared.f64 	%fd344, [_ZZN3cub18CUB_300001_SM_10006detail6reduce28DeviceReduceSingleTileKernelINS2_10policy_hubIdjN4cuda3__47maximumIvEEE10Policy1000EPdSB_iS8_ddNS5_3std3__410__identityEEEvT0_T1_T2_T3_T4_T6_E12temp_storage+32];
	setp.lt.f64 	%p212, %fd343, %fd344;
	selp.f64 	%fd345, %fd344, %fd343, %p212;
	ld.shared.f64 	%fd346, [_ZZN3cub18CUB_300001_SM_10006detail6reduce28DeviceReduceSingleTileKernelINS2_10policy_hubIdjN4cuda3__47maximumIvEEE10Policy1000EPdSB_iS8_ddNS5_3std3__410__identityEEEvT0_T1_T2_T3_T4_T6_E12temp_storage+40];
	setp.lt.f64 	%p213, %fd345, %fd346;
	selp.f64 	%fd347, %fd346, %fd345, %p213;
	ld.shared.f64 	%fd348, [_ZZN3cub18CUB_300001_SM_10006detail6reduce28DeviceReduceSingleTileKernelINS2_10policy_hubIdjN4cuda3__47maximumIvEEE10Policy1000EPdSB_iS8_ddNS5_3std3__410__identityEEEvT0_T1_T2_T3_T4_T6_E12temp_storage+48];
	setp.lt.f64 	%p214, %fd347, %fd348;
	selp.f64 	%fd349, %fd348, %fd347, %p214;
	ld.shared.f64 	%fd350, [_ZZN3cub18CUB_300001_SM_10006detail6reduce28DeviceReduceSingleTileKernelINS2_10policy_hubIdjN4cuda3__47maximumIvEEE10Policy1000EPdSB_iS8_ddNS5_3std3__410__identityEEEvT0_T1_T2_T3_T4_T6_E12temp_storage+56];
	setp.lt.f64 	%p215, %fd349, %fd350;
	selp.f64 	%fd351, %fd350, %fd349, %p215;
	ld.shared.f64 	%fd352, [_ZZN3cub18CUB_300001_SM_10006detail6reduce28DeviceReduceSingleTileKernelINS2_10policy_hubIdjN4cuda3__47maximumIvEEE10Policy1000EPdSB_iS8_ddNS5_3std3__410__identityEEEvT0_T1_T2_T3_T4_T6_E12temp_storage+64];
	setp.lt.f64 	%p216, %fd351, %fd352;
	selp.f64 	%fd380, %fd352, %fd351, %p216;
	bra.uni 	$L__BB5_72;
$L__BB5_18:
	// begin inline asm
	mov.u32 %r326, %laneid;
	// end inline asm
	and.b32  	%r377, %r1, 992;
	add.s32 	%r378, %r377, 32;
	setp.gt.s32 	%p171, %r378, %r68;
	not.b32 	%r379, %r377;
	add.s32 	%r380, %r68, %r379;
	selp.b32 	%r375, %r380, 31, %p171;
	mov.b64 	%rd182, %fd359;
	mov.b64 	{%r328, %r333}, %rd182;
	mov.b32 	%r334, 1;
	mov.b32 	%r376, -1;
	// begin inline asm
	shfl.sync.down.b32 %r327, %r328, %r334, %r375, %r376;
	// end inline asm
	// begin inline asm
	shfl.sync.down.b32 %r332, %r333, %r334, %r375, %r376;
	// end inline asm
	mov.b64 	%rd183, {%r327, %r332};
	mov.b64 	%fd280, %rd183;
	setp.lt.s32 	%p172, %r326, %r375;
	setp.lt.f64 	%p173, %fd359, %fd280;
	selp.f64 	%fd281, %fd280, %fd359, %p173;
	selp.f64 	%fd282, %fd281, %fd359, %p172;
	mov.b64 	%rd184, %fd282;
	mov.b64 	{%r338, %r343}, %rd184;
	mov.b32 	%r344, 2;
	// begin inline asm
	shfl.sync.down.b32 %r337, %r338, %r344, %r375, %r376;
	// end inline asm
	// begin inline asm
	shfl.sync.down.b32 %r342, %r343, %r344, %r375, %r376;
	// end inline asm
	mov.b64 	%rd185, {%r337, %r342};
	mov.b64 	%fd283, %rd185;
	add.s32 	%r381, %r326, 2;
	setp.gt.s32 	%p174, %r381, %r375;
	setp.lt.f64 	%p175, %fd282, %fd283;
	selp.f64 	%fd284, %fd283, %fd282, %p175;
	selp.f64 	%fd285, %fd282, %fd284, %p174;
	mov.b64 	%rd186, %fd285;
	mov.b64 	{%r348, %r353}, %rd186;
	mov.b32 	%r354, 4;
	// begin inline asm
	shfl.sync.down.b32 %r347, %r348, %r354, %r375, %r376;
	// end inline asm
	// begin inline asm
	shfl.sync.down.b32 %r352, %r353, %r354, %r375, %r376;
	// end inline asm
	mov.b64 	%rd187, {%r347, %r352};
	mov.b64 	%fd286, %rd187;
	add.s32 	%r382, %r326, 4;
	setp.gt.s32 	%p176, %r382, %r375;
	setp.lt.f64 	%p177, %fd285, %fd286;
	selp.f64 	%fd287, %fd286, %fd285, %p177;
	selp.f64 	%fd288, %fd285, %fd287, %p176;
	mov.b64 	%rd188, %fd288;
	mov.b64 	{%r358, %r363}, %rd188;
	mov.b32 	%r364, 8;
	// begin inline asm
	shfl.sync.down.b32 %r357, %r358, %r364, %r375, %r376;
	// end inline asm
	// begin inline asm
	shfl.sync.down.b32 %r362, %r363, %r364, %r375, %r376;
	// end inline asm
	mov.b64 	%rd189, {%r357, %r362};
	mov.b64 	%fd289, %rd189;
	add.s32 	%r383, %r326, 8;
	setp.gt.s32 	%p178, %r383, %r375;
	setp.lt.f64 	%p179, %fd288, %fd289;
	selp.f64 	%fd290, %fd289, %fd288, %p179;
	selp.f64 	%fd291, %fd288, %fd290, %p178;
	mov.b64 	%rd190, %fd291;
	mov.b64 	{%r368, %r373}, %rd190;
	mov.b32 	%r374, 16;
	// begin inline asm
	shfl.sync.down.b32 %r367, %r368, %r374, %r375, %r376;
	// end inline asm
	// begin inline asm
	shfl.sync.down.b32 %r372, %r373, %r374, %r375, %r376;
	// end inline asm
	mov.b64 	%rd191, {%r367, %r372};
	mov.b64 	%fd292, %rd191;
	add.s32 	%r384, %r326, 16;
	setp.gt.s32 	%p180, %r384, %r375;
	setp.lt.f64 	%p181, %fd291, %fd292;
	selp.f64 	%fd293, %fd292, %fd291, %p181;
	selp.f64 	%fd380, %fd291, %fd293, %p180;
	setp.ne.s32 	%p182, %r326, 0;
	@%p182 bra 	$L__BB5_20;
	shr.u32 	%r385, %r1, 2;
	and.b32  	%r386, %r385, 248;
	mov.u32 	%r387, _ZZN3cub18CUB_300001_SM_10006detail6reduce28DeviceReduceSingleTileKernelINS2_10policy_hubIdjN4cuda3__47maximumIvEEE10Policy1000EPdSB_iS8_ddNS5_3std3__410__identityEEEvT0_T1_T2_T3_T4_T6_E12temp_storage;
	add.s32 	%r388, %r387, %r386;
	st.shared.f64 	[%r388+8], %fd380;
$L__BB5_20:
	bar.sync 	0;
	setp.ne.s32 	%p183, %r1, 0;
	@%p183 bra 	$L__BB5_72;
	setp.gt.s32 	%p184, %r68, 32;
	ld.shared.f64 	%fd294, [_ZZN3cub18CUB_300001_SM_10006detail6reduce28DeviceReduceSingleTileKernelINS2_10policy_hubIdjN4cuda3__47maximumIvEEE10Policy1000EPdSB_iS8_ddNS5_3std3__410__identityEEEvT0_T1_T2_T3_T4_T6_E12temp_storage+16];
	setp.lt.f64 	%p185, %fd380, %fd294;
	selp.f64 	%fd296, %fd294, %fd380, %p185;
	selp.f64 	%fd297, %fd296, %fd380, %p184;
	setp.gt.s32 	%p186, %r68, 64;
	ld.shared.f64 	%fd299, [_ZZN3cub18CUB_300001_SM_10006detail6reduce28DeviceReduceSingleTileKernelINS2_10policy_hubIdjN4cuda3__47maximumIvEEE10Policy1000EPdSB_iS8_ddNS5_3std3__410__identityEEEvT0_T1_T2_T3_T4_T6_E12temp_storage+24];
	setp.lt.f64 	%p187, %fd297, %fd299;
	selp.f64 	%fd301, %fd299, %fd297, %p187;
	selp.f64 	%fd302, %fd301, %fd297, %p186;
	setp.gt.s32 	%p188, %r68, 96;
	ld.shared.f64 	%fd304, [_ZZN3cub18CUB_300001_SM_10006detail6reduce28DeviceReduceSingleTileKernelINS2_10policy_hubIdjN4cuda3__47maximumIvEEE10Policy1000EPdSB_iS8_ddNS5_3std3__410__identityEEEvT0_T1_T2_T3_T4_T6_E12temp_storage+32];
	setp.lt.f64 	%p189, %fd302, %fd304;
	selp.f64 	%fd306, %fd304, %fd302, %p189;
	selp.f64 	%fd307, %fd306, %fd302, %p188;
	setp.gt.s32 	%p190, %r68, 128;
	ld.shared.f64 	%fd309, [_ZZN3cub18CUB_300001_SM_10006detail6reduce28DeviceReduceSingleTileKernelINS2_10policy_hubIdjN4cuda3__47maximumIvEEE10Policy1000EPdSB_iS8_ddNS5_3std3__410__identityEEEvT0_T1_T2_T3_T4_T6_E12temp_storage+40];
	setp.lt.f64 	%p191, %fd307, %fd309;
	selp.f64 	%fd311, %fd309, %fd307, %p191;
	selp.f64 	%fd312, %fd311, %fd307, %p190;
	setp.gt.s32 	%p192, %r68, 160;
	ld.shared.f64 	%fd314, [_ZZN3cub18CUB_300001_SM_10006detail6reduce28DeviceReduceSingleTileKernelINS2_10policy_hubIdjN4cuda3__47maximumIvEEE10Policy1000EPdSB_iS8_ddNS5_3std3__410__identityEEEvT0_T1_T2_T3_T4_T6_E12temp_storage+48];
	setp.lt.f64 	%p193, %fd312, %fd314;
	selp.f64 	%fd316, %fd314, %fd312, %p193;
	selp.f64 	%fd317, %fd316, %fd312, %p192;
	setp.gt.s32 	%p194, %r68, 192;
	ld.shared.f64 	%fd319, [_ZZN3cub18CUB_300001_SM_10006detail6reduce28DeviceReduceSingleTileKernelINS2_10policy_hubIdjN4cuda3__47maximumIvEEE10Policy1000EPdSB_iS8_ddNS5_3std3__410__identityEEEvT0_T1_T2_T3_T4_T6_E12temp_storage+56];
	setp.lt.f64 	%p195, %fd317, %fd319;
	selp.f64 	%fd321, %fd319, %fd317, %p195;
	selp.f64 	%fd322, %fd321, %fd317, %p194;
	setp.gt.s32 	%p196, %r68, 224;
	ld.shared.f64 	%fd324, [_ZZN3cub18CUB_300001_SM_10006detail6reduce28DeviceReduceSingleTileKernelINS2_10policy_hubIdjN4cuda3__47maximumIvEEE10Policy1000EPdSB_iS8_ddNS5_3std3__410__identityEEEvT0_T1_T2_T3_T4_T6_E12temp_storage+64];
	setp.lt.f64 	%p197, %fd322, %fd324;
	selp.f64 	%fd326, %fd324, %fd322, %p197;
	selp.f64 	%fd380, %fd326, %fd322, %p196;
	bra.uni 	$L__BB5_72;
$L__BB5_22:
	mov.u32 	%r13, %tid.x;
	shl.b32 	%r14, %r13, 2;
	mul.wide.u32 	%rd126, %r14, 8;
	add.s64 	%rd116, %rd15, %rd126;
	// begin inline asm
	ld.global.nc.v2.u64 {%rd114, %rd115}, [%rd116];
	// end inline asm
	add.s64 	%rd119, %rd116, 16;
	// begin inline asm
	ld.global.nc.v2.u64 {%rd117, %rd118}, [%rd119];
	// end inline asm
	mov.b64 	%fd206, %rd114;
	mov.b64 	%fd207, %rd115;
	mov.b64 	%fd208, %rd117;
	mov.b64 	%fd209, %rd118;
	add.s64 	%rd122, %rd116, 8192;
	// begin inline asm
	ld.global.nc.v2.u64 {%rd120, %rd121}, [%rd122];
	// end inline asm
	add.s64 	%rd125, %rd116, 8208;
	// begin inline asm
	ld.global.nc.v2.u64 {%rd123, %rd124}, [%rd125];
	// end inline asm
	mov.b64 	%fd210, %rd120;
	mov.b64 	%fd211, %rd121;
	mov.b64 	%fd212, %rd123;
	mov.b64 	%fd213, %rd124;
	setp.lt.f64 	%p111, %fd206, %fd207;
	selp.f64 	%fd214, %fd207, %fd206, %p111;
	setp.lt.f64 	%p112, %fd214, %fd208;
	selp.f64 	%fd215, %fd208, %fd214, %p112;
	setp.lt.f64 	%p113, %fd215, %fd209;
	selp.f64 	%fd216, %fd209, %fd215, %p113;
	setp.lt.f64 	%p114, %fd216, %fd210;
	selp.f64 	%fd217, %fd210, %fd216, %p114;
	setp.lt.f64 	%p115, %fd217, %fd211;
	selp.f64 	%fd218, %fd211, %fd217, %p115;
	setp.lt.f64 	%p116, %fd218, %fd212;
	selp.f64 	%fd219, %fd212, %fd218, %p116;
	setp.lt.f64 	%p117, %fd219, %fd213;
	selp.f64 	%fd366, %fd213, %fd219, %p117;
	setp.lt.u32 	%p118, %r68, 4096;
	mov.b32 	%r452, 2048;
	@%p118 bra 	$L__BB5_26;
	add.s32 	%r15, %r68, -2048;
	mov.b32 	%r452, 2048;
$L__BB5_24:
	add.s32 	%r258, %r452, %r14;
	mul.wide.u32 	%rd139, %r258, 8;
	add.s64 	%rd129, %rd15, %rd139;
	// begin inline asm
	ld.global.nc.v2.u64 {%rd127, %rd128}, [%rd129];
	// end inline asm
	add.s64 	%rd132, %rd129, 16;
	// begin inline asm
	ld.global.nc.v2.u64 {%rd130, %rd131}, [%rd132];
	// end inline asm
	mov.b64 	%fd220, %rd127;
	mov.b64 	%fd221, %rd128;
	mov.b64 	%fd222, %rd130;
	mov.b64 	%fd223, %rd131;
	add.s64 	%rd135, %rd129, 8192;
	// begin inline asm
	ld.global.nc.v2.u64 {%rd133, %rd134}, [%rd135];
	// end inline asm
	add.s64 	%rd138, %rd129, 8208;
	// begin inline asm
	ld.global.nc.v2.u64 {%rd136, %rd137}, [%rd138];
	// end inline asm
	mov.b64 	%fd224, %rd133;
	mov.b64 	%fd225, %rd134;
	mov.b64 	%fd226, %rd136;
	mov.b64 	%fd227, %rd137;
	setp.lt.f64 	%p119, %fd366, %fd220;
	selp.f64 	%fd228, %fd220, %fd366, %p119;
	setp.lt.f64 	%p120, %fd228, %fd221;
	selp.f64 	%fd229, %fd221, %fd228, %p120;
	setp.lt.f64 	%p121, %fd229, %fd222;
	selp.f64 	%fd230, %fd222, %fd229, %p121;
	setp.lt.f64 	%p122, %fd230, %fd223;
	selp.f64 	%fd231, %fd223, %fd230, %p122;
	setp.lt.f64 	%p123, %fd231, %fd224;
	selp.f64 	%fd232, %fd224, %fd231, %p123;
	setp.lt.f64 	%p124, %fd232, %fd225;
	selp.f64 	%fd233, %fd225, %fd232, %p124;
	setp.lt.f64 	%p125, %fd233, %fd226;
	selp.f64 	%fd234, %fd226, %fd233, %p125;
	setp.lt.f64 	%p126, %fd234, %fd227;
	selp.f64 	%fd366, %fd227, %fd234, %p126;
	sub.s32 	%r259, %r68, %r452;
	setp.lt.s32 	%p127, %r259, 2048;
	@%p127 bra 	$L__BB5_34;
	add.s32 	%r452, %r452, 2048;
	setp.le.s32 	%p128, %r452, %r15;
	@%p128 bra 	$L__BB5_24;
$L__BB5_26:
	setp.le.s32 	%p129, %r68, %r452;
	@%p129 bra 	$L__BB5_34;
	sub.s32 	%r19, %r68, %r452;
	setp.ge.s32 	%p130, %r13, %r19;
	@%p130 bra 	$L__BB5_34;
	not.b32 	%r260, %r13;
	add.s32 	%r261, %r68, %r260;
	sub.s32 	%r20, %r261, %r452;
	and.b32  	%r262, %r20, 768;
	setp.eq.s32 	%p131, %r262, 768;
	mov.u32 	%r456, %r13;
	@%p131 bra 	$L__BB5_31;
	add.s32 	%r454, %r13, %r452;
	shr.u32 	%r263, %r20, 8;
	add.s32 	%r264, %r263, 1;
	and.b32  	%r265, %r264, 3;
	neg.s32 	%r453, %r265;
	mov.u32 	%r456, %r13;
$L__BB5_30:
	.pragma "nounroll";
	mul.wide.u32 	%rd142, %r454, 8;
	add.s64 	%rd141, %rd15, %rd142;
	// begin inline asm
	ld.global.nc.u64 %rd140, [%rd141];
	// end inline asm
	mov.b64 	%fd236, %rd140;
	setp.lt.f64 	%p132, %fd366, %fd236;
	selp.f64 	%fd366, %fd236, %fd366, %p132;
	add.s32 	%r456, %r456, 256;
	add.s32 	%r454, %r454, 256;
	add.s32 	%r453, %r453, 1;
	setp.ne.s32 	%p133, %r453, 0;
	@%p133 bra 	$L__BB5_30;
$L__BB5_31:
	setp.lt.u32 	%p134, %r20, 768;
	@%p134 bra 	$L__BB5_34;
	cvt.u64.u32 	%rd143, %r456;
	cvt.u64.u32 	%rd144, %r452;
	add.s64 	%rd145, %rd143, %rd144;
	shl.b64 	%rd146, %rd145, 3;
	add.s64 	%rd147, %rd146, %rd15;
	add.s64 	%rd203, %rd147, 4096;
	add.s32 	%r457, %r456, %r452;
$L__BB5_33:
	mul.wide.u32 	%rd156, %r457, 8;
	add.s64 	%rd149, %rd15, %rd156;
	// begin inline asm
	ld.global.nc.u64 %rd148, [%rd149];
	// end inline asm
	mov.b64 	%fd237, %rd148;
	setp.lt.f64 	%p135, %fd366, %fd237;
	selp.f64 	%fd238, %fd237, %fd366, %p135;
	add.s64 	%rd151, %rd203, -2048;
	// begin inline asm
	ld.global.nc.u64 %rd150, [%rd151];
	// end inline asm
	mov.b64 	%fd239, %rd150;
	setp.lt.f64 	%p136, %fd238, %fd239;
	selp.f64 	%fd240, %fd239, %fd238, %p136;
	// begin inline asm
	ld.global.nc.u64 %rd152, [%rd203];
	// end inline asm
	mov.b64 	%fd241, %rd152;
	setp.lt.f64 	%p137, %fd240, %fd241;
	selp.f64 	%fd242, %fd241, %fd240, %p137;
	add.s64 	%rd155, %rd203, 2048;
	// begin inline asm
	ld.global.nc.u64 %rd154, [%rd155];
	// end inline asm
	mov.b64 	%fd243, %rd154;
	setp.lt.f64 	%p138, %fd242, %fd243;
	selp.f64 	%fd366, %fd243, %fd242, %p138;
	add.s32 	%r456, %r456, 1024;
	add.s64 	%rd203, %rd203, 8192;
	add.s32 	%r457, %r457, 1024;
	setp.lt.s32 	%p139, %r456, %r19;
	@%p139 bra 	$L__BB5_33;
$L__BB5_34:
	// begin inline asm
	mov.u32 %r266, %laneid;
	// end inline asm
	mov.b64 	%rd157, %fd366;
	mov.b64 	{%r268, %r273}, %rd157;
	mov.b32 	%r274, 1;
	mov.b32 	%r315, 31;
	mov.b32 	%r316, -1;
	// begin inline asm
	shfl.sync.down.b32 %r267, %r268, %r274, %r315, %r316;
	// end inline asm
	// begin inline asm
	shfl.sync.down.b32 %r272, %r273, %r274, %r315, %r316;
	// end inline asm
	mov.b64 	%rd158, {%r267, %r272};
	mov.b64 	%fd244, %rd158;
	setp.gt.s32 	%p140, %r266, 30;
	setp.lt.f64 	%p141, %fd366, %fd244;
	selp.f64 	%fd245, %fd244, %fd366, %p141;
	selp.f64 	%fd246, %fd366, %fd245, %p140;
	mov.b64 	%rd159, %fd246;
	mov.b64 	{%r278, %r283}, %rd159;
	mov.b32 	%r284, 2;
	// begin inline asm
	shfl.sync.down.b32 %r277, %r278, %r284, %r315, %r316;
	// end inline asm
	// begin inline asm
	shfl.sync.down.b32 %r282, %r283, %r284, %r315, %r316;
	// end inline asm
	mov.b64 	%rd160, {%r277, %r282};
	mov.b64 	%fd247, %rd160;
	setp.gt.s32 	%p142, %r266, 29;
	setp.lt.f64 	%p143, %fd246, %fd247;
	selp.f64 	%fd248, %fd247, %fd246, %p143;
	selp.f64 	%fd249, %fd246, %fd248, %p142;
	mov.b64 	%rd161, %fd249;
	mov.b64 	{%r288, %r293}, %rd161;
	mov.b32 	%r294, 4;
	// begin inline asm
	shfl.sync.down.b32 %r287, %r288, %r294, %r315, %r316;
	// end inline asm
	// begin inline asm
	shfl.sync.down.b32 %r292, %r293, %r294, %r315, %r316;
	// end inline asm
	mov.b64 	%rd162, {%r287, %r292};
	mov.b64 	%fd250, %rd162;
	setp.gt.s32 	%p144, %r266, 27;
	setp.lt.f64 	%p145, %fd249, %fd250;
	selp.f64 	%fd251, %fd250, %fd249, %p145;
	selp.f64 	%fd252, %fd249, %fd251, %p144;
	mov.b64 	%rd163, %fd252;
	mov.b64 	{%r298, %r303}, %rd163;
	mov.b32 	%r304, 8;
	// begin inline asm
	shfl.sync.down.b32 %r297, %r298, %r304, %r315, %r316;
	// end inline asm
	// begin inline asm
	shfl.sync.down.b32 %r302, %r303, %r304, %r315, %r316;
	// end inline asm
	mov.b64 	%rd164, {%r297, %r302};
	mov.b64 	%fd253, %rd164;
	setp.gt.s32 	%p146, %r266, 23;
	setp.lt.f64 	%p147, %fd252, %fd253;
	selp.f64 	%fd254, %fd253, %fd252, %p147;
	selp.f64 	%fd255, %fd252, %fd254, %p146;
	mov.b64 	%rd165, %fd255;
	mov.b64 	{%r308, %r313}, %rd165;
	mov.b32 	%r314, 16;
	// begin inline asm
	shfl.sync.down.b32 %r307, %r308, %r314, %r315, %r316;
	// end inline asm
	// begin inline asm
	shfl.sync.down.b32 %r312, %r313, %r314, %r315, %r316;
	// end inline asm
	mov.b64 	%rd166, {%r307, %r312};
	mov.b64 	%fd256, %rd166;
	setp.gt.s32 	%p148, %r266, 15;
	setp.lt.f64 	%p149, %fd255, %fd256;
	selp.f64 	%fd26, %fd256, %fd255, %p149;
	selp.f64 	%fd380, %fd255, %fd26, %p148;
	setp.ne.s32 	%p150, %r266, 0;
	@%p150 bra 	$L__BB5_36;
	shr.u32 	%r317, %r13, 2;
	and.b32  	%r318, %r317, 248;
	mov.u32 	%r319, _ZZN3cub18CUB_300001_SM_10006detail6reduce28DeviceReduceSingleTileKernelINS2_10policy_hubIdjN4cuda3__47maximumIvEEE10Policy1000EPdSB_iS8_ddNS5_3std3__410__identityEEEvT0_T1_T2_T3_T4_T6_E12temp_storage;
	add.s32 	%r320, %r319, %r318;
	st.shared.f64 	[%r320+8], %fd26;
$L__BB5_36:
	bar.sync 	0;
	setp.ne.s32 	%p151, %r13, 0;
	@%p151 bra 	$L__BB5_72;
	ld.shared.f64 	%fd257, [_ZZN3cub18CUB_300001_SM_10006detail6reduce28DeviceReduceSingleTileKernelINS2_10policy_hubIdjN4cuda3__47maximumIvEEE10Policy1000EPdSB_iS8_ddNS5_3std3__410__identityEEEvT0_T1_T2_T3_T4_T6_E12temp_storage+16];
	setp.lt.f64 	%p152, %fd380, %fd257;
	selp.f64 	%fd258, %fd257, %fd380, %p152;
	ld.shared.f64 	%fd259, [_ZZN3cub18CUB_300001_SM_10006detail6reduce28DeviceReduceSingleTileKernelINS2_10policy_hubIdjN4cuda3__47maximumIvEEE10Policy1000EPdSB_iS8_ddNS5_3std3__410__identityEEEvT0_T1_T2_T3_T4_T6_E12temp_storage+24];
	setp.lt.f64 	%p153, %fd258, %fd259;
	selp.f64 	%fd260, %fd259, %fd258, %p153;
	ld.shared.f64 	%fd261, [_ZZN3cub18CUB_300001_SM_10006detail6reduce28DeviceReduceSingleTileKernelINS2_10policy_hubIdjN4cuda3__47maximumIvEEE10Policy1000EPdSB_iS8_ddNS5_3std3__410__identityEEEvT0_T1_T2_T3_T4_T6_E12temp_storage+32];
	setp.lt.f64 	%p154, %fd260, %fd261;
	selp.f64 	%fd262, %fd261, %fd260, %p154;
	ld.shared.f64 	%fd263, [_ZZN3cub18CUB_300001_SM_10006detail6reduce28DeviceReduceSingleTileKernelINS2_10policy_hubIdjN4cuda3__47maximumIvEEE10Policy1000EPdSB_iS8_ddNS5_3std3__410__identityEEEvT0_T1_T2_T3_T4_T6_E12temp_storage+40];
	setp.lt.f64 	%p155, %fd262, %fd263;
	selp.f64 	%fd264, %fd263, %fd262, %p155;
	ld.shared.f64 	%fd265, [_ZZN3cub18CUB_300001_SM_10006detail6reduce28DeviceReduceSingleTileKernelINS2_10policy_hubIdjN4cuda3__47maximumIvEEE10Policy1000EPdSB_iS8_ddNS5_3std3__410__identityEEEvT0_T1_T2_T3_T4_T6_E12temp_storage+48];
	setp.lt.f64 	%p156, %fd264, %fd265;
	selp.f64 	%fd266, %fd265, %fd264, %p156;
	ld.shared.f64 	%fd267, [_ZZN3cub18CUB_300001_SM_10006detail6reduce28DeviceReduceSingleTileKernelINS2_10policy_hubIdjN4cuda3__47maximumIvEEE10Policy1000EPdSB_iS8_ddNS5_3std3__410__identityEEEvT0_T1_T2_T3_T4_T6_E12temp_storage+56];
	setp.lt.f64 	%p157, %fd266, %fd267;
	selp.f64 	%fd268, %fd267, %fd266, %p157;
	ld.shared.f64 	%fd269, [_ZZN3cub18CUB_300001_SM_10006detail6reduce28DeviceReduceSingleTileKernelINS2_10policy_hubIdjN4cuda3__47maximumIvEEE10Policy1000EPdSB_iS8_ddNS5_3std3__410__identityEEEvT0_T1_T2_T3_T4_T6_E12temp_storage+64];
	setp.lt.f64 	%p158, %fd268, %fd269;
	selp.f64 	%fd380, %fd269, %fd268, %p158;
	bra.uni 	$L__BB5_72;
$L__BB5_38:
	setp.gt.s32 	%p3, %r68, 2047;
	@%p3 bra 	$L__BB5_56;
	mov.u32 	%r35, %tid.x;
	setp.ge.s32 	%p52, %r35, %r68;
	mov.f64 	%fd372, 0d0000000000000000;
	mov.u32 	%r462, %r35;
	@%p52 bra 	$L__BB5_41;
	mul.wide.u32 	%rd81, %r35, 8;
	add.s64 	%rd80, %rd15, %rd81;
	// begin inline asm
	ld.global.nc.u64 %rd79, [%rd80];
	// end inline asm
	mov.b64 	%fd372, %rd79;
	add.s32 	%r462, %r35, 256;
$L__BB5_41:
	setp.ge.s32 	%p53, %r462, %r68;
	@%p53 bra 	$L__BB5_47;
	not.b32 	%r133, %r462;
	add.s32 	%r38, %r68, %r133;
	and.b32  	%r134, %r38, 768;
	setp.eq.s32 	%p54, %r134, 768;
	@%p54 bra 	$L__BB5_45;
	mul.wide.u32 	%rd82, %r462, 8;
	add.s64 	%rd204, %rd15, %rd82;
	shr.u32 	%r135, %r38, 8;
	add.s32 	%r136, %r135, 1;
	and.b32  	%r137, %r136, 3;
	neg.s32 	%r460, %r137;
$L__BB5_44:
	.pragma "nounroll";
	// begin inline asm
	ld.global.nc.u64 %rd83, [%rd204];
	// end inline asm
	mov.b64 	%fd125, %rd83;
	setp.lt.f64 	%p55, %fd372, %fd125;
	selp.f64 	%fd372, %fd125, %fd372, %p55;
	add.s32 	%r462, %r462, 256;
	add.s64 	%rd204, %rd204, 2048;
	add.s32 	%r460, %r460, 1;
	setp.ne.s32 	%p56, %r460, 0;
	@%p56 bra 	$L__BB5_44;
$L__BB5_45:
	setp.lt.u32 	%p57, %r38, 768;
	@%p57 bra 	$L__BB5_47;
$L__BB5_46:
	mul.wide.s32 	%rd93, %r462, 8;
	add.s64 	%rd86, %rd15, %rd93;
	// begin inline asm
	ld.global.nc.u64 %rd85, [%rd86];
	// end inline asm
	mov.b64 	%fd126, %rd85;
	setp.lt.f64 	%p58, %fd372, %fd126;
	selp.f64 	%fd127, %fd126, %fd372, %p58;
	add.s64 	%rd88, %rd86, 2048;
	// begin inline asm
	ld.global.nc.u64 %rd87, [%rd88];
	// end inline asm
	mov.b64 	%fd128, %rd87;
	setp.lt.f64 	%p59, %fd127, %fd128;
	selp.f64 	%fd129, %fd128, %fd127, %p59;
	add.s64 	%rd90, %rd86, 4096;
	// begin inline asm
	ld.global.nc.u64 %rd89, [%rd90];
	// end inline asm
	mov.b64 	%fd130, %rd89;
	setp.lt.f64 	%p60, %fd129, %fd130;
	selp.f64 	%fd131, %fd130, %fd129, %p60;
	add.s64 	%rd92, %rd86, 6144;
	// begin inline asm
	ld.global.nc.u64 %rd91, [%rd92];
	// end inline asm
	mov.b64 	%fd132, %rd91;
	setp.lt.f64 	%p61, %fd131, %fd132;
	selp.f64 	%fd372, %fd132, %fd131, %p61;
	add.s32 	%r462, %r462, 1024;
	setp.lt.s32 	%p62, %r462, %r68;
	@%p62 bra 	$L__BB5_46;
$L__BB5_47:
	setp.lt.s32 	%p63, %r68, 256;
	@%p63 bra 	$L__BB5_52;
	// begin inline asm
	mov.u32 %r201, %laneid;
	// end inline asm
	mov.b64 	%rd104, %fd372;
	mov.b64 	{%r203, %r208}, %rd104;
	mov.b32 	%r209, 1;
	mov.b32 	%r250, 31;
	mov.b32 	%r251, -1;
	// begin inline asm
	shfl.sync.down.b32 %r202, %r203, %r209, %r250, %r251;
	// end inline asm
	// begin inline asm
	shfl.sync.down.b32 %r207, %r208, %r209, %r250, %r251;
	// end inline asm
	mov.b64 	%rd105, {%r202, %r207};
	mov.b64 	%fd180, %rd105;
	setp.gt.s32 	%p91, %r201, 30;
	setp.lt.f64 	%p92, %fd372, %fd180;
	selp.f64 	%fd181, %fd180, %fd372, %p92;
	selp.f64 	%fd182, %fd372, %fd181, %p91;
	mov.b64 	%rd106, %fd182;
	mov.b64 	{%r213, %r218}, %rd106;
	mov.b32 	%r219, 2;
	// begin inline asm
	shfl.sync.down.b32 %r212, %r213, %r219, %r250, %r251;
	// end inline asm
	// begin inline asm
	shfl.sync.down.b32 %r217, %r218, %r219, %r250, %r251;
	// end inline asm
	mov.b64 	%rd107, {%r212, %r217};
	mov.b64 	%fd183, %rd107;
	setp.gt.s32 	%p93, %r201, 29;
	setp.lt.f64 	%p94, %fd182, %fd183;
	selp.f64 	%fd184, %fd183, %fd182, %p94;
	selp.f64 	%fd185, %fd182, %fd184, %p93;
	mov.b64 	%rd108, %fd185;
	mov.b64 	{%r223, %r228}, %rd108;
	mov.b32 	%r229, 4;
	// begin inline asm
	shfl.sync.down.b32 %r222, %r223, %r229, %r250, %r251;
	// end inline asm
	// begin inline asm
	shfl.sync.down.b32 %r227, %r228, %r229, %r250, %r251;
	// end inline asm
	mov.b64 	%rd109, {%r222, %r227};
	mov.b64 	%fd186, %rd109;
	setp.gt.s32 	%p95, %r201, 27;
	setp.lt.f64 	%p96, %fd185, %fd186;
	selp.f64 	%fd187, %fd186, %fd185, %p96;
	selp.f64 	%fd188, %fd185, %fd187, %p95;
	mov.b64 	%rd110, %fd188;
	mov.b64 	{%r233, %r238}, %rd110;
	mov.b32 	%r239, 8;
	// begin inline asm
	shfl.sync.down.b32 %r232, %r233, %r239, %r250, %r251;
	// end inline asm
	// begin inline asm
	shfl.sync.down.b32 %r237, %r238, %r239, %r250, %r251;
	// end inline asm
	mov.b64 	%rd111, {%r232, %r237};
	mov.b64 	%fd189, %rd111;
	setp.gt.s32 	%p97, %r201, 23;
	setp.lt.f64 	%p98, %fd188, %fd189;
	selp.f64 	%fd190, %fd189, %fd188, %p98;
	selp.f64 	%fd191, %fd188, %fd190, %p97;
	mov.b64 	%rd112, %fd191;
	mov.b64 	{%r243, %r248}, %rd112;
	mov.b32 	%r249, 16;
	// begin inline asm
	shfl.sync.down.b32 %r242, %r243, %r249, %r250, %r251;
	// end inline asm
	// begin inline asm
	shfl.sync.down.b32 %r247, %r248, %r249, %r250, %r251;
	// end inline asm
	mov.b64 	%rd113, {%r242, %r247};
	mov.b64 	%fd192, %rd113;
	setp.gt.s32 	%p99, %r201, 15;
	setp.lt.f64 	%p100, %fd191, %fd192;
	selp.f64 	%fd38, %fd192, %fd191, %p100;
	selp.f64 	%fd380, %fd191, %fd38, %p99;
	setp.ne.s32 	%p101, %r201, 0;
	@%p101 bra 	$L__BB5_50;
	shr.u32 	%r252, %r35, 2;
	and.b32  	%r253, %r252, 248;
	mov.u32 	%r254, _ZZN3cub18CUB_300001_SM_10006detail6reduce28DeviceReduceSingleTileKernelINS2_10policy_hubIdjN4cuda3__47maximumIvEEE10Policy1000EPdSB_iS8_ddNS5_3std3__410__identityEEEvT0_T1_T2_T3_T4_T6_E12temp_storage;
	add.s32 	%r255, %r254, %r253;
	st.shared.f64 	[%r255+8], %fd38;
$L__BB5_50:
	bar.sync 	0;
	setp.ne.s32 	%p102, %r35, 0;
	@%p102 bra 	$L__BB5_72;
	ld.shared.f64 	%fd193, [_ZZN3cub18CUB_300001_SM_10006detail6reduce28DeviceReduceSingleTileKernelINS2_10policy_hubIdjN4cuda3__47maximumIvEEE10Policy1000EPdSB_iS8_ddNS5_3std3__410__identityEEEvT0_T1_T2_T3_T4_T6_E12temp_storage+16];
	setp.lt.f64 	%p103, %fd380, %fd193;
	selp.f64 	%fd194, %fd193, %fd380, %p103;
	ld.shared.f64 	%fd195, [_ZZN3cub18CUB_300001_SM_10006detail6reduce28DeviceReduceSingleTileKernelINS2_10policy_hubIdjN4cuda3__47maximumIvEEE10Policy1000EPdSB_iS8_ddNS5_3std3__410__identityEEEvT0_T1_T2_T3_T4_T6_E12temp_storage+24];
	setp.lt.f64 	%p104, %fd194, %fd195;
	selp.f64 	%fd196, %fd195, %fd194, %p104;
	ld.shared.f64 	%fd197, [_ZZN3cub18CUB_300001_SM_10006detail6reduce28DeviceReduceSingleTileKernelINS2_10policy_hubIdjN4cuda3__47maximumIvEEE10Policy1000EPdSB_iS8_ddNS5_3std3__410__identityEEEvT0_T1_T2_T3_T4_T6_E12temp_storage+32];
	setp.lt.f64 	%p105, %fd196, %fd197;
	selp.f64 	%fd198, %fd197, %fd196, %p105;
	ld.shared.f64 	%fd199, [_ZZN3cub18CUB_300001_SM_10006detail6reduce28DeviceReduceSingleTileKernelINS2_10policy_hubIdjN4cuda3__47maximumIvEEE10Policy1000EPdSB_iS8_ddNS5_3std3__410__identityEEEvT0_T1_T2_T3_T4_T6_E12temp_storage+40];
	setp.lt.f64 	%p106, %fd198, %fd199;
	selp.f64 	%fd200, %fd199, %fd198, %p106;
	ld.shared.f64 	%fd201, [_ZZN3cub18CUB_300001_SM_10006detail6reduce28DeviceReduceSingleTileKernelINS2_10policy_hubIdjN4cuda3__47maximumIvEEE10Policy1000EPdSB_iS8_ddNS5_3std3__410__identityEEEvT0_T1_T2_T3_T4_T6_E12temp_storage+48];
	setp.lt.f64 	%p107, %fd200, %fd201;
	selp.f64 	%fd202, %fd201, %fd200, %p107;
	ld.shared.f64 	%fd203, [_ZZN3cub18CUB_300001_SM_10006detail6reduce28DeviceReduceSingleTileKernelINS2_10policy_hubIdjN4cuda3__47maximumIvEEE10Policy1000EPdSB_iS8_ddNS5_3std3__410__identityEEEvT0_T1_T2_T3_T4_T6_E12temp_storage+56];
	setp.lt.f64 	%p108, %fd202, %fd203;
	selp.f64 	%fd204, %fd203, %fd202, %p108;
	ld.shared.f64 	%fd205, [_ZZN3cub18CUB_300001_SM_10006detail6reduce28DeviceReduceSingleTileKernelINS2_10policy_hubIdjN4cuda3__47maximumIvEEE10Policy1000EPdSB_iS8_ddNS5_3std3__410__identityEEEvT0_T1_T2_T3_T4_T6_E12temp_storage+64];
	setp.lt.f64 	%p109, %fd204, %fd205;
	selp.f64 	%fd380, %fd205, %fd204, %p109;
	bra.uni 	$L__BB5_72;
$L__BB5_52:
	// begin inline asm
	mov.u32 %r138, %laneid;
	// end inline asm
	and.b32  	%r189, %r35, 992;
	add.s32 	%r190, %r189, 32;
	setp.gt.s32 	%p64, %r190, %r68;
	not.b32 	%r191, %r189;
	add.s32 	%r192, %r68, %r191;
	selp.b32 	%r187, %r192, 31, %p64;
	mov.b64 	%rd94, %fd372;
	mov.b64 	{%r140, %r145}, %rd94;
	mov.b32 	%r146, 1;
	mov.b32 	%r188, -1;
	// begin inline asm
	shfl.sync.down.b32 %r139, %r140, %r146, %r187, %r188;
	// end inline asm
	// begin inline asm
	shfl.sync.down.b32 %r144, %r145, %r146, %r187, %r188;
	// end inline asm
	mov.b64 	%rd95, {%r139, %r144};
	mov.b64 	%fd133, %rd95;
	setp.lt.s32 	%p65, %r138, %r187;
	setp.lt.f64 	%p66, %fd372, %fd133;
	selp.f64 	%fd134, %fd133, %fd372, %p66;
	selp.f64 	%fd135, %fd134, %fd372, %p65;
	mov.b64 	%rd96, %fd135;
	mov.b64 	{%r150, %r155}, %rd96;
	mov.b32 	%r156, 2;
	// begin inline asm
	shfl.sync.down.b32 %r149, %r150, %r156, %r187, %r188;
	// end inline asm
	// begin inline asm
	shfl.sync.down.b32 %r154, %r155, %r156, %r187, %r188;
	// end inline asm
	mov.b64 	%rd97, {%r149, %r154};
	mov.b64 	%fd136, %rd97;
	add.s32 	%r193, %r138, 2;
	setp.gt.s32 	%p67, %r193, %r187;
	setp.lt.f64 	%p68, %fd135, %fd136;
	selp.f64 	%fd137, %fd136, %fd135, %p68;
	selp.f64 	%fd138, %fd135, %fd137, %p67;
	mov.b64 	%rd98, %fd138;
	mov.b64 	{%r160, %r165}, %rd98;
	mov.b32 	%r166, 4;
	// begin inline asm
	shfl.sync.down.b32 %r159, %r160, %r166, %r187, %r188;
	// end inline asm
	// begin inline asm
	shfl.sync.down.b32 %r164, %r165, %r166, %r187, %r188;
	// end inline asm
	mov.b64 	%rd99, {%r159, %r164};
	mov.b64 	%fd139, %rd99;
	add.s32 	%r194, %r138, 4;
	setp.gt.s32 	%p69, %r194, %r187;
	setp.lt.f64 	%p70, %fd138, %fd139;
	selp.f64 	%fd140, %fd139, %fd138, %p70;
	selp.f64 	%fd141, %fd138, %fd140, %p69;
	mov.b64 	%rd100, %fd141;
	mov.b64 	{%r170, %r175}, %rd100;
	mov.b32 	%r176, 8;
	// begin inline asm
	shfl.sync.down.b32 %r169, %r170, %r176, %r187, %r188;
	// end inline asm
	// begin inline asm
	shfl.sync.down.b32 %r174, %r175, %r176, %r187, %r188;
	// end inline asm
	mov.b64 	%rd101, {%r169, %r174};
	mov.b64 	%fd142, %rd101;
	add.s32 	%r195, %r138, 8;
	setp.gt.s32 	%p71, %r195, %r187;
	setp.lt.f64 	%p72, %fd141, %fd142;
	selp.f64 	%fd143, %fd142, %fd141, %p72;
	selp.f64 	%fd144, %fd141, %fd143, %p71;
	mov.b64 	%rd102, %fd144;
	mov.b64 	{%r180, %r185}, %rd102;
	mov.b32 	%r186, 16;
	// begin inline asm
	shfl.sync.down.b32 %r179, %r180, %r186, %r187, %r188;
	// end inline asm
	// begin inline asm
	shfl.sync.down.b32 %r184, %r185, %r186, %r187, %r188;
	// end inline asm
	mov.b64 	%rd103, {%r179, %r184};
	mov.b64 	%fd145, %rd103;
	add.s32 	%r196, %r138, 16;
	setp.gt.s32 	%p73, %r196, %r187;
	setp.lt.f64 	%p74, %fd144, %fd145;
	selp.f64 	%fd146, %fd145, %fd144, %p74;
	selp.f64 	%fd380, %fd144, %fd146, %p73;
	setp.ne.s32 	%p75, %r138, 0;
	@%p75 bra 	$L__BB5_54;
	shr.u32 	%r197, %r35, 2;
	and.b32  	%r198, %r197, 248;
	mov.u32 	%r199, _ZZN3cub18CUB_300001_SM_10006detail6reduce28DeviceReduceSingleTileKernelINS2_10policy_hubIdjN4cuda3__47maximumIvEEE10Policy1000EPdSB_iS8_ddNS5_3std3__410__identityEEEvT0_T1_T2_T3_T4_T6_E12temp_storage;
	add.s32 	%r200, %r199, %r198;
	st.shared.f64 	[%r200+8], %fd380;
$L__BB5_54:
	bar.sync 	0;
	setp.ne.s32 	%p76, %r35, 0;
	@%p76 bra 	$L__BB5_72;
	setp.gt.s32 	%p77, %r68, 32;
	ld.shared.f64 	%fd147, [_ZZN3cub18CUB_300001_SM_10006detail6reduce28DeviceReduceSingleTileKernelINS2_10policy_hubIdjN4cuda3__47maximumIvEEE10Policy1000EPdSB_iS8_ddNS5_3std3__410__identityEEEvT0_T1_T2_T3_T4_T6_E12temp_storage+16];
	setp.lt.f64 	%p78, %fd380, %fd147;
	selp.f64 	%fd149, %fd147, %fd380, %p78;
	selp.f64 	%fd150, %fd149, %fd380, %p77;
	setp.gt.s32 	%p79, %r68, 64;
	ld.shared.f64 	%fd152, [_ZZN3cub18CUB_300001_SM_10006detail6reduce28DeviceReduceSingleTileKernelINS2_10policy_hubIdjN4cuda3__47maximumIvEEE10Policy1000EPdSB_iS8_ddNS5_3std3__410__identityEEEvT0_T1_T2_T3_T4_T6_E12temp_storage+24];
	setp.lt.f64 	%p80, %fd150, %fd152;
	selp.f64 	%fd154, %fd152, %fd150, %p80;
	selp.f64 	%fd155, %fd154, %fd150, %p79;
	setp.gt.s32 	%p81, %r68, 96;
	ld.shared.f64 	%fd157, [_ZZN3cub18CUB_300001_SM_10006detail6reduce28DeviceReduceSingleTileKernelINS2_10policy_hubIdjN4cuda3__47maximumIvEEE10Policy1000EPdSB_iS8_ddNS5_3std3__410__identityEEEvT0_T1_T2_T3_T4_T6_E12temp_storage+32];
	setp.lt.f64 	%p82, %fd155, %fd157;
	selp.f64 	%fd159, %fd157, %fd155, %p82;
	selp.f64 	%fd160, %fd159, %fd155, %p81;
	setp.gt.s32 	%p83, %r68, 128;
	ld.shared.f64 	%fd162, [_ZZN3cub18CUB_300001_SM_10006detail6reduce28DeviceReduceSingleTileKernelINS2_10policy_hubIdjN4cuda3__47maximumIvEEE10Policy1000EPdSB_iS8_ddNS5_3std3__410__identityEEEvT0_T1_T2_T3_T4_T6_E12temp_storage+40];
	setp.lt.f64 	%p84, %fd160, %fd162;
	selp.f64 	%fd164, %fd162, %fd160, %p84;
	selp.f64 	%fd165, %fd164, %fd160, %p83;
	setp.gt.s32 	%p85, %r68, 160;
	ld.shared.f64 	%fd167, [_ZZN3cub18CUB_300001_SM_10006detail6reduce28DeviceReduceSingleTileKernelINS2_10policy_hubIdjN4cuda3__47maximumIvEEE10Policy1000EPdSB_iS8_ddNS5_3std3__410__identityEEEvT0_T1_T2_T3_T4_T6_E12temp_storage+48];
	setp.lt.f64 	%p86, %fd165, %fd167;
	selp.f64 	%fd169, %fd167, %fd165, %p86;
	selp.f64 	%fd170, %fd169, %fd165, %p85;
	setp.gt.s32 	%p87, %r68, 192;
	ld.shared.f64 	%fd172, [_ZZN3cub18CUB_300001_SM_10006detail6reduce28DeviceReduceSingleTileKernelINS2_10policy_hubIdjN4cuda3__47maximumIvEEE10Policy1000EPdSB_iS8_ddNS5_3std3__410__identityEEEvT0_T1_T2_T3_T4_T6_E12temp_storage+56];
	setp.lt.f64 	%p88, %fd170, %fd172;
	selp.f64 	%fd174, %fd172, %fd170, %p88;
	selp.f64 	%fd175, %fd174, %fd170, %p87;
	setp.gt.s32 	%p89, %r68, 224;
	ld.shared.f64 	%fd177, [_ZZN3cub18CUB_300001_SM_10006detail6reduce28DeviceReduceSingleTileKernelINS2_10policy_hubIdjN4cuda3__47maximumIvEEE10Policy1000EPdSB_iS8_ddNS5_3std3__410__identityEEEvT0_T1_T2_T3_T4_T6_E12temp_storage+64];
	setp.lt.f64 	%p90, %fd175, %fd177;
	selp.f64 	%fd179, %fd177, %fd175, %p90;
	selp.f64 	%fd380, %fd179, %fd175, %p89;
	bra.uni 	$L__BB5_72;
$L__BB5_56:
	mov.u32 	%r47, %tid.x;
	mul.wide.u32 	%rd34, %r47, 8;
	add.s64 	%rd19, %rd15, %rd34;
	// begin inline asm
	ld.global.nc.u64 %rd18, [%rd19];
	// end inline asm
	mov.b64 	%fd59, %rd18;
	add.s64 	%rd21, %rd19, 2048;
	// begin inline asm
	ld.global.nc.u64 %rd20, [%rd21];
	// end inline asm
	mov.b64 	%fd60, %rd20;
	add.s64 	%rd23, %rd19, 4096;
	// begin inline asm
	ld.global.nc.u64 %rd22, [%rd23];
	// end inline asm
	mov.b64 	%fd61, %rd22;
	add.s64 	%rd25, %rd19, 6144;
	// begin inline asm
	ld.global.nc.u64 %rd24, [%rd25];
	// end inline asm
	mov.b64 	%fd62, %rd24;
	add.s64 	%rd27, %rd19, 8192;
	// begin inline asm
	ld.global.nc.u64 %rd26, [%rd27];
	// end inline asm
	mov.b64 	%fd63, %rd26;
	add.s64 	%rd29, %rd19, 10240;
	// begin inline asm
	ld.global.nc.u64 %rd28, [%rd29];
	// end inline asm
	mov.b64 	%fd64, %rd28;
	add.s64 	%rd31, %rd19, 12288;
	// begin inline asm
	ld.global.nc.u64 %rd30, [%rd31];
	// end inline asm
	mov.b64 	%fd65, %rd30;
	add.s64 	%rd33, %rd19, 14336;
	// begin inline asm
	ld.global.nc.u64 %rd32, [%rd33];
	// end inline asm
	mov.b64 	%fd66, %rd32;
	setp.lt.f64 	%p4, %fd59, %fd60;
	selp.f64 	%fd67, %fd60, %fd59, %p4;
	setp.lt.f64 	%p5, %fd67, %fd61;
	selp.f64 	%fd68, %fd61, %fd67, %p5;
	setp.lt.f64 	%p6, %fd68, %fd62;
	selp.f64 	%fd69, %fd62, %fd68, %p6;
	setp.lt.f64 	%p7, %fd69, %fd63;
	selp.f64 	%fd70, %fd63, %fd69, %p7;
	setp.lt.f64 	%p8, %fd70, %fd64;
	selp.f64 	%fd71, %fd64, %fd70, %p8;
	setp.lt.f64 	%p9, %fd71, %fd65;
	selp.f64 	%fd72, %fd65, %fd71, %p9;
	setp.lt.f64 	%p10, %fd72, %fd66;
	selp.f64 	%fd379, %fd66, %fd72, %p10;
	setp.lt.u32 	%p11, %r68, 4096;
	mov.b32 	%r465, 2048;
	@%p11 bra 	$L__BB5_60;
	add.s32 	%r48, %r68, -2048;
	mov.b32 	%r465, 2048;
$L__BB5_58:
	mul.wide.s32 	%rd51, %r465, 8;
	add.s64 	%rd36, %rd19, %rd51;
	// begin inline asm
	ld.global.nc.u64 %rd35, [%rd36];
	// end inline asm
	mov.b64 	%fd73, %rd35;
	add.s64 	%rd38, %rd36, 2048;
	// begin inline asm
	ld.global.nc.u64 %rd37, [%rd38];
	// end inline asm
	mov.b64 	%fd74, %rd37;
	add.s64 	%rd40, %rd36, 4096;
	// begin inline asm
	ld.global.nc.u64 %rd39, [%rd40];
	// end inline asm
	mov.b64 	%fd75, %rd39;
	add.s64 	%rd42, %rd36, 6144;
	// begin inline asm
	ld.global.nc.u64 %rd41, [%rd42];
	// end inline asm
	mov.b64 	%fd76, %rd41;
	add.s64 	%rd44, %rd36, 8192;
	// begin inline asm
	ld.global.nc.u64 %rd43, [%rd44];
	// end inline asm
	mov.b64 	%fd77, %rd43;
	add.s64 	%rd46, %rd36, 10240;
	// begin inline asm
	ld.global.nc.u64 %rd45, [%rd46];
	// end inline asm
	mov.b64 	%fd78, %rd45;
	add.s64 	%rd48, %rd36, 12288;
	// begin inline asm
	ld.global.nc.u64 %rd47, [%rd48];
	// end inline asm
	mov.b64 	%fd79, %rd47;
	add.s64 	%rd50, %rd36, 14336;
	// begin inline asm
	ld.global.nc.u64 %rd49, [%rd50];
	// end inline asm
	mov.b64 	%fd80, %rd49;
	setp.lt.f64 	%p12, %fd379, %fd73;
	selp.f64 	%fd81, %fd73, %fd379, %p12;
	setp.lt.f64 	%p13, %fd81, %fd74;
	selp.f64 	%fd82, %fd74, %fd81, %p13;
	setp.lt.f64 	%p14, %fd82, %fd75;
	selp.f64 	%fd83, %fd75, %fd82, %p14;
	setp.lt.f64 	%p15, %fd83, %fd76;
	selp.f64 	%fd84, %fd76, %fd83, %p15;
	setp.lt.f64 	%p16, %fd84, %fd77;
	selp.f64 	%fd85, %fd77, %fd84, %p16;
	setp.lt.f64 	%p17, %fd85, %fd78;
	selp.f64 	%fd86, %fd78, %fd85, %p17;
	setp.lt.f64 	%p18, %fd86, %fd79;
	selp.f64 	%fd87, %fd79, %fd86, %p18;
	setp.lt.f64 	%p19, %fd87, %fd80;
	selp.f64 	%fd379, %fd80, %fd87, %p19;
	sub.s32 	%r71, %r68, %r465;
	setp.lt.s32 	%p20, %r71, 2048;
	@%p20 bra 	$L__BB5_68;
	add.s32 	%r465, %r465, 2048;
	setp.le.s32 	%p21, %r465, %r48;
	@%p21 bra 	$L__BB5_58;
$L__BB5_60:
	setp.le.s32 	%p22, %r68, %r465;
	@%p22 bra 	$L__BB5_68;
	sub.s32 	%r52, %r68, %r465;
	setp.ge.s32 	%p23, %r47, %r52;
	@%p23 bra 	$L__BB5_68;
	not.b32 	%r72, %r47;
	add.s32 	%r73, %r68, %r72;
	sub.s32 	%r53, %r73, %r465;
	and.b32  	%r74, %r53, 768;
	setp.eq.s32 	%p24, %r74, 768;
	mov.u32 	%r469, %r47;
	@%p24 bra 	$L__BB5_65;
	add.s32 	%r467, %r47, %r465;
	shr.u32 	%r75, %r53, 8;
	add.s32 	%r76, %r75, 1;
	and.b32  	%r77, %r76, 3;
	neg.s32 	%r466, %r77;
	mov.u32 	%r469, %r47;
$L__BB5_64:
	.pragma "nounroll";
	mul.wide.u32 	%rd54, %r467, 8;
	add.s64 	%rd53, %rd15, %rd54;
	// begin inline asm
	ld.global.nc.u64 %rd52, [%rd53];
	// end inline asm
	mov.b64 	%fd89, %rd52;
	setp.lt.f64 	%p25, %fd379, %fd89;
	selp.f64 	%fd379, %fd89, %fd379, %p25;
	add.s32 	%r469, %r469, 256;
	add.s32 	%r467, %r467, 256;
	add.s32 	%r466, %r466, 1;
	setp.ne.s32 	%p26, %r466, 0;
	@%p26 bra 	$L__BB5_64;
$L__BB5_65:
	setp.lt.u32 	%p27, %r53, 768;
	@%p27 bra 	$L__BB5_68;
	cvt.u64.u32 	%rd55, %r469;
	cvt.u64.u32 	%rd56, %r465;
	add.s64 	%rd57, %rd55, %rd56;
	shl.b64 	%rd58, %rd57, 3;
	add.s64 	%rd59, %rd58, %rd15;
	add.s64 	%rd205, %rd59, 4096;
	add.s32 	%r470, %r469, %r465;
$L__BB5_67:
	mul.wide.u32 	%rd68, %r470, 8;
	add.s64 	%rd61, %rd15, %rd68;
	// begin inline asm
	ld.global.nc.u64 %rd60, [%rd61];
	// end inline asm
	mov.b64 	%fd90, %rd60;
	setp.lt.f64 	%p28, %fd379, %fd90;
	selp.f64 	%fd91, %fd90, %fd379, %p28;
	add.s64 	%rd63, %rd205, -2048;
	// begin inline asm
	ld.global.nc.u64 %rd62, [%rd63];
	// end inline asm
	mov.b64 	%fd92, %rd62;
	setp.lt.f64 	%p29, %fd91, %fd92;
	selp.f64 	%fd93, %fd92, %fd91, %p29;
	// begin inline asm
	ld.global.nc.u64 %rd64, [%rd205];
	// end inline asm
	mov.b64 	%fd94, %rd64;
	setp.lt.f64 	%p30, %fd93, %fd94;
	selp.f64 	%fd95, %fd94, %fd93, %p30;
	add.s64 	%rd67, %rd205, 2048;
	// begin inline asm
	ld.global.nc.u64 %rd66, [%rd67];
	// end inline asm
	mov.b64 	%fd96, %rd66;
	setp.lt.f64 	%p31, %fd95, %fd96;
	selp.f64 	%fd379, %fd96, %fd95, %p31;
	add.s32 	%r469, %r469, 1024;
	add.s64 	%rd205, %rd205, 8192;
	add.s32 	%r470, %r470, 1024;
	setp.lt.s32 	%p32, %r469, %r52;
	@%p32 bra 	$L__BB5_67;
$L__BB5_68:
	// begin inline asm
	mov.u32 %r78, %laneid;
	// end inline asm
	mov.b64 	%rd69, %fd379;
	mov.b64 	{%r80, %r85}, %rd69;
	mov.b32 	%r86, 1;
	mov.b32 	%r127, 31;
	mov.b32 	%r128, -1;
	// begin inline asm
	shfl.sync.down.b32 %r79, %r80, %r86, %r127, %r128;
	// end inline asm
	// begin inline asm
	shfl.sync.down.b32 %r84, %r85, %r86, %r127, %r128;
	// end inline asm
	mov.b64 	%rd70, {%r79, %r84};
	mov.b64 	%fd97, %rd70;
	setp.gt.s32 	%p33, %r78, 30;
	setp.lt.f64 	%p34, %fd379, %fd97;
	selp.f64 	%fd98, %fd97, %fd379, %p34;
	selp.f64 	%fd99, %fd379, %fd98, %p33;
	mov.b64 	%rd71, %fd99;
	mov.b64 	{%r90, %r95}, %rd71;
	mov.b32 	%r96, 2;
	// begin inline asm
	shfl.sync.down.b32 %r89, %r90, %r96, %r127, %r128;
	// end inline asm
	// begin inline asm
	shfl.sync.down.b32 %r94, %r95, %r96, %r127, %r128;
	// end inline asm
	mov.b64 	%rd72, {%r89, %r94};
	mov.b64 	%fd100, %rd72;
	setp.gt.s32 	%p35, %r78, 29;
	setp.lt.f64 	%p36, %fd99, %fd100;
	selp.f64 	%fd101, %fd100, %fd99, %p36;
	selp.f64 	%fd102, %fd99, %fd101, %p35;
	mov.b64 	%rd73, %fd102;
	mov.b64 	{%r100, %r105}, %rd73;
	mov.b32 	%r106, 4;
	// begin inline asm
	shfl.sync.down.b32 %r99, %r100, %r106, %r127, %r128;
	// end inline asm
	// begin inline asm
	shfl.sync.down.b32 %r104, %r105, %r106, %r127, %r128;
	// end inline asm
	mov.b64 	%rd74, {%r99, %r104};
	mov.b64 	%fd103, %rd74;
	setp.gt.s32 	%p37, %r78, 27;
	setp.lt.f64 	%p38, %fd102, %fd103;
	selp.f64 	%fd104, %fd103, %fd102, %p38;
	selp.f64 	%fd105, %fd102, %fd104, %p37;
	mov.b64 	%rd75, %fd105;
	mov.b64 	{%r110, %r115}, %rd75;
	mov.b32 	%r116, 8;
	// begin inline asm
	shfl.sync.down.b32 %r109, %r110, %r116, %r127, %r128;
	// end inline asm
	// begin inline asm
	shfl.sync.down.b32 %r114, %r115, %r116, %r127, %r128;
	// end inline asm
	mov.b64 	%rd76, {%r109, %r114};
	mov.b64 	%fd106, %rd76;
	setp.gt.s32 	%p39, %r78, 23;
	setp.lt.f64 	%p40, %fd105, %fd106;
	selp.f64 	%fd107, %fd106, %fd105, %p40;
	selp.f64 	%fd108, %fd105, %fd107, %p39;
	mov.b64 	%rd77, %fd108;
	mov.b64 	{%r120, %r125}, %rd77;
	mov.b32 	%r126, 16;
	// begin inline asm
	shfl.sync.down.b32 %r119, %r120, %r126, %r127, %r128;
	// end inline asm
	// begin inline asm
	shfl.sync.down.b32 %r124, %r125, %r126, %r127, %r128;
	// end inline asm
	mov.b64 	%rd78, {%r119, %r124};
	mov.b64 	%fd109, %rd78;
	setp.gt.s32 	%p41, %r78, 15;
	setp.lt.f64 	%p42, %fd108, %fd109;
	selp.f64 	%fd54, %fd109, %fd108, %p42;
	selp.f64 	%fd380, %fd108, %fd54, %p41;
	setp.ne.s32 	%p43, %r78, 0;
	@%p43 bra 	$L__BB5_70;
	shr.u32 	%r129, %r47, 2;
	and.b32  	%r130, %r129, 248;
	mov.u32 	%r131, _ZZN3cub18CUB_300001_SM_10006detail6reduce28DeviceReduceSingleTileKernelINS2_10policy_hubIdjN4cuda3__47maximumIvEEE10Policy1000EPdSB_iS8_ddNS5_3std3__410__identityEEEvT0_T1_T2_T3_T4_T6_E12temp_storage;
	add.s32 	%r132, %r131, %r130;
	st.shared.f64 	[%r132+8], %fd54;
$L__BB5_70:
	bar.sync 	0;
	setp.ne.s32 	%p44, %r47, 0;
	@%p44 bra 	$L__BB5_72;
	ld.shared.f64 	%fd110, [_ZZN3cub18CUB_300001_SM_10006detail6reduce28DeviceReduceSingleTileKernelINS2_10policy_hubIdjN4cuda3__47maximumIvEEE10Policy1000EPdSB_iS8_ddNS5_3std3__410__identityEEEvT0_T1_T2_T3_T4_T6_E12temp_storage+16];
	setp.lt.f64 	%p45, %fd380, %fd110;
	selp.f64 	%fd111, %fd110, %fd380, %p45;
	ld.shared.f64 	%fd112, [_ZZN3cub18CUB_300001_SM_10006detail6reduce28DeviceReduceSingleTileKernelINS2_10policy_hubIdjN4cuda3__47maximumIvEEE10Policy1000EPdSB_iS8_ddNS5_3std3__410__identityEEEvT0_T1_T2_T3_T4_T6_E12temp_storage+24];
	setp.lt.f64 	%p46, %fd111, %fd112;
	selp.f64 	%fd113, %fd112, %fd111, %p46;
	ld.shared.f64 	%fd114, [_ZZN3cub18CUB_300001_SM_10006detail6reduce28DeviceReduceSingleTileKernelINS2_10policy_hubIdjN4cuda3__47maximumIvEEE10Policy1000EPdSB_iS8_ddNS5_3std3__410__identityEEEvT0_T1_T2_T3_T4_T6_E12temp_storage+32];
	setp.lt.f64 	%p47, %fd113, %fd114;
	selp.f64 	%fd115, %fd114, %fd113, %p47;
	ld.shared.f64 	%fd116, [_ZZN3cub18CUB_300001_SM_10006detail6reduce28DeviceReduceSingleTileKernelINS2_10policy_hubIdjN4cuda3__47maximumIvEEE10Policy1000EPdSB_iS8_ddNS5_3std3__410__identityEEEvT0_T1_T2_T3_T4_T6_E12temp_storage+40];
	setp.lt.f64 	%p48, %fd115, %fd116;
	selp.f64 	%fd117, %fd116, %fd115, %p48;
	ld.shared.f64 	%fd118, [_ZZN3cub18CUB_300001_SM_10006detail6reduce28DeviceReduceSingleTileKernelINS2_10policy_hubIdjN4cuda3__47maximumIvEEE10Policy1000EPdSB_iS8_ddNS5_3std3__410__identityEEEvT0_T1_T2_T3_T4_T6_E12temp_storage+48];
	setp.lt.f64 	%p49, %fd117, %fd118;
	selp.f64 	%fd119, %fd118, %fd117, %p49;
	ld.shared.f64 	%fd120, [_ZZN3cub18CUB_300001_SM_10006detail6reduce28DeviceReduceSingleTileKernelINS2_10policy_hubIdjN4cuda3__47maximumIvEEE10Policy1000EPdSB_iS8_ddNS5_3std3__410__identityEEEvT0_T1_T2_T3_T4_T6_E12temp_storage+56];
	setp.lt.f64 	%p50, %fd119, %fd120;
	selp.f64 	%fd121, %fd120, %fd119, %p50;
	ld.shared.f64 	%fd122, [_ZZN3cub18CUB_300001_SM_10006detail6reduce28DeviceReduceSingleTileKernelINS2_10policy_hubIdjN4cuda3__47maximumIvEEE10Policy1000EPdSB_iS8_ddNS5_3std3__410__identityEEEvT0_T1_T2_T3_T4_T6_E12temp_storage+64];
	setp.lt.f64 	%p51, %fd121, %fd122;
	selp.f64 	%fd380, %fd122, %fd121, %p51;
$L__BB5_72:
	mov.u32 	%r444, %tid.x;
	setp.ne.s32 	%p217, %r444, 0;
	@%p217 bra 	$L__BB5_74;
	setp.lt.f64 	%p218, %fd58, %fd380;
	selp.f64 	%fd353, %fd380, %fd58, %p218;
	st.global.f64 	[%rd1], %fd353;
$L__BB5_74:
	ret;

}


// ===== COMPILED SASS (sm_100) =====

	.target	sm_100

	.elftype	@"ET_EXEC"


//--------------------- .note.nv.tkinfo           --------------------------
	.section	.note.nv.tkinfo,"",@"SHT_NOTE"
	.sectionflags	@"SHF_NOTE_NV_TKINFO"
	.tkinfo
        /*0018*/ 	.word	0x00000002
        /*0030*/ 	.string	""
        /*0030*/ 	.string	"ptxas"
        /*0030*/ 	.string	"Cuda compilation tools, release 13.0, V13.0.88"
        /*0030*/ 	.string	"Build cuda_13.0.r13.0/compiler.36424714_0"
        /*0030*/ 	.string	"-arch sm_100 -m 64 "



//--------------------- .note.nv.cuinfo           --------------------------
	.section	.note.nv.cuinfo,"",@"SHT_NOTE"
	.sectionflags	@"SHF_NOTE_NV_CUINFO"
        /*0018*/ 	.short	0x0002
        /*001a*/ 	.short	0x0064
        /*001c*/ 	.short	0x0082
	.zero		2


//--------------------- .nv.info                  --------------------------
	.section	.nv.info,"",@"SHT_CUDA_INFO"
	.align	4


	//----- nvinfo : EIATTR_REGCOUNT
	.align		4
        /*0000*/ 	.byte	0x04, 0x2f
        /*0002*/ 	.short	(.L_41 - .L_40)
	.align		4
.L_40:
        /*0004*/ 	.word	index@(_Z10calc_arrayPdS_i)
        /*0008*/ 	.word	0x00000010


	//----- nvinfo : EIATTR_FRAME_SIZE
	.align		4
.L_41:
        /*000c*/ 	.byte	0x04, 0x11
        /*000e*/ 	.short	(.L_43 - .L_42)
	.align		4
.L_42:
        /*0010*/ 	.word	index@(_Z10calc_arrayPdS_i)
        /*0014*/ 	.word	0x00000000


	//----- nvinfo : EIATTR_REGCOUNT
	.align		4
.L_43:
        /*0018*/ 	.byte	0x04, 0x2f
        /*001a*/ 	.short	(.L_45 - .L_44)
	.align		4
.L_44:
        /*001c*/ 	.word	index@(_Z10calc_errorPdS_S_i)
        /*0020*/ 	.word	0x00000010


	//----- nvinfo : EIATTR_FRAME_SIZE
	.align		4
.L_45:
        /*0024*/ 	.byte	0x04, 0x11
        /*0026*/ 	.short	(.L_47 - .L_46)
	.align		4
.L_46:
        /*0028*/ 	.word	index@(_Z10calc_errorPdS_S_i)
        /*002c*/ 	.word	0x00000000


	//----- nvinfo : EIATTR_REGCOUNT
	.align		4
.L_47:
        /*0030*/ 	.byte	0x04, 0x2f
        /*0032*/ 	.short	(.L_49 - .L_48)
	.align		4
.L_48:
        /*0034*/ 	.word	index@(_ZN3cub18CUB_300001_SM_10006detail11EmptyKernelIvEEvv)
        /*0038*/ 	.word	0x00000004


	//----- nvinfo : EIATTR_FRAME_SIZE
	.align		4
.L_49:
        /*003c*/ 	.byte	0x04, 0x11
        /*003e*/ 	.short	(.L_51 - .L_50)
	.align		4
.L_50:
        /*0040*/ 	.word	index@(_ZN3cub18CUB_300001_SM_10006detail11EmptyKernelIvEEvv)
        /*0044*/ 	.word	0x00000000


	//----- nvinfo : EIATTR_REGCOUNT
	.align		4
.L_51:
        /*0048*/ 	.byte	0x04, 0x2f
        /*004a*/ 	.short	(.L_53 - .L_52)
	.align		4
.L_52:
        /*004c*/ 	.word	index@(_ZN3cub18CUB_300001_SM_10006detail6reduce28DeviceReduceSingleTileKernelINS2_10policy_hubIdjN4cuda3__47maximumIvEEE10Policy1000EPdSB_jS8_ddNS5_3std3__410__identityEEEvT0_T1_T2_T3_T4_T6_)
        /*0050*/ 	.word	0x0000002c


	//----- nvinfo : EIATTR_FRAME_SIZE
	.align		4
.L_53:
        /*0054*/ 	.byte	0x04, 0x11
        /*0056*/ 	.short	(.L_55 - .L_54)
	.align		4
.L_54:
        /*0058*/ 	.word	index@(_ZN3cub18CUB_300001_SM_10006detail6reduce28DeviceReduceSingleTileKernelINS2_10policy_hubIdjN4cuda3__47maximumIvEEE10Policy1000EPdSB_jS8_ddNS5_3std3__410__identityEEEvT0_T1_T2_T3_T4_T6_)
        /*005c*/ 	.word	0x00000000


	//----- nvinfo : EIATTR_REGCOUNT
	.align		4
.L_55:
        /*0060*/ 	.byte	0x04, 0x2f
        /*0062*/ 	.short	(.L_57 - .L_56)
	.align		4
.L_56:
        /*0064*/ 	.word	index@(_ZN3cub18CUB_300001_SM_10006detail6reduce18DeviceReduceKernelINS2_10policy_hubIdjN4cuda3__47maximumIvEEE10Policy1000EPdjS8_dNS5_3std3__410__identityEEEvT0_PT3_T1_NS0_13GridEvenShareISI_EET2_T4_)
        /*0068*/ 	.word	0x0000001c


	//----- nvinfo : EIATTR_FRAME_SIZE
	.align		4
.L_57:
        /*006c*/ 	.byte	0x04, 0x11
        /*006e*/ 	.short	(.L_59 - .L_58)
	.align		4
.L_58:
        /*0070*/ 	.word	index@(_ZN3cub18CUB_300001_SM_10006detail6reduce18DeviceReduceKernelINS2_10policy_hubIdjN4cuda3__47maximumIvEEE10Policy1000EPdjS8_dNS5_3std3__410__identityEEEvT0_PT3_T1_NS0_13GridEvenShareISI_EET2_T4_)
        /*0074*/ 	.word	0x00000000


	//----- nvinfo : EIATTR_REGCOUNT
	.align		4
.L_59:
        /*0078*/ 	.byte	0x04, 0x2f
        /*007a*/ 	.short	(.L_61 - .L_60)
	.align		4
.L_60:
        /*007c*/ 	.word	index@(_ZN3cub18CUB_300001_SM_10006detail6reduce28DeviceReduceSingleTileKernelINS2_10policy_hubIdjN4cuda3__47maximumIvEEE10Policy1000EPdSB_iS8_ddNS5_3std3__410__identityEEEvT0_T1_T2_T3_T4_T6_)
        /*0080*/ 	.word	0x00000030


	//----- nvinfo : EIATTR_FRAME_SIZE
	.align		4
.L_61:
        /*0084*/ 	.byte	0x04, 0x11
        /*0086*/ 	.short	(.L_63 - .L_62)
	.align		4
.L_62:
        /*0088*/ 	.word	index@(_ZN3cub18CUB_300001_SM_10006detail6reduce28DeviceReduceSingleTileKernelINS2_10policy_hubIdjN4cuda3__47maximumIvEEE10Policy1000EPdSB_iS8_ddNS5_3std3__410__identityEEEvT0_T1_T2_T3_T4_T6_)
        /*008c*/ 	.word	0x00000000


	//----- nvinfo : EIATTR_MIN_STACK_SIZE
	.align		4
.L_63:
        /*0090*/ 	.byte	0x04, 0x12
        /*0092*/ 	.short	(.L_65 - .L_64)
	.align		4
.L_64:
        /*0094*/ 	.word	index@(_ZN3cub18CUB_300001_SM_10006detail6reduce28DeviceReduceSingleTileKernelINS2_10policy_hubIdjN4cuda3__47maximumIvEEE10Policy1000EPdSB_iS8_ddNS5_3std3__410__identityEEEvT0_T1_T2_T3_T4_T6_)
        /*0098*/ 	.word	0x00000000


	//----- nvinfo : EIATTR_MIN_STACK_SIZE
	.align		4
.L_65:
        /*009c*/ 	.byte	0x04, 0x12
        /*009e*/ 	.short	(.L_67 - .L_66)
	.align		4
.L_66:
        /*00a0*/ 	.word	index@(_ZN3cub18CUB_300001_SM_10006detail6reduce18DeviceReduceKernelINS2_10policy_hubIdjN4cuda3__47maximumIvEEE10Policy1000EPdjS8_dNS5_3std3__410__identityEEEvT0_PT3_T1_NS0_13GridEvenShareISI_EET2_T4_)
        /*00a4*/ 	.word	0x00000000


	//----- nvinfo : EIATTR_MIN_STACK_SIZE
	.align		4
.L_67:
        /*00a8*/ 	.byte	0x04, 0x12
        /*00aa*/ 	.short	(.L_69 - .L_68)
	.align		4
.L_68:
        /*00ac*/ 	.word	index@(_ZN3cub18CUB_300001_SM_10006detail6reduce28DeviceReduceSingleTileKernelINS2_10policy_hubIdjN4cuda3__47maximumIvEEE10Policy1000EPdSB_jS8_ddNS5_3std3__410__identityEEEvT0_T1_T2_T3_T4_T6_)
        /*00b0*/ 	.word	0x00000000


	//----- nvinfo : EIATTR_MIN_STACK_SIZE
	.align		4
.L_69:
        /*00b4*/ 	.byte	0x04, 0x12
        /*00b6*/ 	.short	(.L_71 - .L_70)
	.align		4
.L_70:
        /*00b8*/ 	.word	index@(_ZN3cub18CUB_300001_SM_10006detail11EmptyKernelIvEEvv)
        /*00bc*/ 	.word	0x00000000


	//----- nvinfo : EIATTR_MIN_STACK_SIZE
	.align		4
.L_71:
        /*00c0*/ 	.byte	0x04, 0x12
        /*00c2*/ 	.short	(.L_73 - .L_72)
	.align		4
.L_72:
        /*00c4*/ 	.word	index@(_Z10calc_errorPdS_S_i)
        /*00c8*/ 	.word	0x00000000


	//----- nvinfo : EIATTR_MIN_STACK_SIZE
	.align		4
.L_73:
        /*00cc*/ 	.byte	0x04, 0x12
        /*00ce*/ 	.short	(.L_75 - .L_74)
	.align		4
.L_74:
        /*00d0*/ 	.word	index@(_Z10calc_arrayPdS_i)
        /*00d4*/ 	.word	0x00000000
.L_75:


//--------------------- .nv.compat                --------------------------
	.section	.nv.compat,"",@"SHT_CUDA_COMPAT_INFO"
	.align	4
        /*0000*/ 	.byte	0x02, 0x09, 0x00, 0x00, 0x02, 0x02, 0x01, 0x00, 0x02, 0x05, 0x05, 0x00, 0x03, 0x07, 0x01, 0x01
        /*0010*/ 	.byte	0x02, 0x03, 0x00, 0x00, 0x02, 0x06, 0x01, 0x00, 0x04, 0x0b, 0x08, 0x00, 0x01, 0x00, 0x00, 0x00
        /*0020*/ 	.byte	0x00, 0x00, 0x00, 0x00


//--------------------- .nv.info._ZN3cub18CUB_300001_SM_10006detail6reduce28DeviceReduceSingleTileKernelINS2_10policy_hubIdjN4cuda3__47maximumIvEEE10Policy1000EPdSB_iS8_ddNS5_3std3__410__identityEEEvT0_T1_T2_T3_T4_T6_ --------------------------
	.section	.nv.info._ZN3cub18CUB_300001_SM_10006detail6reduce28DeviceReduceSingleTileKernelINS2_10policy_hubIdjN4cuda3__47maximumIvEEE10Policy1000EPdSB_iS8_ddNS5_3std3__410__identityEEEvT0_T1_T2_T3_T4_T6_,"",@"SHT_CUDA_INFO"
	.sectionflags	@""
	.align	4


	//----- nvinfo : EIATTR_CUDA_API_VERSION
	.align		4
        /*0000*/ 	.byte	0x04, 0x37
        /*0002*/ 	.short	(.L_77 - .L_76)
.L_76:
        /*0004*/ 	.word	0x00000082


	//----- nvinfo : EIATTR_KPARAM_INFO
	.align		4
.L_77:
        /*0008*/ 	.byte	0x04, 0x17
        /*000a*/ 	.short	(.L_79 - .L_78)
.L_78:
        /*000c*/ 	.word	0x00000000
        /*0010*/ 	.short	0x0005
        /*0012*/ 	.short	0x0020
        /*0014*/ 	.byte	0x00, 0xf0, 0x05, 0x00


	//----- nvinfo : EIATTR_KPARAM_INFO
	.align		4
.L_79:
        /*0018*/ 	.byte	0x04, 0x17
        /*001a*/ 	.short	(.L_81 - .L_80)
.L_80:
        /*001c*/ 	.word	0x00000000
        /*0020*/ 	.short	0x0004
        /*0022*/ 	.short	0x0018
        /*0024*/ 	.byte	0x00, 0xf0, 0x21, 0x00


	//----- nvinfo : EIATTR_KPARAM_INFO
	.align		4
.L_81:
        /*0028*/ 	.byte	0x04, 0x17
        /*002a*/ 	.short	(.L_83 - .L_82)
.L_82:
        /*002c*/ 	.word	0x00000000
        /*0030*/ 	.short	0x0003
        /*0032*/ 	.short	0x0014
        /*0034*/ 	.byte	0x00, 0xf0, 0x05, 0x00


	//----- nvinfo : EIATTR_KPARAM_INFO
	.align		4
.L_83:
        /*0038*/ 	.byte	0x04, 0x17
        /*003a*/ 	.short	(.L_85 - .L_84)
.L_84:
        /*003c*/ 	.word	0x00000000
        /*0040*/ 	.short	0x0002
        /*0042*/ 	.short	0x0010
        /*0044*/ 	.byte	0x00, 0xf0, 0x11, 0x00


	//----- nvinfo : EIATTR_KPARAM_INFO
	.align		4
.L_85:
        /*0048*/ 	.byte	0x04, 0x17
        /*004a*/ 	.short	(.L_87 - .L_86)
.L_86:
        /*004c*/ 	.word	0x00000000
        /*0050*/ 	.short	0x0001
        /*0052*/ 	.short	0x0008
        /*0054*/ 	.byte	0x00, 0xf5, 0x21, 0x00


	//----- nvinfo : EIATTR_KPARAM_INFO
	.align		4
.L_87:
        /*0058*/ 	.byte	0x04, 0x17
        /*005a*/ 	.short	(.L_89 - .L_88)
.L_88:
        /*005c*/ 	.word	0x00000000
        /*0060*/ 	.short	0x0000
        /*0062*/ 	.short	0x0000
        /*0064*/ 	.byte	0x00, 0xf5, 0x21, 0x00


	//----- nvinfo : EIATTR_SPARSE_MMA_MASK
	.align		4
.L_89:
        /*0068*/ 	.byte	0x03, 0x50
        /*006a*/ 	.short	0x0000


	//----- nvinfo : EIATTR_MAXREG_COUNT
	.align		4
        /*006c*/ 	.byte	0x03, 0x1b
        /*006e*/ 	.short	0x00ff


	//----- nvinfo : EIATTR_NUM_BARRIERS
	.align		4
        /*0070*/ 	.byte	0x02, 0x4c
        /*0072*/ 	.byte	0x01
	.zero		1


	//----- nvinfo : EIATTR_MERCURY_ISA_VERSION
	.align		4
        /*0074*/ 	.byte	0x03, 0x5f
        /*0076*/ 	.short	0x0101


	//----- nvinfo : EIATTR_COOP_GROUP_MASK_REGIDS
	.align		4
        /*0078*/ 	.byte	0x04, 0x29
        /*007a*/ 	.short	(.L_91 - .L_90)


	//   ....[0]....
.L_90:
        /*007c*/ 	.word	0xffffffff


	//   ....[1]....
        /*0080*/ 	.word	0xffffffff


	//   ....[2]....
        /*0084*/ 	.word	0xffffffff


	//   ....[3]....
        /*0088*/ 	.word	0xffffffff


	//   ....[4]....
        /*008c*/ 	.word	0xffffffff


	//   ....[5]....
        /*0090*/ 	.word	0xffffffff


	//   ....[6]....
        /*0094*/ 	.word	0xffffffff


	//   ....[7]....
        /*0098*/ 	.word	0xffffffff


	//   ....[8]....
        /*009c*/ 	.word	0xffffffff


	//   ....[9]....
        /*00a0*/ 	.word	0xffffffff


	//   ....[10]....
        /*00a4*/ 	.word	0xffffffff


	//   ....[11]....
        /*00a8*/ 	.word	0xffffffff


	//   ....[12]....
        /*00ac*/ 	.word	0xffffffff


	//   ....[13]....
        /*00b0*/ 	.word	0xffffffff


	//   ....[14]....
        /*00b4*/ 	.word	0xffffffff


	//   ....[15]....
        /*00b8*/ 	.word	0xffffffff


	//   ....[16]....
        /*00bc*/ 	.word	0xffffffff


	//   ....[17]....
        /*00c0*/ 	.word	0xffffffff


	//   ....[18]....
        /*00c4*/ 	.word	0xffffffff


	//   ....[19]....
        /*00c8*/ 	.word	0xffffffff


	//   ....[20]....
        /*00cc*/ 	.word	0xffffffff


	//   ....[21]....
        /*00d0*/ 	.word	0xffffffff


	//   ....[22]....
        /*00d4*/ 	.word	0xffffffff


	//   ....[23]....
        /*00d8*/ 	.word	0xffffffff


	//   ....[24]....
        /*00dc*/ 	.word	0xffffffff


	//   ....[25]....
        /*00e0*/ 	.word	0xffffffff


	//   ....[26]....
        /*00e4*/ 	.word	0xffffffff


	//   ....[27]....
        /*00e8*/ 	.word	0xffffffff


	//   ....[28]....
        /*00ec*/ 	.word	0xffffffff


	//   ....[29]....
        /*00f0*/ 	.word	0xffffffff


	//   ....[30]....
        /*00f4*/ 	.word	0xffffffff


	//   ....[31]....
        /*00f8*/ 	.word	0xffffffff


	//   ....[32]....
        /*00fc*/ 	.word	0xffffffff


	//   ....[33]....
        /*0100*/ 	.word	0xffffffff


	//   ....[34]....
        /*0104*/ 	.word	0xffffffff


	//   ....[35]....
        /*0108*/ 	.word	0xffffffff


	//   ....[36]....
        /*010c*/ 	.word	0xffffffff


	//   ....[37]....
        /*0110*/ 	.word	0xffffffff


	//   ....[38]....
        /*0114*/ 	.word	0xffffffff


	//   ....[39]....
        /*0118*/ 	.word	0xffffffff


	//   ....[40]....
        /*011c*/ 	.word	0xffffffff


	//   ....[41]....
        /*0120*/ 	.word	0xffffffff


	//   ....[42]....
        /*0124*/ 	.word	0xffffffff


	//   ....[43]....
        /*0128*/ 	.word	0xffffffff


	//   ....[44]....
        /*012c*/ 	.word	0xffffffff


	//   ....[45]....
        /*0130*/ 	.word	0xffffffff


	//   ....[46]....
        /*0134*/ 	.word	0xffffffff


	//   ....[47]....
        /*0138*/ 	.word	0xffffffff


	//   ....[48]....
        /*013c*/ 	.word	0xffffffff


	//   ....[49]....
        /*0140*/ 	.word	0xffffffff


	//   ....[50]....
        /*0144*/ 	.word	0xffffffff


	//   ....[51]....
        /*0148*/ 	.word	0xffffffff


	//   ....[52]....
        /*014c*/ 	.word	0xffffffff


	//   ....[53]....
        /*0150*/ 	.word	0xffffffff


	//   ....[54]....
        /*0154*/ 	.word	0xffffffff


	//   ....[55]....
        /*0158*/ 	.word	0xffffffff


	//   ....[56]....
        /*015c*/ 	.word	0xffffffff


	//   ....[57]....
        /*0160*/ 	.word	0xffffffff


	//   ....[58]....
        /*0164*/ 	.word	0xffffffff


	//   ....[59]....
        /*0168*/ 	.word	0xffffffff


	//----- nvinfo : EIATTR_COOP_GROUP_INSTR_OFFSETS
	.align		4
.L_91:
        /*016c*/ 	.byte	0x04, 0x28
        /*016e*/ 	.short	(.L_93 - .L_92)


	//   ....[0]....
.L_92:
        /*0170*/ 	.word	0x00000d30


	//   ....[1]....
        /*0174*/ 	.word	0x00000d40


	//   ....[2]....
        /*0178*/ 	.word	0x00000dd0


	//   ....[3]....
        /*017c*/ 	.word	0x00000e10


	//   ....[4]....
        /*0180*/ 	.word	0x00000e80


	//   ....[5]....
        /*0184*/ 	.word	0x00000ea0


	//   ....[6]....
        /*0188*/ 	.word	0x00000ef0


	//   ....[7]....
        /*018c*/ 	.word	0x00000f10


	//   ....[8]....
        /*0190*/ 	.word	0x00000f60


	//   ....[9]....
        /*0194*/ 	.word	0x00000f80


	//   ....[10]....
        /*0198*/ 	.word	0x00001280


	//   ....[11]....
        /*019c*/ 	.word	0x00001290


	//   ....[12]....
        /*01a0*/ 	.word	0x00001320


	//   ....[13]....
        /*01a4*/ 	.word	0x00001350


	//   ....[14]....
        /*01a8*/ 	.word	0x000013b0


	//   ....[15]....
        /*01ac*/ 	.word	0x000013e0


	//   ....[16]....
        /*01b0*/ 	.word	0x00001440


	//   ....[17]....
        /*01b4*/ 	.word	0x00001480


	//   ....[18]....
        /*01b8*/ 	.word	0x000014f0


	//   ....[19]....
        /*01bc*/ 	.word	0x00001530


	//   ....[20]....
        /*01c0*/ 	.word	0x00002960


	//   ....[21]....
        /*01c4*/ 	.word	0x00002970


	//   ....[22]....
        /*01c8*/ 	.word	0x00002a00


	//   ....[23]....
        /*01cc*/ 	.word	0x00002a30


	//   ....[24]....
        /*01d0*/ 	.word	0x00002aa0


	//   ....[25]....
        /*01d4*/ 	.word	0x00002ac0


	//   ....[26]....
        /*01d8*/ 	.word	0x00002b20


	//   ....[27]....
        /*01dc*/ 	.word	0x00002b30


	//   ....[28]....
        /*01e0*/ 	.word	0x00002b80


	//   ....[29]....
        /*01e4*/ 	.word	0x00002b90


	//   ....[30]....
        /*01e8*/ 	.word	0x00003a20


	//   ....[31]....
        /*01ec*/ 	.word	0x00003a30


	//   ....[32]....
        /*01f0*/ 	.word	0x00003ac0


	//   ....[33]....
        /*01f4*/ 	.word	0x00003b00


	//   ....[34]....
        /*01f8*/ 	.word	0x00003b80


	//   ....[35]....
        /*01fc*/ 	.word	0x00003bc0


	//   ....[36]....
        /*0200*/ 	.word	0x00003c20


	//   ....[37]....
        /*0204*/ 	.word	0x00003c50


	//   ....[38]....
        /*0208*/ 	.word	0x00003ca0


	//   ....[39]....
        /*020c*/ 	.word	0x00003cd0


	//   ....[40]....
        /*0210*/ 	.word	0x00003fb0


	//   ....[41]....
        /*0214*/ 	.word	0x00003fc0


	//   ....[42]....
        /*0218*/ 	.word	0x00004050


	//   ....[43]....
        /*021c*/ 	.word	0x00004080


	//   ....[44]....
        /*0220*/ 	.word	0x000040d0


	//   ....[45]....
        /*0224*/ 	.word	0x00004100


	//   ....[46]....
        /*0228*/ 	.word	0x00004170


	//   ....[47]....
        /*022c*/ 	.word	0x000041b0


	//   ....[48]....
        /*0230*/ 	.word	0x00004220


	//   ....[49]....
        /*0234*/ 	.word	0x00004250


	//   ....[50]....
        /*0238*/ 	.word	0x00005700


	//   ....[51]....
        /*023c*/ 	.word	0x00005710


	//   ....[52]....
        /*0240*/ 	.word	0x000057a0


	//   ....[53]....
        /*0244*/ 	.word	0x000057e0


	//   ....[54]....
        /*0248*/ 	.word	0x00005860


	//   ....[55]....
        /*024c*/ 	.word	0x000058a0


	//   ....[56]....
        /*0250*/ 	.word	0x00005900


	//   ....[57]....
        /*0254*/ 	.word	0x00005930


	//   ....[58]....
        /*0258*/ 	.word	0x00005980


	//   ....[59]....
        /*025c*/ 	.word	0x000059b0


	//----- nvinfo : EIATTR_VRC_CTA_INIT_COUNT
	.align		4
.L_93:
        /*0260*/ 	.byte	0x02, 0x4a
	.zero		1
	.zero		1


	//----- nvinfo : EIATTR_EXIT_INSTR_OFFSETS
	.align		4
        /*0264*/ 	.byte	0x04, 0x1c
        /*0266*/ 	.short	(.L_95 - .L_94)


	//   ....[0]....
.L_94:
        /*0268*/ 	.word	0x00000080


	//   ....[1]....
        /*026c*/ 	.word	0x000000c0


	//   ....[2]....
        /*0270*/ 	.word	0x00005c20


	//   ....[3]....
        /*0274*/ 	.word	0x00005ca0


	//----- nvinfo : EIATTR_MAX_THREADS
	.align		4
.L_95:
        /*0278*/ 	.byte	0x04, 0x05
        /*027a*/ 	.short	(.L_97 - .L_96)
.L_96:
        /*027c*/ 	.word	0x00000100
        /*0280*/ 	.word	0x00000001
        /*0284*/ 	.word	0x00000001


	//----- nvinfo : EIATTR_CRS_STACK_SIZE
	.align		4
.L_97:
        /*0288*/ 	.byte	0x04, 0x1e
        /*028a*/ 	.short	(.L_99 - .L_98)
.L_98:
        /*028c*/ 	.word	0x00000000


	//----- nvinfo : EIATTR_CBANK_PARAM_SIZE
	.align		4
.L_99:
        /*0290*/ 	.byte	0x03, 0x19
        /*0292*/ 	.short	0x0021


	//----- nvinfo : EIATTR_PARAM_CBANK
	.align		4
        /*0294*/ 	.byte	0x04, 0x0a
        /*0296*/ 	.short	(.L_101 - .L_100)
	.align		4
.L_100:
        /*0298*/ 	.word	index@(.nv.constant0._ZN3cub18CUB_300001_SM_10006detail6reduce28DeviceReduceSingleTileKernelINS2_10policy_hubIdjN4cuda3__47maximumIvEEE10Policy1000EPdSB_iS8_ddNS5_3std3__410__identityEEEvT0_T1_T2_T3_T4_T6_)
        /*029c*/ 	.short	0x0380
        /*029e*/ 	.short	0x0021


	//----- nvinfo : EIATTR_SW_WAR
	.align		4
.L_101:
        /*02a0*/ 	.byte	0x04, 0x36
        /*02a2*/ 	.short	(.L_103 - .L_102)
.L_102:
        /*02a4*/ 	.word	0x00000008
.L_103:


//--------------------- .nv.info._ZN3cub18CUB_300001_SM_10006detail6reduce18DeviceReduceKernelINS2_10policy_hubIdjN4cuda3__47maximumIvEEE10Policy1000EPdjS8_dNS5_3std3__410__identityEEEvT0_PT3_T1_NS0_13GridEvenShareISI_EET2_T4_ --------------------------
	.section	.nv.info._ZN3cub18CUB_300001_SM_10006detail6reduce18DeviceReduceKernelINS2_10policy_hubIdjN4cuda3__47maximumIvEEE10Policy1000EPdjS8_dNS5_3std3__410__identityEEEvT0_PT3_T1_NS0_13GridEvenShareISI_EET2_T4_,"",@"SHT_CUDA_INFO"
	.sectionflags	@""
	.align	4


	//----- nvinfo : EIATTR_CUDA_API_VERSION
	.align		4
        /*0000*/ 	.byte	0x04, 0x37
        /*0002*/ 	.short	(.L_105 - .L_104)
.L_104:
        /*0004*/ 	.word	0x00000082


	//----- nvinfo : EIATTR_KPARAM_INFO
	.align		4
.L_105:
        /*0008*/ 	.byte	0x04, 0x17
        /*000a*/ 	.short	(.L_107 - .L_106)
.L_106:
        /*000c*/ 	.word	0x00000000
        /*0010*/ 	.short	0x0005
        /*0012*/ 	.short	0x003d
        /*0014*/ 	.byte	0x00, 0xf0, 0x05, 0x00


	//----- nvinfo : EIATTR_KPARAM_INFO
	.align		4
.L_107:
        /*0018*/ 	.byte	0x04, 0x17
        /*001a*/ 	.short	(.L_109 - .L_108)
.L_108:
        /*001c*/ 	.word	0x00000000
        /*0020*/ 	.short	0x0004
        /*0022*/ 	.short	0x003c
        /*0024*/ 	.byte	0x00, 0xf0, 0x05, 0x00


	//----- nvinfo : EIATTR_KPARAM_INFO
	.align		4
.L_109:
        /*0028*/ 	.byte	0x04, 0x17
        /*002a*/ 	.short	(.L_111 - .L_110)
.L_110:
        /*002c*/ 	.word	0x00000000
        /*0030*/ 	.short	0x0003
        /*0032*/ 	.short	0x0014
        /*0034*/ 	.byte	0x00, 0xf0, 0xa1, 0x00


	//----- nvinfo : EIATTR_KPARAM_INFO
	.align		4
.L_111:
        /*0038*/ 	.byte	0x04, 0x17
        /*003a*/ 	.short	(.L_113 - .L_112)
.L_112:
        /*003c*/ 	.word	0x00000000
        /*0040*/ 	.short	0x0002
        /*0042*/ 	.short	0x0010
        /*0044*/ 	.byte	0x00, 0xf0, 0x11, 0x00


	//----- nvinfo : EIATTR_KPARAM_INFO
	.align		4
.L_113:
        /*0048*/ 	.byte	0x04, 0x17
        /*004a*/ 	.short	(.L_115 - .L_114)
.L_114:
        /*004c*/ 	.word	0x00000000
        /*0050*/ 	.short	0x0001
        /*0052*/ 	.short	0x0008
        /*0054*/ 	.byte	0x00, 0xf5, 0x21, 0x00


	//----- nvinfo : EIATTR_KPARAM_INFO
	.align		4
.L_115:
        /*0058*/ 	.byte	0x04, 0x17
        /*005a*/ 	.short	(.L_117 - .L_116)
.L_116:
        /*005c*/ 	.word	0x00000000
        /*0060*/ 	.short	0x0000
        /*0062*/ 	.short	0x0000
        /*0064*/ 	.byte	0x00, 0xf5, 0x21, 0x00


	//----- nvinfo : EIATTR_SPARSE_MMA_MASK
	.align		4
.L_117:
        /*0068*/ 	.byte	0x03, 0x50
        /*006a*/ 	.short	0x0000


	//----- nvinfo : EIATTR_MAXREG_COUNT
	.align		4
        /*006c*/ 	.byte	0x03, 0x1b
        /*006e*/ 	.short	0x00ff


	//----- nvinfo : EIATTR_NUM_BARRIERS
	.align		4
        /*0070*/ 	.byte	0x02, 0x4c
        /*0072*/ 	.byte	0x01
	.zero		1


	//----- nvinfo : EIATTR_MERCURY_ISA_VERSION
	.align		4
        /*0074*/ 	.byte	0x03, 0x5f
        /*0076*/ 	.short	0x0101


	//----- nvinfo : EIATTR_COOP_GROUP_MASK_REGIDS
	.align		4
        /*0078*/ 	.byte	0x04, 0x29
        /*007a*/ 	.short	(.L_119 - .L_118)


	//   ....[0]....
.L_118:
        /*007c*/ 	.word	0xffffffff


	//   ....[1]....
        /*0080*/ 	.word	0xffffffff


	//   ....[2]....
        /*0084*/ 	.word	0xffffffff


	//   ....[3]....
        /*0088*/ 	.word	0xffffffff


	//   ....[4]....
        /*008c*/ 	.word	0xffffffff


	//   ....[5]....
        /*0090*/ 	.word	0xffffffff


	//   ....[6]....
        /*0094*/ 	.word	0xffffffff


	//   ....[7]....
        /*0098*/ 	.word	0xffffffff


	//   ....[8]....
        /*009c*/ 	.word	0xffffffff


	//   ....[9]....
        /*00a0*/ 	.word	0xffffffff


	//   ....[10]....
        /*00a4*/ 	.word	0xffffffff


	//   ....[11]....
        /*00a8*/ 	.word	0xffffffff


	//   ....[12]....
        /*00ac*/ 	.word	0xffffffff


	//   ....[13]....
        /*00b0*/ 	.word	0xffffffff


	//   ....[14]....
        /*00b4*/ 	.word	0xffffffff


	//   ....[15]....
        /*00b8*/ 	.word	0xffffffff


	//   ....[16]....
        /*00bc*/ 	.word	0xffffffff


	//   ....[17]....
        /*00c0*/ 	.word	0xffffffff


	//   ....[18]....
        /*00c4*/ 	.word	0xffffffff


	//   ....[19]....
        /*00c8*/ 	.word	0xffffffff


	//   ....[20]....
        /*00cc*/ 	.word	0xffffffff


	//   ....[21]....
        /*00d0*/ 	.word	0xffffffff


	//   ....[22]....
        /*00d4*/ 	.word	0xffffffff


	//   ....[23]....
        /*00d8*/ 	.word	0xffffffff


	//   ....[24]....
        /*00dc*/ 	.word	0xffffffff


	//   ....[25]....
        /*00e0*/ 	.word	0xffffffff


	//   ....[26]....
        /*00e4*/ 	.word	0xffffffff


	//   ....[27]....
        /*00e8*/ 	.word	0xffffffff


	//   ....[28]....
        /*00ec*/ 	.word	0xffffffff


	//   ....[29]....
        /*00f0*/ 	.word	0xffffffff


	//   ....[30]....
        /*00f4*/ 	.word	0xffffffff


	//   ....[31]....
        /*00f8*/ 	.word	0xffffffff


	//   ....[32]....
        /*00fc*/ 	.word	0xffffffff


	//   ....[33]....
        /*0100*/ 	.word	0xffffffff


	//   ....[34]....
        /*0104*/ 	.word	0xffffffff


	//   ....[35]....
        /*0108*/ 	.word	0xffffffff


	//   ....[36]....
        /*010c*/ 	.word	0xffffffff


	//   ....[37]....
        /*0110*/ 	.word	0xffffffff


	//   ....[38]....
        /*0114*/ 	.word	0xffffffff


	//   ....[39]....
        /*0118*/ 	.word	0xffffffff


	//   ....[40]....
        /*011c*/ 	.word	0xffffffff


	//   ....[41]....
        /*0120*/ 	.word	0xffffffff


	//   ....[42]....
        /*0124*/ 	.word	0xffffffff


	//   ....[43]....
        /*0128*/ 	.word	0xffffffff


	//   ....[44]....
        /*012c*/ 	.word	0xffffffff


	//   ....[45]....
        /*0130*/ 	.word	0xffffffff


	//   ....[46]....
        /*0134*/ 	.word	0xffffffff


	//   ....[47]....
        /*0138*/ 	.word	0xffffffff


	//   ....[48]....
        /*013c*/ 	.word	0xffffffff


	//   ....[49]....
        /*0140*/ 	.word	0xffffffff


	//   ....[50]....
        /*0144*/ 	.word	0xffffffff


	//   ....[51]....
        /*0148*/ 	.word	0xffffffff


	//   ....[52]....
        /*014c*/ 	.word	0xffffffff


	//   ....[53]....
        /*0150*/ 	.word	0xffffffff


	//   ....[54]....
        /*0154*/ 	.word	0xffffffff


	//   ....[55]....
        /*0158*/ 	.word	0xffffffff


	//   ....[56]....
        /*015c*/ 	.word	0xffffffff


	//   ....[57]....
        /*0160*/ 	.word	0xffffffff


	//   ....[58]....
        /*0164*/ 	.word	0xffffffff


	//   ....[59]....
        /*0168*/ 	.word	0xffffffff


	//----- nvinfo : EIATTR_COOP_GROUP_INSTR_OFFSETS
	.align		4
.L_119:
        /*016c*/ 	.byte	0x04, 0x28
        /*016e*/ 	.short	(.L_121 - .L_120)


	//   ....[0]....
.L_120:
        /*0170*/ 	.word	0x000005c0


	//   ....[1]....
        /*0174*/ 	.word	0x000005d0


	//   ....[2]....
        /*0178*/ 	.word	0x00000660


	//   ....[3]....
        /*017c*/ 	.word	0x00000670


	//   ....[4]....
        /*0180*/ 	.word	0x000006d0


	//   ....[5]....
        /*0184*/ 	.word	0x00000700


	//   ....[6]....
        /*0188*/ 	.word	0x00000780


	//   ....[7]....
        /*018c*/ 	.word	0x00000790


	//   ....[8]....
        /*0190*/ 	.word	0x000007e0


	//   ....[9]....
        /*0194*/ 	.word	0x000007f0


	//   ....[10]....
        /*0198*/ 	.word	0x00000ad0


	//   ....[11]....
        /*019c*/ 	.word	0x00000ae0


	//   ....[12]....
        /*01a0*/ 	.word	0x00000b70


	//   ....[13]....
        /*01a4*/ 	.word	0x00000b90


	//   ....[14]....
        /*01a8*/ 	.word	0x00000bf0


	//   ....[15]....
        /*01ac*/ 	.word	0x00000c10


	//   ....[16]....
        /*01b0*/ 	.word	0x00000c70


	//   ....[17]....
        /*01b4*/ 	.word	0x00000ca0


	//   ....[18]....
        /*01b8*/ 	.word	0x00000d20


	//   ....[19]....
        /*01bc*/ 	.word	0x00000d40


	//   ....[20]....
        /*01c0*/ 	.word	0x00001b60


	//   ....[21]....
        /*01c4*/ 	.word	0x00001b70


	//   ....[22]....
        /*01c8*/ 	.word	0x00001c00


	//   ....[23]....
        /*01cc*/ 	.word	0x00001c30


	//   ....[24]....
        /*01d0*/ 	.word	0x00001ca0


	//   ....[25]....
        /*01d4*/ 	.word	0x00001cc0


	//   ....[26]....
        /*01d8*/ 	.word	0x00001d20


	//   ....[27]....
        /*01dc*/ 	.word	0x00001d30


	//   ....[28]....
        /*01e0*/ 	.word	0x00001d80


	//   ....[29]....
        /*01e4*/ 	.word	0x00001d90


	//   ....[30]....
        /*01e8*/ 	.word	0x00002530


	//   ....[31]....
        /*01ec*/ 	.word	0x00002540


	//   ....[32]....
        /*01f0*/ 	.word	0x000025d0


	//   ....[33]....
        /*01f4*/ 	.word	0x000025e0


	//   ....[34]....
        /*01f8*/ 	.word	0x00002640


	//   ....[35]....
        /*01fc*/ 	.word	0x00002670


	//   ....[36]....
        /*0200*/ 	.word	0x000026f0


	//   ....[37]....
        /*0204*/ 	.word	0x00002700


	//   ....[38]....
        /*0208*/ 	.word	0x00002750


	//   ....[39]....
        /*020c*/ 	.word	0x00002760


	//   ....[40]....
        /*0210*/ 	.word	0x00002a60


	//   ....[41]....
        /*0214*/ 	.word	0x00002a70


	//   ....[42]....
        /*0218*/ 	.word	0x00002b00


	//   ....[43]....
        /*021c*/ 	.word	0x00002b20


	//   ....[44]....
        /*0220*/ 	.word	0x00002b80


	//   ....[45]....
        /*0224*/ 	.word	0x00002ba0


	//   ....[46]....
        /*0228*/ 	.word	0x00002c00


	//   ....[47]....
        /*022c*/ 	.word	0x00002c40


	//   ....[48]....
        /*0230*/ 	.word	0x00002cc0


	//   ....[49]....
        /*0234*/ 	.word	0x00002ce0


	//   ....[50]....
        /*0238*/ 	.word	0x00003b40


	//   ....[51]....
        /*023c*/ 	.word	0x00003b50


	//   ....[52]....
        /*0240*/ 	.word	0x00003be0


	//   ....[53]....
        /*0244*/ 	.word	0x00003bf0


	//   ....[54]....
        /*0248*/ 	.word	0x00003c50


	//   ....[55]....
        /*024c*/ 	.word	0x00003c80


	//   ....[56]....
        /*0250*/ 	.word	0x00003d00


	//   ....[57]....
        /*0254*/ 	.word	0x00003d10


	//   ....[58]....
        /*0258*/ 	.word	0x00003d60


	//   ....[59]....
        /*025c*/ 	.word	0x00003d70


	//----- nvinfo : EIATTR_VRC_CTA_INIT_COUNT
	.align		4
.L_121:
        /*0260*/ 	.byte	0x02, 0x4a
	.zero		1
	.zero		1


	//----- nvinfo : EIATTR_EXIT_INSTR_OFFSETS
	.align		4
        /*0264*/ 	.byte	0x04, 0x1c
        /*0266*/ 	.short	(.L_123 - .L_122)


	//   ....[0]....
.L_122:
        /*0268*/ 	.word	0x00003fe0


	//   ....[1]....
        /*026c*/ 	.word	0x00004040


	//----- nvinfo : EIATTR_MAX_THREADS
	.align		4
.L_123:
        /*0270*/ 	.byte	0x04, 0x05
        /*0272*/ 	.short	(.L_125 - .L_124)
.L_124:
        /*0274*/ 	.word	0x00000100
        /*0278*/ 	.word	0x00000001
        /*027c*/ 	.word	0x00000001


	//----- nvinfo : EIATTR_CRS_STACK_SIZE
	.align		4
.L_125:
        /*0280*/ 	.byte	0x04, 0x1e
        /*0282*/ 	.short	(.L_127 - .L_126)
.L_126:
        /*0284*/ 	.word	0x00000000


	//----- nvinfo : EIATTR_CBANK_PARAM_SIZE
	.align		4
.L_127:
        /*0288*/ 	.byte	0x03, 0x19
        /*028a*/ 	.short	0x003e


	//----- nvinfo : EIATTR_PARAM_CBANK
	.align		4
        /*028c*/ 	.byte	0x04, 0x0a
        /*028e*/ 	.short	(.L_129 - .L_128)
	.align		4
.L_128:
        /*0290*/ 	.word	index@(.nv.constant0._ZN3cub18CUB_300001_SM_10006detail6reduce18DeviceReduceKernelINS2_10policy_hubIdjN4cuda3__47maximumIvEEE10Policy1000EPdjS8_dNS5_3std3__410__identityEEEvT0_PT3_T1_NS0_13GridEvenShareISI_EET2_T4_)
        /*0294*/ 	.short	0x0380
        /*0296*/ 	.short	0x003e


	//----- nvinfo : EIATTR_SW_WAR
	.align		4
.L_129:
        /*0298*/ 	.byte	0x04, 0x36
        /*029a*/ 	.short	(.L_131 - .L_130)
.L_130:
        /*029c*/ 	.word	0x00000008
.L_131:


//--------------------- .nv.info._ZN3cub18CUB_300001_SM_10006detail6reduce28DeviceReduceSingleTileKernelINS2_10policy_hubIdjN4cuda3__47maximumIvEEE10Policy1000EPdSB_jS8_ddNS5_3std3__410__identityEEEvT0_T1_T2_T3_T4_T6_ --------------------------
	.section	.nv.info._ZN3cub18CUB_300001_SM_10006detail6reduce28DeviceReduceSingleTileKernelINS2_10policy_hubIdjN4cuda3__47maximumIvEEE10Policy1000EPdSB_jS8_ddNS5_3std3__410__identityEEEvT0_T1_T2_T3_T4_T6_,"",@"SHT_CUDA_INFO"
	.sectionflags	@""
	.align	4


	//----- nvinfo : EIATTR_CUDA_API_VERSION
	.align		4
        /*0000*/ 	.byte	0x04, 0x37
        /*0002*/ 	.short	(.L_133 - .L_132)
.L_132:
        /*0004*/ 	.word	0x00000082


	//----- nvinfo : EIATTR_KPARAM_INFO
	.align		4
.L_133:
        /*0008*/ 	.byte	0x04, 0x17
        /*000a*/ 	.short	(.L_135 - .L_134)
.L_134:
        /*000c*/ 	.word	0x00000000
        /*0010*/ 	.short	0x0005
        /*0012*/ 	.short	0x0020
        /*0014*/ 	.byte	0x00, 0xf0, 0x05, 0x00


	//----- nvinfo : EIATTR_KPARAM_INFO
	.align		4
.L_135:
        /*0018*/ 	.byte	0x04, 0x17
        /*001a*/ 	.short	(.L_137 - .L_136)
.L_136:
        /*001c*/ 	.word	0x00000000
        /*0020*/ 	.short	0x0004
        /*0022*/ 	.short	0x0018
        /*0024*/ 	.byte	0x00, 0xf0, 0x21, 0x00


	//----- nvinfo : EIATTR_KPARAM_INFO
	.align		4
.L_137:
        /*0028*/ 	.byte	0x04, 0x17
        /*002a*/ 	.short	(.L_139 - .L_138)
.L_138:
        /*002c*/ 	.word	0x00000000
        /*0030*/ 	.short	0x0003
        /*0032*/ 	.short	0x0014
        /*0034*/ 	.byte	0x00, 0xf0, 0x05, 0x00


	//----- nvinfo : EIATTR_KPARAM_INFO
	.align		4
.L_139:
        /*0038*/ 	.byte	0x04, 0x17
        /*003a*/ 	.short	(.L_141 - .L_140)
.L_140:
        /*003c*/ 	.word	0x00000000
        /*0040*/ 	.short	0x0002
        /*0042*/ 	.short	0x0010
        /*0044*/ 	.byte	0x00, 0xf0, 0x11, 0x00


	//----- nvinfo : EIATTR_KPARAM_INFO
	.align		4
.L_141:
        /*0048*/ 	.byte	0x04, 0x17
        /*004a*/ 	.short	(.L_143 - .L_142)
.L_142:
        /*004c*/ 	.word	0x00000000
        /*0050*/ 	.short	0x0001
        /*0052*/ 	.short	0x0008
        /*0054*/ 	.byte	0x00, 0xf5, 0x21, 0x00


	//----- nvinfo : EIATTR_KPARAM_INFO
	.align		4
.L_143:
        /*0058*/ 	.byte	0x04, 0x17
        /*005a*/ 	.short	(.L_145 - .L_144)
.L_144:
        /*005c*/ 	.word	0x00000000
        /*0060*/ 	.short	0x0000
        /*0062*/ 	.short	0x0000
        /*0064*/ 	.byte	0x00, 0xf5, 0x21, 0x00


	//----- nvinfo : EIATTR_SPARSE_MMA_MASK
	.align		4
.L_145:
        /*0068*/ 	.byte	0x03, 0x50
        /*006a*/ 	.short	0x0000


	//----- nvinfo : EIATTR_MAXREG_COUNT
	.align		4
        /*006c*/ 	.byte	0x03, 0x1b
        /*006e*/ 	.short	0x00ff


	//----- nvinfo : EIATTR_NUM_BARRIERS
	.align		4
        /*0070*/ 	.byte	0x02, 0x4c
        /*0072*/ 	.byte	0x01
	.zero		1


	//----- nvinfo : EIATTR_MERCURY_ISA_VERSION
	.align		4
        /*0074*/ 	.byte	0x03, 0x5f
        /*0076*/ 	.short	0x0101


	//----- nvinfo : EIATTR_COOP_GROUP_MASK_REGIDS
	.align		4
        /*0078*/ 	.byte	0x04, 0x29
        /*007a*/ 	.short	(.L_147 - .L_146)


	//   ....[0]....
.L_146:
        /*007c*/ 	.word	0xffffffff


	//   ....[1]....
        /*0080*/ 	.word	0xffffffff


	//   ....[2]....
        /*0084*/ 	.word	0xffffffff


	//   ....[3]....
        /*0088*/ 	.word	0xffffffff


	//   ....[4]....
        /*008c*/ 	.word	0xffffffff


	//   ....[5]....
        /*0090*/ 	.word	0xffffffff


	//   ....[6]....
        /*0094*/ 	.word	0xffffffff


	//   ....[7]....
        /*0098*/ 	.word	0xffffffff


	//   ....[8]....
        /*009c*/ 	.word	0xffffffff


	//   ....[9]....
        /*00a0*/ 	.word	0xffffffff


	//   ....[10]....
        /*00a4*/ 	.word	0xffffffff


	//   ....[11]....
        /*00a8*/ 	.word	0xffffffff


	//   ....[12]....
        /*00ac*/ 	.word	0xffffffff


	//   ....[13]....
        /*00b0*/ 	.word	0xffffffff


	//   ....[14]....
        /*00b4*/ 	.word	0xffffffff


	//   ....[15]....
        /*00b8*/ 	.word	0xffffffff


	//   ....[16]....
        /*00bc*/ 	.word	0xffffffff


	//   ....[17]....
        /*00c0*/ 	.word	0xffffffff


	//   ....[18]....
        /*00c4*/ 	.word	0xffffffff


	//   ....[19]....
        /*00c8*/ 	.word	0xffffffff


	//   ....[20]....
        /*00cc*/ 	.word	0xffffffff


	//   ....[21]....
        /*00d0*/ 	.word	0xffffffff


	//   ....[22]....
        /*00d4*/ 	.word	0xffffffff


	//   ....[23]....
        /*00d8*/ 	.word	0xffffffff


	//   ....[24]....
        /*00dc*/ 	.word	0xffffffff


	//   ....[25]....
        /*00e0*/ 	.word	0xffffffff


	//   ....[26]....
        /*00e4*/ 	.word	0xffffffff


	//   ....[27]....
        /*00e8*/ 	.word	0xffffffff


	//   ....[28]....
        /*00ec*/ 	.word	0xffffffff


	//   ....[29]....
        /*00f0*/ 	.word	0xffffffff


	//   ....[30]....
        /*00f4*/ 	.word	0xffffffff


	//   ....[31]....
        /*00f8*/ 	.word	0xffffffff


	//   ....[32]....
        /*00fc*/ 	.word	0xffffffff


	//   ....[33]....
        /*0100*/ 	.word	0xffffffff


	//   ....[34]....
        /*0104*/ 	.word	0xffffffff


	//   ....[35]....
        /*0108*/ 	.word	0xffffffff


	//   ....[36]....
        /*010c*/ 	.word	0xffffffff


	//   ....[37]....
        /*0110*/ 	.word	0xffffffff


	//   ....[38]....
        /*0114*/ 	.word	0xffffffff


	//   ....[39]....
        /*0118*/ 	.word	0xffffffff


	//   ....[40]....
        /*011c*/ 	.word	0xffffffff


	//   ....[41]....
        /*0120*/ 	.word	0xffffffff


	//   ....[42]....
        /*0124*/ 	.word	0xffffffff


	//   ....[43]....
        /*0128*/ 	.word	0xffffffff


	//   ....[44]....
        /*012c*/ 	.word	0xffffffff


	//   ....[45]....
        /*0130*/ 	.word	0xffffffff


	//   ....[46]....
        /*0134*/ 	.word	0xffffffff


	//   ....[47]....
        /*0138*/ 	.word	0xffffffff


	//   ....[48]....
        /*013c*/ 	.word	0xffffffff


	//   ....[49]....
        /*0140*/ 	.word	0xffffffff


	//   ....[50]....
        /*0144*/ 	.word	0xffffffff


	//   ....[51]....
        /*0148*/ 	.word	0xffffffff


	//   ....[52]....
        /*014c*/ 	.word	0xffffffff


	//   ....[53]....
        /*0150*/ 	.word	0xffffffff


	//   ....[54]....
        /*0154*/ 	.word	0xffffffff


	//   ....[55]....
        /*0158*/ 	.word	0xffffffff


	//   ....[56]....
        /*015c*/ 	.word	0xffffffff


	//   ....[57]....
        /*0160*/ 	.word	0xffffffff


	//   ....[58]....
        /*0164*/ 	.word	0xffffffff


	//   ....[59]....
        /*0168*/ 	.word	0xffffffff


	//----- nvinfo : EIATTR_COOP_GROUP_INSTR_OFFSETS
	.align		4
.L_147:
        /*016c*/ 	.byte	0x04, 0x28
        /*016e*/ 	.short	(.L_149 - .L_148)


	//   ....[0]....
.L_148:
        /*0170*/ 	.word	0x00000cb0


	//   ....[1]....
        /*0174*/ 	.word	0x00000cc0


	//   ....[2]....
        /*0178*/ 	.word	0x00000d50


	//   ....[3]....
        /*017c*/ 	.word	0x00000d90


	//   ....[4]....
        /*0180*/ 	.word	0x00000e10


	//   ....[5]....
        /*0184*/ 	.word	0x00000e40


	//   ....[6]....
        /*0188*/ 	.word	0x00000e90


	//   ....[7]....
        /*018c*/ 	.word	0x00000ec0


	//   ....[8]....
        /*0190*/ 	.word	0x00000f10


	//   ....[9]....
        /*0194*/ 	.word	0x00000f40


	//   ....[10]....
        /*0198*/ 	.word	0x00001240


	//   ....[11]....
        /*019c*/ 	.word	0x00001250


	//   ....[12]....
        /*01a0*/ 	.word	0x000012e0


	//   ....[13]....
        /*01a4*/ 	.word	0x00001310


	//   ....[14]....
        /*01a8*/ 	.word	0x00001370


	//   ....[15]....
        /*01ac*/ 	.word	0x000013a0


	//   ....[16]....
        /*01b0*/ 	.word	0x00001400


	//   ....[17]....
        /*01b4*/ 	.word	0x00001440


	//   ....[18]....
        /*01b8*/ 	.word	0x000014b0


	//   ....[19]....
        /*01bc*/ 	.word	0x000014f0


	//   ....[20]....
        /*01c0*/ 	.word	0x00002180


	//   ....[21]....
        /*01c4*/ 	.word	0x00002190


	//   ....[22]....
        /*01c8*/ 	.word	0x00002220


	//   ....[23]....
        /*01cc*/ 	.word	0x00002250


	//   ....[24]....
        /*01d0*/ 	.word	0x000022c0


	//   ....[25]....
        /*01d4*/ 	.word	0x000022e0


	//   ....[26]....
        /*01d8*/ 	.word	0x00002340


	//   ....[27]....
        /*01dc*/ 	.word	0x00002350


	//   ....[28]....
        /*01e0*/ 	.word	0x000023a0


	//   ....[29]....
        /*01e4*/ 	.word	0x000023b0


	//   ....[30]....
        /*01e8*/ 	.word	0x000031c0


	//   ....[31]....
        /*01ec*/ 	.word	0x000031d0


	//   ....[32]....
        /*01f0*/ 	.word	0x00003260


	//   ....[33]....
        /*01f4*/ 	.word	0x000032a0


	//   ....[34]....
        /*01f8*/ 	.word	0x00003320


	//   ....[35]....
        /*01fc*/ 	.word	0x00003360


	//   ....[36]....
        /*0200*/ 	.word	0x000033c0


	//   ....[37]....
        /*0204*/ 	.word	0x000033f0


	//   ....[38]....
        /*0208*/ 	.word	0x00003440


	//   ....[39]....
        /*020c*/ 	.word	0x00003470


	//   ....[40]....
        /*0210*/ 	.word	0x00003750


	//   ....[41]....
        /*0214*/ 	.word	0x00003760


	//   ....[42]....
        /*0218*/ 	.word	0x000037f0


	//   ....[43]....
        /*021c*/ 	.word	0x00003820


	//   ....[44]....
        /*0220*/ 	.word	0x00003870


	//   ....[45]....
        /*0224*/ 	.word	0x000038a0


	//   ....[46]....
        /*0228*/ 	.word	0x00003910


	//   ....[47]....
        /*022c*/ 	.word	0x00003950


	//   ....[48]....
        /*0230*/ 	.word	0x000039c0


	//   ....[49]....
        /*0234*/ 	.word	0x000039f0


	//   ....[50]....
        /*0238*/ 	.word	0x00004730


	//   ....[51]....
        /*023c*/ 	.word	0x00004740


	//   ....[52]....
        /*0240*/ 	.word	0x000047d0


	//   ....[53]....
        /*0244*/ 	.word	0x00004800


	//   ....[54]....
        /*0248*/ 	.word	0x00004870


	//   ....[55]....
        /*024c*/ 	.word	0x00004890


	//   ....[56]....
        /*0250*/ 	.word	0x000048f0


	//   ....[57]....
        /*0254*/ 	.word	0x00004900


	//   ....[58]....
        /*0258*/ 	.word	0x00004950


	//   ....[59]....
        /*025c*/ 	.word	0x00004960


	//----- nvinfo : EIATTR_VRC_CTA_INIT_COUNT
	.align		4
.L_149:
        /*0260*/ 	.byte	0x02, 0x4a
	.zero		1
	.zero		1


	//----- nvinfo : EIATTR_EXIT_INSTR_OFFSETS
	.align		4
        /*0264*/ 	.byte	0x04, 0x1c
        /*0266*/ 	.short	(.L_151 - .L_150)


	//   ....[0]....
.L_150:
        /*0268*/ 	.word	0x00000080


	//   ....[1]....
        /*026c*/ 	.word	0x000000c0


	//   ....[2]....
        /*0270*/ 	.word	0x00004bd0


	//   ....[3]....
        /*0274*/ 	.word	0x00004c50


	//----- nvinfo : EIATTR_MAX_THREADS
	.align		4
.L_151:
        /*0278*/ 	.byte	0x04, 0x05
        /*027a*/ 	.short	(.L_153 - .L_152)
.L_152:
        /*027c*/ 	.word	0x00000100
        /*0280*/ 	.word	0x00000001
        /*0284*/ 	.word	0x00000001


	//----- nvinfo : EIATTR_CRS_STACK_SIZE
	.align		4
.L_153:
        /*0288*/ 	.byte	0x04, 0x1e
        /*028a*/ 	.short	(.L_155 - .L_154)
.L_154:
        /*028c*/ 	.word	0x00000000


	//----- nvinfo : EIATTR_CBANK_PARAM_SIZE
	.align		4
.L_155:
        /*0290*/ 	.byte	0x03, 0x19
        /*0292*/ 	.short	0x0021


	//----- nvinfo : EIATTR_PARAM_CBANK
	.align		4
        /*0294*/ 	.byte	0x04, 0x0a
        /*0296*/ 	.short	(.L_157 - .L_156)
	.align		4
.L_156:
        /*0298*/ 	.word	index@(.nv.constant0._ZN3cub18CUB_300001_SM_10006detail6reduce28DeviceReduceSingleTileKernelINS2_10policy_hubIdjN4cuda3__47maximumIvEEE10Policy1000EPdSB_jS8_ddNS5_3std3__410__identityEEEvT0_T1_T2_T3_T4_T6_)
        /*029c*/ 	.short	0x0380
        /*029e*/ 	.short	0x0021


	//----- nvinfo : EIATTR_SW_WAR
	.align		4
.L_157:
        /*02a0*/ 	.byte	0x04, 0x36
        /*02a2*/ 	.short	(.L_159 - .L_158)
.L_158:
        /*02a4*/ 	.word	0x00000008
.L_159:


//--------------------- .nv.info._ZN3cub18CUB_300001_SM_10006detail11EmptyKernelIvEEvv --------------------------
	.section	.nv.info._ZN3cub18CUB_300001_SM_10006detail11EmptyKernelIvEEvv,"",@"SHT_CUDA_INFO"
	.sectionflags	@""
	.align	4


	//----- nvinfo : EIATTR_CUDA_API_VERSION
	.align		4
        /*0000*/ 	.byte	0x04, 0x37
        /*0002*/ 	.short	(.L_161 - .L_160)
.L_160:
        /*0004*/ 	.word	0x00000082


	//----- nvinfo : EIATTR_SPARSE_MMA_MASK
	.align		4
.L_161:
        /*0008*/ 	.byte	0x03, 0x50
        /*000a*/ 	.short	0x0000


	//----- nvinfo : EIATTR_MAXREG_COUNT
	.align		4
        /*000c*/ 	.byte	0x03, 0x1b
        /*000e*/ 	.short	0x00ff


	//----- nvinfo : EIATTR_MERCURY_ISA_VERSION
	.align		4
        /*0010*/ 	.byte	0x03, 0x5f
        /*0012*/ 	.short	0x0101


	//----- nvinfo : EIATTR_VRC_CTA_INIT_COUNT
	.align		4
        /*0014*/ 	.byte	0x02, 0x4a
	.zero		1
	.zero		1


	//----- nvinfo : EIATTR_EXIT_INSTR_OFFSETS
	.align		4
        /*0018*/ 	.byte	0x04, 0x1c
        /*001a*/ 	.short	(.L_163 - .L_162)


	//   ....[0]....
.L_162:
        /*001c*/ 	.word	0x00000010


	//----- nvinfo : EIATTR_SW_WAR
	.align		4
.L_163:
        /*0020*/ 	.byte	0x04, 0x36
        /*0022*/ 	.short	(.L_165 - .L_164)
.L_164:
        /*0024*/ 	.word	0x00000008
.L_165:


//--------------------- .nv.info._Z10calc_errorPdS_S_i --------------------------
	.section	.nv.info._Z10calc_errorPdS_S_i,"",@"SHT_CUDA_INFO"
	.sectionflags	@""
	.align	4


	//----- nvinfo : EIATTR_CUDA_API_VERSION
	.align		4
        /*0000*/ 	.byte	0x04, 0x37
        /*0002*/ 	.short	(.L_167 - .L_166)
.L_166:
        /*0004*/ 	.word	0x00000082


	//----- nvinfo : EIATTR_KPARAM_INFO
	.align		4
.L_167:
        /*0008*/ 	.byte	0x04, 0x17
        /*000a*/ 	.short	(.L_169 - .L_168)
.L_168:
        /*000c*/ 	.word	0x00000000
        /*0010*/ 	.short	0x0003
        /*0012*/ 	.short	0x0018
        /*0014*/ 	.byte	0x00, 0xf0, 0x11, 0x00


	//----- nvinfo : EIATTR_KPARAM_INFO
	.align		4
.L_169:
        /*0018*/ 	.byte	0x04, 0x17
        /*001a*/ 	.short	(.L_171 - .L_170)
.L_170:
        /*001c*/ 	.word	0x00000000
        /*0020*/ 	.short	0x0002
        /*0022*/ 	.short	0x0010
        /*0024*/ 	.byte	0x00, 0xf5, 0x21, 0x00


	//----- nvinfo : EIATTR_KPARAM_INFO
	.align		4
.L_171:
        /*0028*/ 	.byte	0x04, 0x17
        /*002a*/ 	.short	(.L_173 - .L_172)
.L_172:
        /*002c*/ 	.word	0x00000000
        /*0030*/ 	.short	0x0001
        /*0032*/ 	.short	0x0008
        /*0034*/ 	.byte	0x00, 0xf5, 0x21, 0x00


	//----- nvinfo : EIATTR_KPARAM_INFO
	.align		4
.L_173:
        /*0038*/ 	.byte	0x04, 0x17
        /*003a*/ 	.short	(.L_175 - .L_174)
.L_174:
        /*003c*/ 	.word	0x00000000
        /*0040*/ 	.short	0x0000
        /*0042*/ 	.short	0x0000
        /*0044*/ 	.byte	0x00, 0xf5, 0x21, 0x00


	//----- nvinfo : EIATTR_SPARSE_MMA_MASK
	.align		4
.L_175:
        /*0048*/ 	.byte	0x03, 0x50
        /*004a*/ 	.short	0x0000


	//----- nvinfo : EIATTR_MAXREG_COUNT
	.align		4
        /*004c*/ 	.byte	0x03, 0x1b
        /*004e*/ 	.short	0x00ff


	//----- nvinfo : EIATTR_MERCURY_ISA_VERSION
	.align		4
        /*0050*/ 	.byte	0x03, 0x5f
        /*0052*/ 	.short	0x0101


	//----- nvinfo : EIATTR_VRC_CTA_INIT_COUNT
	.align		4
        /*0054*/ 	.byte	0x02, 0x4a
	.zero		1
	.zero		1


	//----- nvinfo : EIATTR_EXIT_INSTR_OFFSETS
	.align		4
        /*0058*/ 	.byte	0x04, 0x1c
        /*005a*/ 	.short	(.L_177 - .L_176)


	//   ....[0]....
.L_176:
        /*005c*/ 	.word	0x000000a0


	//   ....[1]....
        /*0060*/ 	.word	0x00000170


	//----- nvinfo : EIATTR_CBANK_PARAM_SIZE
	.align		4
.L_177:
        /*0064*/ 	.byte	0x03, 0x19
        /*0066*/ 	.short	0x001c


	//----- nvinfo : EIATTR_PARAM_CBANK
	.align		4
        /*0068*/ 	.byte	0x04, 0x0a
        /*006a*/ 	.short	(.L_179 - .L_178)
	.align		4
.L_178:
        /*006c*/ 	.word	index@(.nv.constant0._Z10calc_errorPdS_S_i)
        /*0070*/ 	.short	0x0380
        /*0072*/ 	.short	0x001c


	//----- nvinfo : EIATTR_SW_WAR
	.align		4
.L_179:
        /*0074*/ 	.byte	0x04, 0x36
        /*0076*/ 	.short	(.L_181 - .L_180)
.L_180:
        /*0078*/ 	.word	0x00000008
.L_181:


//--------------------- .nv.info._Z10calc_arrayPdS_i --------------------------
	.section	.nv.info._Z10calc_arrayPdS_i,"",@"SHT_CUDA_INFO"
	.sectionflags	@""
	.align	4


	//----- nvinfo : EIATTR_CUDA_API_VERSION
	.align		4
        /*0000*/ 	.byte	0x04, 0x37
        /*0002*/ 	.short	(.L_183 - .L_182)
.L_182:
        /*0004*/ 	.word	0x00000082


	//----- nvinfo : EIATTR_KPARAM_INFO
	.align		4
.L_183:
        /*0008*/ 	.byte	0x04, 0x17
        /*000a*/ 	.short	(.L_185 - .L_184)
.L_184:
        /*000c*/ 	.word	0x00000000
        /*0010*/ 	.short	0x0002
        /*0012*/ 	.short	0x0010
        /*0014*/ 	.byte	0x00, 0xf0, 0x11, 0x00


	//----- nvinfo : EIATTR_KPARAM_INFO
	.align		4
.L_185:
        /*0018*/ 	.byte	0x04, 0x17
        /*001a*/ 	.short	(.L_187 - .L_186)
.L_186:
        /*001c*/ 	.word	0x00000000
        /*0020*/ 	.short	0x0001
        /*0022*/ 	.short	0x0008
        /*0024*/ 	.byte	0x00, 0xf5, 0x21, 0x00


	//----- nvinfo : EIATTR_KPARAM_INFO
	.align		4
.L_187:
        /*0028*/ 	.byte	0x04, 0x17
        /*002a*/ 	.short	(.L_189 - .L_188)
.L_188:
        /*002c*/ 	.word	0x00000000
        /*0030*/ 	.short	0x0000
        /*0032*/ 	.short	0x0000
        /*0034*/ 	.byte	0x00, 0xf5, 0x21, 0x00


	//----- nvinfo : EIATTR_SPARSE_MMA_MASK
	.align		4
.L_189:
        /*0038*/ 	.byte	0x03, 0x50
        /*003a*/ 	.short	0x0000


	//----- nvinfo : EIATTR_MAXREG_COUNT
	.align		4
        /*003c*/ 	.byte	0x03, 0x1b
        /*003e*/ 	.short	0x00ff


	//----- nvinfo : EIATTR_MERCURY_ISA_VERSION
	.align		4
        /*0040*/ 	.byte	0x03, 0x5f
        /*0042*/ 	.short	0x0101


	//----- nvinfo : EIATTR_VRC_CTA_INIT_COUNT
	.align		4
        /*0044*/ 	.byte	0x02, 0x4a
	.zero		1
	.zero		1


	//----- nvinfo : EIATTR_EXIT_INSTR_OFFSETS
	.align		4
        /*0048*/ 	.byte	0x04, 0x1c
        /*004a*/ 	.short	(.L_191 - .L_190)


	//   ....[0]....
.L_190:
        /*004c*/ 	.word	0x00000080


	//   ....[1]....
        /*0050*/ 	.word	0x00000200


	//----- nvinfo : EIATTR_CBANK_PARAM_SIZE
	.align		4
.L_191:
        /*0054*/ 	.byte	0x03, 0x19
        /*0056*/ 	.short	0x0014


	//----- nvinfo : EIATTR_PARAM_CBANK
	.align		4
        /*0058*/ 	.byte	0x04, 0x0a
        /*005a*/ 	.short	(.L_193 - .L_192)
	.align		4
.L_192:
        /*005c*/ 	.word	index@(.nv.constant0._Z10calc_arrayPdS_i)
        /*0060*/ 	.short	0x0380
        /*0062*/ 	.short	0x0014


	//----- nvinfo : EIATTR_SW_WAR
	.align		4
.L_193:
        /*0064*/ 	.byte	0x04, 0x36
        /*0066*/ 	.short	(.L_195 - .L_194)
.L_194:
        /*0068*/ 	.word	0x00000008
.L_195:


//--------------------- .nv.callgraph             --------------------------
	.section	.nv.callgraph,"",@"SHT_CUDA_CALLGRAPH"
	.align	4
	.sectionentsize	8
	.align		4
        /*0000*/ 	.word	0x00000000
	.align		4
        /*0004*/ 	.word	0xffffffff
	.align		4
        /*0008*/ 	.word	0x00000000
	.align		4
        /*000c*/ 	.word	0xfffffffe
	.align		4
        /*0010*/ 	.word	0x00000000
	.align		4
        /*0014*/ 	.word	0xfffffffd
	.align		4
        /*0018*/ 	.word	0x00000000
	.align		4
        /*001c*/ 	.word	0xfffffffc


//--------------------- .nv.constant4             --------------------------
	.section	.nv.constant4,"a",@progbits
	.align	8
	.align		8
.nv.constant4:
        /*0000*/ 	.dword	_ZN34_INTERNAL_3220aa14_4_k_cu_572bee934cuda3std3__45__cpo5beginE
	.align		8
        /*0008*/ 	.dword	_ZN34_INTERNAL_3220aa14_4_k_cu_572bee934cuda3std3__45__cpo3endE
	.align		8
        /*0010*/ 	.dword	_ZN34_INTERNAL_3220aa14_4_k_cu_572bee934cuda3std3__45__cpo6cbeginE
	.align		8
        /*0018*/ 	.dword	_ZN34_INTERNAL_3220aa14_4_k_cu_572bee934cuda3std3__45__cpo4cendE
	.align		8
        /*0020*/ 	.dword	_ZN34_INTERNAL_3220aa14_4_k_cu_572bee934cuda3std3__45__cpo6rbeginE
	.align		8
        /*0028*/ 	.dword	_ZN34_INTERNAL_3220aa14_4_k_cu_572bee934cuda3std3__45__cpo4rendE
	.align		8
        /*0030*/ 	.dword	_ZN34_INTERNAL_3220aa14_4_k_cu_572bee934cuda3std3__45__cpo7crbeginE
	.align		8
        /*0038*/ 	.dword	_ZN34_INTERNAL_3220aa14_4_k_cu_572bee934cuda3std3__45__cpo5crendE
	.align		8
        /*0040*/ 	.dword	_ZN34_INTERNAL_3220aa14_4_k_cu_572bee934cuda3std3__436_GLOBAL__N__3220aa14_4_k_cu_572bee936ignoreE
	.align		8
        /*0048*/ 	.dword	_ZN34_INTERNAL_3220aa14_4_k_cu_572bee934cuda3std3__419piecewise_constructE
	.align		8
        /*0050*/ 	.dword	_ZN34_INTERNAL_3220aa14_4_k_cu_572bee934cuda3std3__48in_placeE
	.align		8
        /*0058*/ 	.dword	_ZN34_INTERNAL_3220aa14_4_k_cu_572bee934cuda3std3__420unreachable_sentinelE
	.align		8
        /*0060*/ 	.dword	_ZN34_INTERNAL_3220aa14_4_k_cu_572bee934cuda3std3__47nulloptE
	.align		8
        /*0068*/ 	.dword	_ZN34_INTERNAL_3220aa14_4_k_cu_572bee934cuda3std3__48unexpectE
	.align		8
        /*0070*/ 	.dword	_ZN34_INTERNAL_3220aa14_4_k_cu_572bee934cuda3std6ranges3__45__cpo4swapE
	.align		8
        /*0078*/ 	.dword	_ZN34_INTERNAL_3220aa14_4_k_cu_572bee934cuda3std6ranges3__45__cpo9iter_moveE
	.align		8
        /*0080*/ 	.dword	_ZN34_INTERNAL_3220aa14_4_k_cu_572bee934cuda3std6ranges3__45__cpo5beginE
	.align		8
        /*0088*/ 	.dword	_ZN34_INTERNAL_3220aa14_4_k_cu_572bee934cuda3std6ranges3__45__cpo3endE
	.align		8
        /*0090*/ 	.dword	_ZN34_INTERNAL_3220aa14_4_k_cu_572bee934cuda3std6ranges3__45__cpo6cbeginE
	.align		8
        /*0098*/ 	.dword	_ZN34_INTERNAL_3220aa14_4_k_cu_572bee934cuda3std6ranges3__45__cpo4cendE
	.align		8
        /*00a0*/ 	.dword	_ZN34_INTERNAL_3220aa14_4_k_cu_572bee934cuda3std6ranges3__45__cpo7advanceE
	.align		8
        /*00a8*/ 	.dword	_ZN34_INTERNAL_3220aa14_4_k_cu_572bee934cuda3std6ranges3__45__cpo9iter_swapE
	.align		8
        /*00b0*/ 	.dword	_ZN34_INTERNAL_3220aa14_4_k_cu_572bee934cuda3std6ranges3__45__cpo4nextE
	.align		8
        /*00b8*/ 	.dword	_ZN34_INTERNAL_3220aa14_4_k_cu_572bee934cuda3std6ranges3__45__cpo4prevE
	.align		8
        /*00c0*/ 	.dword	_ZN34_INTERNAL_3220aa14_4_k_cu_572bee934cuda3std6ranges3__45__cpo4dataE
	.align		8
        /*00c8*/ 	.dword	_ZN34_INTERNAL_3220aa14_4_k_cu_572bee934cuda3std6ranges3__45__cpo5cdataE
	.align		8
        /*00d0*/ 	.dword	_ZN34_INTERNAL_3220aa14_4_k_cu_572bee934cuda3std6ranges3__45__cpo4sizeE
	.align		8
        /*00d8*/ 	.dword	_ZN34_INTERNAL_3220aa14_4_k_cu_572bee934cuda3std6ranges3__45__cpo5ssizeE
	.align		8
        /*00e0*/ 	.dword	_ZN34_INTERNAL_3220aa14_4_k_cu_572bee934cuda3std6ranges3__45__cpo8distanceE
	.align		8
        /*00e8*/ 	.dword	_ZN34_INTERNAL_3220aa14_4_k_cu_572bee936thrust24THRUST_300001_SM_1000_NS6system6detail10sequential3seqE
	.align		8
        /*00f0*/ 	.dword	_ZN34_INTERNAL_3220aa14_4_k_cu_572bee936thrust24THRUST_300001_SM_1000_NS12placeholders2_1E
	.align		8
        /*00f8*/ 	.dword	_ZN34_INTERNAL_3220aa14_4_k_cu_572bee936thrust24THRUST_300001_SM_1000_NS12placeholders2_2E
	.align		8
        /*0100*/ 	.dword	_ZN34_INTERNAL_3220aa14_4_k_cu_572bee936thrust24THRUST_300001_SM_1000_NS12placeholders2_3E
	.align		8
        /*0108*/ 	.dword	_ZN34_INTERNAL_3220aa14_4_k_cu_572bee936thrust24THRUST_300001_SM_1000_NS12placeholders2_4E
	.align		8
        /*0110*/ 	.dword	_ZN34_INTERNAL_3220aa14_4_k_cu_572bee936thrust24THRUST_300001_SM_1000_NS12placeholders2_5E
	.align		8
        /*0118*/ 	.dword	_ZN34_INTERNAL_3220aa14_4_k_cu_572bee936thrust24THRUST_300001_SM_1000_NS12placeholders2_6E
	.align		8
        /*0120*/ 	.dword	_ZN34_INTERNAL_3220aa14_4_k_cu_572bee936thrust24THRUST_300001_SM_1000_NS12placeholders2_7E
	.align		8
        /*0128*/ 	.dword	_ZN34_INTERNAL_3220aa14_4_k_cu_572bee936thrust24THRUST_300001_SM_1000_NS12placeholders2_8E
	.align		8
        /*0130*/ 	.dword	_ZN34_INTERNAL_3220aa14_4_k_cu_572bee936thrust24THRUST_300001_SM_1000_NS12placeholders2_9E
	.align		8
        /*0138*/ 	.dword	_ZN34_INTERNAL_3220aa14_4_k_cu_572bee936thrust24THRUST_300001_SM_1000_NS12placeholders3_10E


//--------------------- .text._ZN3cub18CUB_300001_SM_10006detail6reduce28DeviceReduceSingleTileKernelINS2_10policy_hubIdjN4cuda3__47maximumIvEEE10Policy1000EPdSB_iS8_ddNS5_3std3__410__identityEEEvT0_T1_T2_T3_T4_T6_ --------------------------
	.section	.text._ZN3cub18CUB_300001_SM_10006detail6reduce28DeviceReduceSingleTileKernelINS2_10policy_hubIdjN4cuda3__47maximumIvEEE10Policy1000EPdSB_iS8_ddNS5_3std3__410__identityEEEvT0_T1_T2_T3_T4_T6_,"ax",@progbits
	.align	128
        .global         _ZN3cub18CUB_300001_SM_10006detail6reduce28DeviceReduceSingleTileKernelINS2_10policy_hubIdjN4cuda3__47maximumIvEEE10Policy1000EPdSB_iS8_ddNS5_3std3__410__identityEEEvT0_T1_T2_T3_T4_T6_
        .type           _ZN3cub18CUB_300001_SM_10006detail6reduce28DeviceReduceSingleTileKernelINS2_10policy_hubIdjN4cuda3__47maximumIvEEE10Policy1000EPdSB_iS8_ddNS5_3std3__410__identityEEEvT0_T1_T2_T3_T4_T6_,@function
        .size           _ZN3cub18CUB_300001_SM_10006detail6reduce28DeviceReduceSingleTileKernelINS2_10policy_hubIdjN4cuda3__47maximumIvEEE10Policy1000EPdSB_iS8_ddNS5_3std3__410__identityEEEvT0_T1_T2_T3_T4_T6_,(.L_x_149 - _ZN3cub18CUB_300001_SM_10006detail6reduce28DeviceReduceSingleTileKernelINS2_10policy_hubIdjN4cuda3__47maximumIvEEE10Policy1000EPdSB_iS8_ddNS5_3std3__410__identityEEEvT0_T1_T2_T3_T4_T6_)
        .other          _ZN3cub18CUB_300001_SM_10006detail6reduce28DeviceReduceSingleTileKernelINS2_10policy_hubIdjN4cuda3__47maximumIvEEE10Policy1000EPdSB_iS8_ddNS5_3std3__410__identityEEEvT0_T1_T2_T3_T4_T6_,@"STO_CUDA_ENTRY STV_DEFAULT"
_ZN3cub18CUB_300001_SM_10006detail6reduce28DeviceReduceSingleTileKernelINS2_10policy_hubIdjN4cuda3__47maximumIvEEE10Policy1000EPdSB_iS8_ddNS5_3std3__410__identityEEEvT0_T1_T2_T3_T4_T6_:
.text._ZN3cub18CUB_300001_SM_10006detail6reduce28DeviceReduceSingleTileKernelINS2_10policy_hubIdjN4cuda3__47maximumIvEEE10Policy1000EPdSB_iS8_ddNS5_3std3__410__identityEEEvT0_T1_T2_T3_T4_T6_:
[----:B------:R-:W-:Y:S01]  /*0000*/  LDC R1, c[0x0][0x37c] ;  /* 0x0000df00ff017b82 */ /* 0x000fe20000000800 */
[----:B------:R-:W0:Y:S01]  /*0010*/  LDCU UR4, c[0x0][0x390] ;  /* 0x00007200ff0477ac */ /* 0x000e220008000800 */
[----:B------:R-:W1:Y:S01]  /*0020*/  LDCU.64 UR6, c[0x0][0x358] ;  /* 0x00006b00ff0677ac */ /* 0x000e620008000a00 */
[----:B0-----:R-:W-:-:S05]  /*0030*/  IMAD.U32 R4, RZ, RZ, UR4 ;  /* 0x00000004ff047e24 */ /* 0x001fca000f8e00ff */
[----:B------:R-:W-:-:S13]  /*0040*/  ISETP.NE.AND P0, PT, R4, RZ, PT ;  /* 0x000000ff0400720c */ /* 0x000fda0003f05270 */
[----:B-1----:R-:W-:Y:S05]  /*0050*/  @P0 BRA `(.L_x_0) ;  /* 0x00000000001c0947 */ /* 0x002fea0003800000 */
[----:B------:R-:W0:Y:S02]  /*0060*/  S2R R0, SR_TID.X ;  /* 0x0000000000007919 */ /* 0x000e240000002100 */
[----:B0-----:R-:W-:-:S13]  /*0070*/  ISETP.NE.AND P0, PT, R0, RZ, PT ;  /* 0x000000ff0000720c */ /* 0x001fda0003f05270 */
[----:B------:R-:W-:Y:S05]  /*0080*/  @P0 EXIT ;  /* 0x000000000000094d */ /* 0x000fea0003800000 */
[----:B------:R-:W0:Y:S08]  /*0090*/  LDC.64 R2, c[0x0][0x388] ;  /* 0x0000e200ff027b82 */ /* 0x000e300000000a00 */
[----:B------:R-:W0:Y:S02]  /*00a0*/  LDC.64 R4, c[0x0][0x398] ;  /* 0x0000e600ff047b82 */ /* 0x000e240000000a00 */
[----:B0-----:R-:W-:Y:S01]  /*00b0*/  STG.E.64 desc[UR6][R2.64], R4 ;  /* 0x0000000402007986 */ /* 0x001fe2000c101b06 */
[----:B------:R-:W-:Y:S05]  /*00c0*/  EXIT ;  /* 0x000000000000794d */ /* 0x000fea0003800000 */
.L_x_0:
[----:B------:R-:W0:Y:S01]  /*00d0*/  LDCU UR4, c[0x0][0x380] ;  /* 0x00007000ff0477ac */ /* 0x000e220008000800 */
[----:B------:R-:W-:Y:S01]  /*00e0*/  BSSY.RECONVERGENT B0, `(.L_x_1) ;  /* 0x00005b3000007945 */ /* 0x000fe20003800200 */
[----:B0-----:R-:W-:-:S09]  /*00f0*/  ULOP3.LUT UP0, URZ, UR4, 0x1f, URZ, 0xc0, !UPT ;  /* 0x0000001f04ff7892 */ /* 0x001fd2000f80c0ff */
[----:B------:R-:W-:Y:S05]  /*0100*/  BRA.U UP0, `(.L_x_2) ;  /* 0x0000002d003c7547 */ /* 0x000fea000b800000 */
[----:B------:R-:W-:-:S13]  /*0110*/  ISETP.GT.AND P0, PT, R4, 0x7ff, PT ;  /* 0x000007ff0400780c */ /* 0x000fda0003f04270 */
[----:B------:R-:W-:Y:S05]  /*0120*/  @P0 BRA `(.L_x_3) ;  /* 0x0000001400e80947 */ /* 0x000fea0003800000 */
[----:B------:R-:W0:Y:S01]  /*0130*/  S2R R3, SR_TID.X ;  /* 0x0000000000037919 */ /* 0x000e220000002100 */
[----:B------:R-:W-:Y:S01]  /*0140*/  BSSY.RECONVERGENT B1, `(.L_x_4) ;  /* 0x0000009000017945 */ /* 0x000fe20003800200 */
[----:B------:R-:W-:Y:S02]  /*0150*/  CS2R R6, SRZ ;  /* 0x0000000000067805 */ /* 0x000fe4000001ff00 */
[----:B0-----:R-:W-:Y:S01]  /*0160*/  ISETP.GE.AND P0, PT, R3, R4, PT ;  /* 0x000000040300720c */ /* 0x001fe20003f06270 */
[----:B------:R-:W-:-:S12]  /*0170*/  IMAD.MOV.U32 R5, RZ, RZ, R3 ;  /* 0x000000ffff057224 */ /* 0x000fd800078e0003 */
[----:B------:R-:W-:Y:S05]  /*0180*/  @P0 BRA `(.L_x_5) ;  /* 0x0000000000100947 */ /* 0x000fea0003800000 */
[----:B------:R-:W0:Y:S02]  /*0190*/  LDC.64 R6, c[0x0][0x380] ;  /* 0x0000e000ff067b82 */ /* 0x000e240000000a00 */
[----:B0-----:R-:W-:-:S06]  /*01a0*/  IMAD.WIDE.U32 R6, R3, 0x8, R6 ;  /* 0x0000000803067825 */ /* 0x001fcc00078e0006 */
[----:B------:R-:W5:Y:S01]  /*01b0*/  LDG.E.64.CONSTANT R6, desc[UR6][R6.64] ;  /* 0x0000000606067981 */ /* 0x000f62000c1e9b00 */
[----:B------:R-:W-:-:S07]  /*01c0*/  VIADD R5, R3, 0x100 ;  /* 0x0000010003057836 */ /* 0x000fce0000000000 */
.L_x_5:
[----:B------:R-:W-:Y:S05]  /*01d0*/  BSYNC.RECONVERGENT B1 ;  /* 0x0000000000017941 */ /* 0x000fea0003800200 */
.L_x_4:
[----:B------:R-:W-:Y:S01]  /*01e0*/  ISETP.GE.AND P0, PT, R5, R4, PT ;  /* 0x000000040500720c */ /* 0x000fe20003f06270 */
[----:B------:R-:W-:-:S12]  /*01f0*/  BSSY.RECONVERGENT B1, `(.L_x_6) ;  /* 0x00000b0000017945 */ /* 0x000fd80003800200 */
[----:B------:R-:W-:Y:S05]  /*0200*/  @P0 BRA `(.L_x_7) ;  /* 0x0000000800b80947 */ /* 0x000fea0003800000 */
[----:B------:R-:W-:Y:S01]  /*0210*/  LOP3.LUT R9, RZ, R5, RZ, 0x33, !PT ;  /* 0x00000005ff097212 */ /* 0x000fe200078e33ff */
[----:B------:R-:W-:Y:S04]  /*0220*/  BSSY.RECONVERGENT B2, `(.L_x_8) ;  /* 0x0000019000027945 */ /* 0x000fe80003800200 */
[----:B------:R-:W-:-:S05]  /*0230*/  IMAD.IADD R0, R9, 0x1, R4 ;  /* 0x0000000109007824 */ /* 0x000fca00078e0204 */
[C---:B------:R-:W-:Y:S02]  /*0240*/  LOP3.LUT R2, R0.reuse, 0x300, RZ, 0xc0, !PT ;  /* 0x0000030000027812 */ /* 0x040fe400078ec0ff */
[----:B------:R-:W-:Y:S02]  /*0250*/  ISETP.GE.U32.AND P0, PT, R0, 0x300, PT ;  /* 0x000003000000780c */ /* 0x000fe40003f06070 */
[----:B------:R-:W-:-:S13]  /*0260*/  ISETP.NE.AND P1, PT, R2, 0x300, PT ;  /* 0x000003000200780c */ /* 0x000fda0003f25270 */
[----:B------:R-:W-:Y:S05]  /*0270*/  @!P1 BRA `(.L_x_9) ;  /* 0x00000000004c9947 */ /* 0x000fea0003800000 */
[----:B------:R-:W0:Y:S01]  /*0280*/  LDC.64 R8, c[0x0][0x380] ;  /* 0x0000e000ff087b82 */ /* 0x000e220000000a00 */
[----:B------:R-:W-:-:S04]  /*0290*/  LEA.HI R0, R0, 0x1, RZ, 0x18 ;  /* 0x0000000100007811 */ /* 0x000fc800078fc0ff */
[----:B------:R-:W-:-:S05]  /*02a0*/  LOP3.LUT R0, R0, 0x3, RZ, 0xc0, !PT ;  /* 0x0000000300007812 */ /* 0x000fca00078ec0ff */
[----:B------:R-:W-:Y:S02]  /*02b0*/  IMAD.MOV R0, RZ, RZ, -R0 ;  /* 0x000000ffff007224 */ /* 0x000fe400078e0a00 */
[----:B0-----:R-:W-:-:S04]  /*02c0*/  IMAD.WIDE.U32 R8, R5, 0x8, R8 ;  /* 0x0000000805087825 */ /* 0x001fc800078e0008 */
[----:B------:R-:W-:Y:S02]  /*02d0*/  IMAD.MOV.U32 R2, RZ, RZ, R8 ;  /* 0x000000ffff027224 */ /* 0x000fe400078e0008 */
[----:B------:R-:W-:-:S07]  /*02e0*/  IMAD.MOV.U32 R11, RZ, RZ, R9 ;  /* 0x000000ffff0b7224 */ /* 0x000fce00078e0009 */
.L_x_10:
[----:B------:R-:W-:Y:S02]  /*02f0*/  IMAD.MOV.U32 R8, RZ, RZ, R2 ;  /* 0x000000ffff087224 */ /* 0x000fe400078e0002 */
[----:B------:R-:W-:-:S06]  /*0300*/  IMAD.MOV.U32 R9, RZ, RZ, R11 ;  /* 0x000000ffff097224 */ /* 0x000fcc00078e000b */
[----:B------:R-:W2:Y:S01]  /*0310*/  LDG.E.64.CONSTANT R8, desc[UR6][R8.64] ;  /* 0x0000000608087981 */ /* 0x000ea2000c1e9b00 */
[----:B------:R-:W-:Y:S01]  /*0320*/  VIADD R0, R0, 0x1 ;  /* 0x0000000100007836 */ /* 0x000fe20000000000 */
[----:B------:R-:W-:Y:S01]  /*0330*/  IADD3 R2, P3, PT, R2, 0x800, RZ ;  /* 0x0000080002027810 */ /* 0x000fe20007f7e0ff */
[----:B------:R-:W-:-:S03]  /*0340*/  VIADD R5, R5, 0x100 ;  /* 0x0000010005057836 */ /* 0x000fc60000000000 */
[----:B------:R-:W-:Y:S01]  /*0350*/  ISETP.NE.AND P2, PT, R0, RZ, PT ;  /* 0x000000ff0000720c */ /* 0x000fe20003f45270 */
[----:B------:R-:W-:Y:S01]  /*0360*/  IMAD.X R11, RZ, RZ, R11, P3 ;  /* 0x000000ffff0b7224 */ /* 0x000fe200018e060b */
[----:B--2--5:R-:W-:-:S06]  /*0370*/  DSETP.GEU.AND P1, PT, R6, R8, PT ;  /* 0x000000080600722a */ /* 0x024fcc0003f2e000 */
[----:B------:R-:W-:Y:S02]  /*0380*/  FSEL R6, R8, R6, !P1 ;  /* 0x0000000608067208 */ /* 0x000fe40004800000 */
[----:B------:R-:W-:-:S03]  /*0390*/  FSEL R7, R9, R7, !P1 ;  /* 0x0000000709077208 */ /* 0x000fc60004800000 */
[----:B------:R-:W-:Y:S05]  /*03a0*/  @P2 BRA `(.L_x_10) ;  /* 0xfffffffc00d02947 */ /* 0x000fea000383ffff */
.L_x_9:
[----:B------:R-:W-:Y:S05]  /*03b0*/  BSYNC.RECONVERGENT B2 ;  /* 0x0000000000027941 */ /* 0x000fea0003800200 */
.L_x_8:
[----:B------:R-:W-:Y:S05]  /*03c0*/  @!P0 BRA `(.L_x_7) ;  /* 0x0000000800488947 */ /* 0x000fea0003800000 */
[----:B------:R-:W-:Y:S01]  /*03d0*/  IMAD.IADD R0, R4, 0x1, -R5 ;  /* 0x0000000104007824 */ /* 0x000fe200078e0a05 */
[----:B------:R-:W-:Y:S01]  /*03e0*/  BSSY.RECONVERGENT B2, `(.L_x_11) ;  /* 0x0000051000027945 */ /* 0x000fe20003800200 */
[----:B------:R-:W-:-:S03]  /*03f0*/  PLOP3.LUT P0, PT, PT, PT, PT, 0x80, 0x8 ;  /* 0x000000000008781c */ /* 0x000fc60003f0f070 */
[----:B------:R-:W-:-:S13]  /*0400*/  ISETP.GT.AND P1, PT, R0, 0xc00, PT ;  /* 0x00000c000000780c */ /* 0x000fda0003f24270 */
[----:B------:R-:W-:Y:S05]  /*0410*/  @!P1 BRA `(.L_x_12) ;  /* 0x0000000400349947 */ /* 0x000fea0003800000 */
[----:B------:R-:W0:Y:S01]  /*0420*/  LDC.64 R8, c[0x0][0x380] ;  /* 0x0000e000ff087b82 */ /* 0x000e220000000a00 */
[----:B------:R-:W-:Y:S01]  /*0430*/  PLOP3.LUT P0, PT, PT, PT, PT, 0x8, 0x80 ;  /* 0x000000000080781c */ /* 0x000fe20003f0e170 */
[----:B------:R-:W-:-:S12]  /*0440*/  VIADD R0, R4, 0xfffff400 ;  /* 0xfffff40004007836 */ /* 0x000fd80000000000 */
.L_x_13:
[----:B0-----:R-:W-:-:S05]  /*0450*/  IMAD.WIDE R30, R5, 0x8, R8 ;  /* 0x00000008051e7825 */ /* 0x001fca00078e0208 */
[----:B------:R-:W2:Y:S04]  /*0460*/  LDG.E.64.CONSTANT R10, desc[UR6][R30.64] ;  /* 0x000000061e0a7981 */ /* 0x000ea8000c1e9b00 */
[----:B------:R-:W3:Y:S04]  /*0470*/  LDG.E.64.CONSTANT R12, desc[UR6][R30.64+0x800] ;  /* 0x000800061e0c7981 */ /* 0x000ee8000c1e9b00 */
[----:B------:R-:W4:Y:S01]  /*0480*/  LDG.E.64.CONSTANT R14, desc[UR6][R30.64+0x1000] ;  /* 0x001000061e0e7981 */ /* 0x000f22000c1e9b00 */
[----:B------:R-:W-:-:S03]  /*0490*/  VIADD R39, R5, 0x400 ;  /* 0x0000040005277836 */ /* 0x000fc60000000000 */
[----:B------:R-:W4:Y:S01]  /*04a0*/  LDG.E.64.CONSTANT R16, desc[UR6][R30.64+0x1800] ;  /* 0x001800061e107981 */ /* 0x000f22000c1e9b00 */
[----:B------:R-:W-:-:S05]  /*04b0*/  IMAD.WIDE R38, R39, 0x8, R8 ;  /* 0x0000000827267825 */ /* 0x000fca00078e0208 */
[----:B------:R-:W4:Y:S04]  /*04c0*/  LDG.E.64.CONSTANT R18, desc[UR6][R38.64] ;  /* 0x0000000626127981 */ /* 0x000f28000c1e9b00 */
[----:B------:R-:W4:Y:S04]  /*04d0*/  LDG.E.64.CONSTANT R20, desc[UR6][R38.64+0x800] ;  /* 0x0008000626147981 */ /* 0x000f28000c1e9b00 */
        /* <DEDUP_REMOVED lines=12> */
[----:B------:R-:W4:Y:S04]  /*05a0*/  LDG.E.64.CONSTANT R38, desc[UR6][R44.64+0x1000] ;  /* 0x001000062c267981 */ /* 0x000f28000c1e9b00 */
[----:B------:R-:W4:Y:S01]  /*05b0*/  LDG.E.64.CONSTANT R40, desc[UR6][R44.64+0x1800] ;  /* 0x001800062c287981 */ /* 0x000f22000c1e9b00 */
[----:B------:R-:W-:-:S05]  /*05c0*/  VIADD R5, R5, 0x1000 ;  /* 0x0000100005057836 */ /* 0x000fca0000000000 */
[----:B------:R-:W-:Y:S01]  /*05d0*/  ISETP.GE.AND P2, PT, R5, R0, PT ;  /* 0x000000000500720c */ /* 0x000fe20003f46270 */
[----:B--2--5:R-:W-:-:S06]  /*05e0*/  DSETP.GEU.AND P1, PT, R6, R10, PT ;  /* 0x0000000a0600722a */ /* 0x024fcc0003f2e000 */
[----:B------:R-:W-:Y:S02]  /*05f0*/  FSEL R6, R10, R6, !P1 ;  /* 0x000000060a067208 */ /* 0x000fe40004800000 */
[----:B------:R-:W-:-:S06]  /*0600*/  FSEL R7, R11, R7, !P1 ;  /* 0x000000070b077208 */ /* 0x000fcc0004800000 */
[----:B---3--:R-:W-:-:S06]  /*0610*/  DSETP.GEU.AND P1, PT, R6, R12, PT ;  /* 0x0000000c0600722a */ /* 0x008fcc0003f2e000 */
[----:B------:R-:W-:Y:S02]  /*0620*/  FSEL R6, R12, R6, !P1 ;  /* 0x000000060c067208 */ /* 0x000fe40004800000 */
[----:B------:R-:W-:-:S06]  /*0630*/  FSEL R7, R13, R7, !P1 ;  /* 0x000000070d077208 */ /* 0x000fcc0004800000 */
[----:B----4-:R-:W-:-:S06]  /*0640*/  DSETP.GEU.AND P1, PT, R6, R14, PT ;  /* 0x0000000e0600722a */ /* 0x010fcc0003f2e000 */
[----:B------:R-:W-:Y:S02]  /*0650*/  FSEL R6, R14, R6, !P1 ;  /* 0x000000060e067208 */ /* 0x000fe40004800000 */
[----:B------:R-:W-:-:S06]  /*0660*/  FSEL R7, R15, R7, !P1 ;  /* 0x000000070f077208 */ /* 0x000fcc0004800000 */
[----:B------:R-:W-:-:S06]  /*0670*/  DSETP.GEU.AND P1, PT, R6, R16, PT ;  /* 0x000000100600722a */ /* 0x000fcc0003f2e000 */
        /* <DEDUP_REMOVED lines=37> */
[----:B------:R-:W-:Y:S01]  /*08d0*/  FSEL R7, R41, R7, !P1 ;  /* 0x0000000729077208 */ /* 0x000fe20004800000 */
[----:B------:R-:W-:Y:S06]  /*08e0*/  @!P2 BRA `(.L_x_13) ;  /* 0xfffffff800d8a947 */ /* 0x000fec000383ffff */
.L_x_12:
[----:B------:R-:W-:Y:S05]  /*08f0*/  BSYNC.RECONVERGENT B2 ;  /* 0x0000000000027941 */ /* 0x000fea0003800200 */
.L_x_11:
[----:B------:R-:W-:Y:S01]  /*0900*/  IMAD.IADD R0, R4, 0x1, -R5 ;  /* 0x0000000104007824 */ /* 0x000fe200078e0a05 */
[----:B------:R-:W-:Y:S04]  /*0910*/  BSSY.RECONVERGENT B2, `(.L_x_14) ;  /* 0x0000029000027945 */ /* 0x000fe80003800200 */
[----:B------:R-:W-:-:S13]  /*0920*/  ISETP.GT.AND P1, PT, R0, 0x400, PT ;  /* 0x000004000000780c */ /* 0x000fda0003f24270 */
[----:B------:R-:W-:Y:S05]  /*0930*/  @!P1 BRA `(.L_x_15) ;  /* 0x0000000000989947 */ /* 0x000fea0003800000 */
[----:B------:R-:W0:Y:S02]  /*0940*/  LDC.64 R18, c[0x0][0x380] ;  /* 0x0000e000ff127b82 */ /* 0x000e240000000a00 */
        /* <DEDUP_REMOVED lines=11> */
[----:B------:R-:W-:Y:S01]  /*0a00*/  VIADD R5, R5, 0x800 ;  /* 0x0000080005057836 */ /* 0x000fe20000000000 */
        /* <DEDUP_REMOVED lines=20> */
[----:B------:R-:W-:Y:S02]  /*0b50*/  FSEL R7, R25, R7, !P0 ;  /* 0x0000000719077208 */ /* 0x000fe40004000000 */
[----:B------:R-:W-:-:S04]  /*0b60*/  PLOP3.LUT P0, PT, PT, PT, PT, 0x8, 0x80 ;  /* 0x000000000080781c */ /* 0x000fc80003f0e170 */
[----:B------:R-:W-:-:S06]  /*0b70*/  DSETP.GEU.AND P1, PT, R6, R26, PT ;  /* 0x0000001a0600722a */ /* 0x000fcc0003f2e000 */
[----:B------:R-:W-:Y:S02]  /*0b80*/  FSEL R6, R26, R6, !P1 ;  /* 0x000000061a067208 */ /* 0x000fe40004800000 */
[----:B------:R-:W-:-:S07]  /*0b90*/  FSEL R7, R27, R7, !P1 ;  /* 0x000000071b077208 */ /* 0x000fce0004800000 */
.L_x_15:
[----:B------:R-:W-:Y:S05]  /*0ba0*/  BSYNC.RECONVERGENT B2 ;  /* 0x0000000000027941 */ /* 0x000fea0003800200 */
.L_x_14:
[----:B------:R-:W-:-:S13]  /*0bb0*/  ISETP.LT.OR P0, PT, R5, R4, P0 ;  /* 0x000000040500720c */ /* 0x000fda0000701670 */
[----:B------:R-:W-:Y:S05]  /*0bc0*/  @!P0 BRA `(.L_x_7) ;  /* 0x0000000000488947 */ /* 0x000fea0003800000 */
[----:B------:R-:W0:Y:S02]  /*0bd0*/  LDC.64 R8, c[0x0][0x380] ;  /* 0x0000e000ff087b82 */ /* 0x000e240000000a00 */
[----:B0-----:R-:W-:-:S05]  /*0be0*/  IMAD.WIDE R8, R5, 0x8, R8 ;  /* 0x0000000805087825 */ /* 0x001fca00078e0208 */
[----:B------:R-:W2:Y:S04]  /*0bf0*/  LDG.E.64.CONSTANT R10, desc[UR6][R8.64] ;  /* 0x00000006080a7981 */ /* 0x000ea8000c1e9b00 */
[----:B------:R-:W3:Y:S04]  /*0c00*/  LDG.E.64.CONSTANT R12, desc[UR6][R8.64+0x800] ;  /* 0x00080006080c7981 */ /* 0x000ee8000c1e9b00 */
[----:B------:R-:W4:Y:S04]  /*0c10*/  LDG.E.64.CONSTANT R14, desc[UR6][R8.64+0x1000] ;  /* 0x00100006080e7981 */ /* 0x000f28000c1e9b00 */
[----:B------:R-:W4:Y:S01]  /*0c20*/  LDG.E.64.CONSTANT R16, desc[UR6][R8.64+0x1800] ;  /* 0x0018000608107981 */ /* 0x000f22000c1e9b00 */
        /* <DEDUP_REMOVED lines=11> */
[----:B------:R-:W-:-:S07]  /*0ce0*/  FSEL R7, R17, R7, !P0 ;  /* 0x0000000711077208 */ /* 0x000fce0004000000 */
.L_x_7:
[----:B------:R-:W-:Y:S05]  /*0cf0*/  BSYNC.RECONVERGENT B1 ;  /* 0x0000000000017941 */ /* 0x000fea0003800200 */
.L_x_6:
[----:B------:R-:W-:-:S13]  /*0d00*/  ISETP.GE.AND P0, PT, R4, 0x100, PT ;  /* 0x000001000400780c */ /* 0x000fda0003f06270 */
[----:B------:R-:W-:Y:S05]  /*0d10*/  @!P0 BRA `(.L_x_16) ;  /* 0x00000004003c8947 */ /* 0x000fea0003800000 */
[----:B------:R-:W0:Y:S01]  /*0d20*/  S2R R8, SR_LANEID ;  /* 0x0000000000087919 */ /* 0x000e220000000000 */
[----:B-----5:R-:W-:Y:S04]  /*0d30*/  SHFL.DOWN PT, R4, R6, 0x1, 0x1f ;  /* 0x08201f0006047f89 */ /* 0x020fe800000e0000 */
[----:B------:R-:W1:Y:S02]  /*0d40*/  SHFL.DOWN PT, R5, R7, 0x1, 0x1f ;  /* 0x08201f0007057f89 */ /* 0x000e6400000e0000 */
[----:B-1----:R-:W-:Y:S01]  /*0d50*/  DSETP.GEU.AND P1, PT, R6, R4, PT ;  /* 0x000000040600722a */ /* 0x002fe20003f2e000 */
[C---:B0-----:R-:W-:Y:S02]  /*0d60*/  ISETP.GT.AND P0, PT, R8.reuse, 0x1e, PT ;  /* 0x0000001e0800780c */ /* 0x041fe40003f04270 */
[----:B------:R-:W-:-:S03]  /*0d70*/  ISETP.NE.AND P2, PT, R8, RZ, PT ;  /* 0x000000ff0800720c */ /* 0x000fc60003f45270 */
[----:B------:R-:W-:Y:S02]  /*0d80*/  FSEL R9, R4, R6, !P1 ;  /* 0x0000000604097208 */ /* 0x000fe40004800000 */
[----:B------:R-:W-:Y:S02]  /*0d90*/  FSEL R5, R5, R7, !P1 ;  /* 0x0000000705057208 */ /* 0x000fe40004800000 */
[----:B------:R-:W-:Y:S02]  /*0da0*/  FSEL R6, R6, R9, P0 ;  /* 0x0000000906067208 */ /* 0x000fe40000000000 */
[----:B------:R-:W-:Y:S02]  /*0db0*/  FSEL R11, R7, R5, P0 ;  /* 0x00000005070b7208 */ /* 0x000fe40000000000 */
[----:B------:R-:W-:Y:S01]  /*0dc0*/  ISETP.GT.AND P0, PT, R8, 0x1d, PT ;  /* 0x0000001d0800780c */ /* 0x000fe20003f04270 */
[----:B------:R-:W-:Y:S01]  /*0dd0*/  SHFL.DOWN PT, R4, R6, 0x2, 0x1f ;  /* 0x08401f0006047f89 */ /* 0x000fe200000e0000 */
[----:B------:R-:W-:Y:S01]  /*0de0*/  @!P2 MOV R2, 0x400 ;  /* 0x000004000002a802 */ /* 0x000fe20000000f00 */
[----:B------:R-:W-:Y:S01]  /*0df0*/  IMAD.MOV.U32 R7, RZ, RZ, R11 ;  /* 0x000000ffff077224 */ /* 0x000fe200078e000b */
[----:B------:R-:W-:Y:S01]  /*0e00*/  @!P2 SHF.R.U32.HI R0, RZ, 0x2, R3 ;  /* 0x00000002ff00a819 */ /* 0x000fe20000011603 */
[----:B------:R-:W0:Y:S03]  /*0e10*/  SHFL.DOWN PT, R5, R11, 0x2, 0x1f ;  /* 0x08401f000b057f89 */ /* 0x000e2600000e0000 */
[----:B------:R-:W-:Y:S01]  /*0e20*/  @!P2 LOP3.LUT R0, R0, 0xf8, RZ, 0xc0, !PT ;  /* 0x000000f80000a812 */ /* 0x000fe200078ec0ff */
[----:B------:R-:W1:Y:S01]  /*0e30*/  @!P2 S2R R9, SR_CgaCtaId ;  /* 0x000000000009a919 */ /* 0x000e620000008800 */
[----:B0-----:R-:W-:-:S06]  /*0e40*/  DSETP.GEU.AND P1, PT, R6, R4, PT ;  /* 0x000000040600722a */ /* 0x001fcc0003f2e000 */
[----:B------:R-:W-:Y:S02]  /*0e50*/  @!P0 FSEL R6, R4, R6, !P1 ;  /* 0x0000000604068208 */ /* 0x000fe40004800000 */
[----:B------:R-:W-:Y:S02]  /*0e60*/  @!P0 FSEL R11, R5, R11, !P1 ;  /* 0x0000000b050b8208 */ /* 0x000fe40004800000 */
[----:B------:R-:W-:Y:S01]  /*0e70*/  ISETP.GT.AND P0, PT, R8, 0x1b, PT ;  /* 0x0000001b0800780c */ /* 0x000fe20003f04270 */
[----:B------:R-:W-:Y:S02]  /*0e80*/  SHFL.DOWN PT, R4, R6, 0x4, 0x1f ;  /* 0x08801f0006047f89 */ /* 0x000fe400000e0000 */
[----:B------:R-:W-:Y:S02]  /*0e90*/  IMAD.MOV.U32 R7, RZ, RZ, R11 ;  /* 0x000000ffff077224 */ /* 0x000fe400078e000b */
[----:B------:R-:W0:Y:S04]  /*0ea0*/  SHFL.DOWN PT, R5, R11, 0x4, 0x1f ;  /* 0x08801f000b057f89 */ /* 0x000e2800000e0000 */
        /* <DEDUP_REMOVED lines=14> */
[----:B0-----:R-:W-:Y:S01]  /*0f90*/  DSETP.GEU.AND P0, PT, R6, R4, PT ;  /* 0x000000040600722a */ /* 0x001fe20003f0e000 */
[----:B-1----:R-:W-:-:S05]  /*0fa0*/  @!P2 LEA R7, R9, R2, 0x18 ;  /* 0x000000020907a211 */ /* 0x002fca00078ec0ff */
[----:B------:R-:W-:Y:S01]  /*0fb0*/  FSEL R4, R4, R6, !P0 ;  /* 0x0000000604047208 */ /* 0x000fe20004000000 */
[----:B------:R-:W-:Y:S01]  /*0fc0*/  @!P2 IMAD.IADD R9, R0, 0x1, R7 ;  /* 0x000000010009a824 */ /* 0x000fe200078e0207 */
[----:B------:R-:W-:Y:S02]  /*0fd0*/  FSEL R5, R5, R11, !P0 ;  /* 0x0000000b05057208 */ /* 0x000fe40004000000 */
[----:B------:R-:W-:Y:S02]  /*0fe0*/  ISETP.NE.AND P0, PT, R3, RZ, PT ;  /* 0x000000ff0300720c */ /* 0x000fe40003f05270 */
[----:B------:R-:W-:Y:S01]  /*0ff0*/  FSEL R6, R6, R4, P1 ;  /* 0x0000000406067208 */ /* 0x000fe20000800000 */
[----:B------:R3:W-:Y:S01]  /*1000*/  @!P2 STS.64 [R9+0x8], R4 ;  /* 0x000008040900a388 */ /* 0x0007e20000000a00 */
[----:B------:R-:W-:Y:S01]  /*1010*/  FSEL R7, R11, R5, P1 ;  /* 0x000000050b077208 */ /* 0x000fe20000800000 */
[----:B------:R-:W-:Y:S08]  /*1020*/  BAR.SYNC.DEFER_BLOCKING 0x0 ;  /* 0x0000000000007b1d */ /* 0x000ff00000010000 */
[----:B------:R-:W-:Y:S05]  /*1030*/  @P0 BRA `(.L_x_17) ;  /* 0x0000004800f40947 */ /* 0x000fea0003800000 */
[----:B------:R-:W0:Y:S01]  /*1040*/  S2UR UR5, SR_CgaCtaId ;  /* 0x00000000000579c3 */ /* 0x000e220000008800 */
[----:B------:R-:W-:Y:S02]  /*1050*/  UMOV UR4, 0x400 ;  /* 0x0000040000047882 */ /* 0x000fe40000000000 */
[----:B0-----:R-:W-:-:S09]  /*1060*/  ULEA UR4, UR5, UR4, 0x18 ;  /* 0x0000000405047291 */ /* 0x001fd2000f8ec0ff */
[----:B---3--:R-:W0:Y:S04]  /*1070*/  LDS.128 R8, [UR4+0x10] ;  /* 0x00001004ff087984 */ /* 0x008e280008000c00 */
[----:B------:R-:W1:Y:S01]  /*1080*/  LDS.128 R12, [UR4+0x20] ;  /* 0x00002004ff0c7984 */ /* 0x000e620008000c00 */
[----:B0-----:R-:W-:-:S06]  /*1090*/  DSETP.GEU.AND P1, PT, R6, R8, PT ;  /* 0x000000080600722a */ /* 0x001fcc0003f2e000 */
[----:B------:R-:W-:Y:S02]  /*10a0*/  FSEL R2, R8, R6, !P1 ;  /* 0x0000000608027208 */ /* 0x000fe40004800000 */
[----:B------:R-:W-:Y:S02]  /*10b0*/  FSEL R3, R9, R7, !P1 ;  /* 0x0000000709037208 */ /* 0x000fe40004800000 */
[----:B------:R-:W0:Y:S04]  /*10c0*/  LDS.128 R4, [UR4+0x30] ;  /* 0x00003004ff047984 */ /* 0x000e280008000c00 */
[----:B------:R-:W-:-:S06]  /*10d0*/  DSETP.GEU.AND P1, PT, R2, R10, PT ;  /* 0x0000000a0200722a */ /* 0x000fcc0003f2e000 */
[----:B------:R-:W-:Y:S02]  /*10e0*/  FSEL R2, R10, R2, !P1 ;  /* 0x000000020a027208 */ /* 0x000fe40004800000 */
[----:B------:R-:W-:-:S06]  /*10f0*/  FSEL R3, R11, R3, !P1 ;  /* 0x000000030b037208 */ /* 0x000fcc0004800000 */
[----:B-1----:R-:W-:-:S06]  /*1100*/  DSETP.GEU.AND P1, PT, R2, R12, PT ;  /* 0x0000000c0200722a */ /* 0x002fcc0003f2e000 */
[----:B------:R-:W-:Y:S02]  /*1110*/  FSEL R8, R12, R2, !P1 ;  /* 0x000000020c087208 */ /* 0x000fe40004800000 */
[----:B------:R-:W-:Y:S02]  /*1120*/  FSEL R9, R13, R3, !P1 ;  /* 0x000000030d097208 */ /* 0x000fe40004800000 */
[----:B------:R-:W1:Y:S04]  /*1130*/  LDS.64 R2, [UR4+0x40] ;  /* 0x00004004ff027984 */ /* 0x000e680008000a00 */
[----:B------:R-:W-:-:S06]  /*1140*/  DSETP.GEU.AND P1, PT, R8, R14, PT ;  /* 0x0000000e0800722a */ /* 0x000fcc0003f2e000 */
[----:B------:R-:W-:Y:S02]  /*1150*/  FSEL R8, R14, R8, !P1 ;  /* 0x000000080e087208 */ /* 0x000fe40004800000 */
[----:B------:R-:W-:-:S06]  /*1160*/  FSEL R9, R15, R9, !P1 ;  /* 0x000000090f097208 */ /* 0x000fcc0004800000 */
[----:B0-----:R-:W-:-:S06]  /*1170*/  DSETP.GEU.AND P1, PT, R8, R4, PT ;  /* 0x000000040800722a */ /* 0x001fcc0003f2e000 */
[----:B------:R-:W-:Y:S02]  /*1180*/  FSEL R4, R4, R8, !P1 ;  /* 0x0000000804047208 */ /* 0x000fe40004800000 */
[----:B------:R-:W-:-:S06]  /*1190*/  FSEL R5, R5, R9, !P1 ;  /* 0x0000000905057208 */ /* 0x000fcc0004800000 */
[----:B------:R-:W-:-:S06]  /*11a0*/  DSETP.GEU.AND P1, PT, R4, R6, PT ;  /* 0x000000060400722a */ /* 0x000fcc0003f2e000 */
[----:B------:R-:W-:Y:S02]  /*11b0*/  FSEL R4, R6, R4, !P1 ;  /* 0x0000000406047208 */ /* 0x000fe40004800000 */
[----:B------:R-:W-:-:S06]  /*11c0*/  FSEL R5, R7, R5, !P1 ;  /* 0x0000000507057208 */ /* 0x000fcc0004800000 */
[----:B-1----:R-:W-:-:S06]  /*11d0*/  DSETP.GEU.AND P1, PT, R4, R2, PT ;  /* 0x000000020400722a */ /* 0x002fcc0003f2e000 */
[----:B------:R-:W-:Y:S02]  /*11e0*/  FSEL R6, R2, R4, !P1 ;  /* 0x0000000402067208 */ /* 0x000fe40004800000 */
[----:B------:R-:W-:Y:S01]  /*11f0*/  FSEL R7, R3, R5, !P1 ;  /* 0x0000000503077208 */ /* 0x000fe20004800000 */
[----:B------:R-:W-:Y:S06]  /*1200*/  BRA `(.L_x_17) ;  /* 0x0000004800807947 */ /* 0x000fec0003800000 */
.L_x_16:
[----:B------:R-:W-:Y:S01]  /*1210*/  LOP3.LUT R0, R3, 0x3e0, RZ, 0xc0, !PT ;  /* 0x000003e003007812 */ /* 0x000fe200078ec0ff */
[----:B------:R-:W0:Y:S03]  /*1220*/  S2R R10, SR_LANEID ;  /* 0x00000000000a7919 */ /* 0x000e260000000000 */
[----:B------:R-:W-:Y:S01]  /*1230*/  LOP3.LUT R9, RZ, R0, RZ, 0x33, !PT ;  /* 0x00000000ff097212 */ /* 0x000fe200078e33ff */
[----:B------:R-:W-:-:S04]  /*1240*/  VIADD R5, R0, 0x20 ;  /* 0x0000002000057836 */ /* 0x000fc80000000000 */
[----:B------:R-:W-:Y:S01]  /*1250*/  IMAD.IADD R9, R9, 0x1, R4 ;  /* 0x0000000109097824 */ /* 0x000fe200078e0204 */
[----:B------:R-:W-:-:S04]  /*1260*/  ISETP.GT.AND P0, PT, R5, R4, PT ;  /* 0x000000040500720c */ /* 0x000fc80003f04270 */
[----:B------:R-:W-:-:S05]  /*1270*/  SEL R5, R9, 0x1f, P0 ;  /* 0x0000001f09057807 */ /* 0x000fca0000000000 */
[----:B-----5:R-:W-:Y:S04]  /*1280*/  SHFL.DOWN PT, R8, R6, 0x1, R5 ;  /* 0x0820000006087989 */ /* 0x020fe800000e0005 */
[----:B------:R-:W1:Y:S01]  /*1290*/  SHFL.DOWN PT, R9, R7, 0x1, R5 ;  /* 0x0820000007097989 */ /* 0x000e6200000e0005 */
[C---:B0-----:R-:W-:Y:S01]  /*12a0*/  ISETP.GE.AND P0, PT, R10.reuse, R5, PT ;  /* 0x000000050a00720c */ /* 0x041fe20003f06270 */
[----:B------:R-:W-:Y:S01]  /*12b0*/  VIADD R0, R10, 0x2 ;  /* 0x000000020a007836 */ /* 0x000fe20000000000 */
[----:B-1----:R-:W-:-:S06]  /*12c0*/  DSETP.GEU.AND P1, PT, R6, R8, PT ;  /* 0x000000080600722a */ /* 0x002fcc0003f2e000 */
[-C--:B------:R-:W-:Y:S02]  /*12d0*/  FSEL R11, R8, R6.reuse, !P1 ;  /* 0x00000006080b7208 */ /* 0x080fe40004800000 */
[-C--:B------:R-:W-:Y:S02]  /*12e0*/  FSEL R9, R9, R7.reuse, !P1 ;  /* 0x0000000709097208 */ /* 0x080fe40004800000 */
[----:B------:R-:W-:Y:S02]  /*12f0*/  FSEL R2, R11, R6, !P0 ;  /* 0x000000060b027208 */ /* 0x000fe40004000000 */
[----:B------:R-:W-:Y:S02]  /*1300*/  FSEL R11, R9, R7, !P0 ;  /* 0x00000007090b7208 */ /* 0x000fe40004000000 */
[----:B------:R-:W-:Y:S01]  /*1310*/  ISETP.GT.AND P0, PT, R0, R5, PT ;  /* 0x000000050000720c */ /* 0x000fe20003f04270 */
[----:B------:R-:W-:Y:S01]  /*1320*/  SHFL.DOWN PT, R8, R2, 0x2, R5 ;  /* 0x0840000002087989 */ /* 0x000fe200000e0005 */
[----:B------:R-:W-:-:S02]  /*1330*/  IMAD.MOV.U32 R6, RZ, RZ, R2 ;  /* 0x000000ffff067224 */ /* 0x000fc400078e0002 */
[----:B------:R-:W-:Y:S01]  /*1340*/  IMAD.MOV.U32 R7, RZ, RZ, R11 ;  /* 0x000000ffff077224 */ /* 0x000fe200078e000b */
[----:B------:R-:W0:Y:S01]  /*1350*/  SHFL.DOWN PT, R9, R11, 0x2, R5 ;  /* 0x084000000b097989 */ /* 0x000e2200000e0005 */
[----:B------:R-:W-:-:S04]  /*1360*/  VIADD R0, R10, 0x4 ;  /* 0x000000040a007836 */ /* 0x000fc80000000000 */
[----:B0-----:R-:W-:-:S06]  /*1370*/  DSETP.GEU.AND P1, PT, R6, R8, PT ;  /* 0x000000080600722a */ /* 0x001fcc0003f2e000 */
[----:B------:R-:W-:Y:S02]  /*1380*/  @!P0 FSEL R2, R8, R2, !P1 ;  /* 0x0000000208028208 */ /* 0x000fe40004800000 */
[----:B------:R-:W-:Y:S02]  /*1390*/  @!P0 FSEL R11, R9, R11, !P1 ;  /* 0x0000000b090b8208 */ /* 0x000fe40004800000 */
[----:B------:R-:W-:Y:S01]  /*13a0*/  ISETP.GT.AND P0, PT, R0, R5, PT ;  /* 0x000000050000720c */ /* 0x000fe20003f04270 */
[----:B------:R-:W-:Y:S01]  /*13b0*/  SHFL.DOWN PT, R6, R2, 0x4, R5 ;  /* 0x0880000002067989 */ /* 0x000fe200000e0005 */
[----:B------:R-:W-:Y:S02]  /*13c0*/  IMAD.MOV.U32 R8, RZ, RZ, R2 ;  /* 0x000000ffff087224 */ /* 0x000fe400078e0002 */
        /* <DEDUP_REMOVED lines=8> */
[----:B------:R-:W-:Y:S01]  /*1450*/  IMAD.MOV.U32 R8, RZ, RZ, R2 ;  /* 0x000000ffff087224 */ /* 0x000fe200078e0002 */
[C---:B------:R-:W-:Y:S01]  /*1460*/  ISETP.NE.AND P0, PT, R10.reuse, RZ, PT ;  /* 0x000000ff0a00720c */ /* 0x040fe20003f05270 */
[----:B------:R-:W-:Y:S01]  /*1470*/  IMAD.MOV.U32 R9, RZ, RZ, R11 ;  /* 0x000000ffff097224 */ /* 0x000fe200078e000b */
[----:B------:R-:W0:Y:S01]  /*1480*/  SHFL.DOWN PT, R7, R11, 0x8, R5 ;  /* 0x090000000b077989 */ /* 0x000e2200000e0005 */
[----:B------:R-:W-:-:S10]  /*1490*/  VIADD R0, R10, 0x10 ;  /* 0x000000100a007836 */ /* 0x000fd40000000000 */
[----:B------:R-:W1:Y:S01]  /*14a0*/  @!P0 S2R R13, SR_CgaCtaId ;  /* 0x00000000000d8919 */ /* 0x000e620000008800 */
[----:B0-----:R-:W-:-:S06]  /*14b0*/  DSETP.GEU.AND P2, PT, R8, R6, PT ;  /* 0x000000060800722a */ /* 0x001fcc0003f4e000 */
[----:B------:R-:W-:Y:S02]  /*14c0*/  @!P1 FSEL R2, R6, R2, !P2 ;  /* 0x0000000206029208 */ /* 0x000fe40005000000 */
[----:B------:R-:W-:Y:S02]  /*14d0*/  @!P1 FSEL R11, R7, R11, !P2 ;  /* 0x0000000b070b9208 */ /* 0x000fe40005000000 */
[----:B------:R-:W-:Y:S01]  /*14e0*/  ISETP.GT.AND P1, PT, R0, R5, PT ;  /* 0x000000050000720c */ /* 0x000fe20003f24270 */
[----:B------:R-:W-:Y:S01]  /*14f0*/  SHFL.DOWN PT, R6, R2, 0x10, R5 ;  /* 0x0a00000002067989 */ /* 0x000fe200000e0005 */
[----:B------:R-:W-:Y:S01]  /*1500*/  IMAD.MOV.U32 R8, RZ, RZ, R2 ;  /* 0x000000ffff087224 */ /* 0x000fe200078e0002 */
[----:B------:R-:W-:Y:S01]  /*1510*/  @!P0 SHF.R.U32.HI R0, RZ, 0x2, R3 ;  /* 0x00000002ff008819 */ /* 0x000fe20000011603 */
[----:B------:R-:W-:Y:S01]  /*1520*/  IMAD.MOV.U32 R9, RZ, RZ, R11 ;  /* 0x000000ffff097224 */ /* 0x000fe200078e000b */
[----:B------:R-:W0:Y:S02]  /*1530*/  SHFL.DOWN PT, R7, R11, 0x10, R5 ;  /* 0x0a0000000b077989 */ /* 0x000e2400000e0005 */
[----:B------:R-:W-:-:S03]  /*1540*/  @!P0 LOP3.LUT R0, R0, 0xf8, RZ, 0xc0, !PT ;  /* 0x000000f800008812 */ /* 0x000fc600078ec0ff */
[----:B0-----:R-:W-:Y:S01]  /*1550*/  DSETP.GEU.AND P2, PT, R8, R6, PT ;  /* 0x000000060800722a */ /* 0x001fe20003f4e000 */
[----:B------:R-:W-:-:S04]  /*1560*/  @!P0 MOV R8, 0x400 ;  /* 0x0000040000088802 */ /* 0x000fc80000000f00 */
[----:B-1----:R-:W-:Y:S02]  /*1570*/  @!P0 LEA R13, R13, R8, 0x18 ;  /* 0x000000080d0d8211 */ /* 0x002fe400078ec0ff */
[----:B------:R-:W-:Y:S02]  /*1580*/  @!P1 FSEL R2, R6, R2, !P2 ;  /* 0x0000000206029208 */ /* 0x000fe40005000000 */
[----:B------:R-:W-:Y:S01]  /*1590*/  @!P1 FSEL R11, R7, R11, !P2 ;  /* 0x0000000b070b9208 */ /* 0x000fe20005000000 */
[----:B------:R-:W-:Y:S02]  /*15a0*/  @!P0 IMAD.IADD R13, R0, 0x1, R13 ;  /* 0x00000001000d8824 */ /* 0x000fe400078e020d */
[----:B------:R-:W-:Y:S02]  /*15b0*/  IMAD.MOV.U32 R6, RZ, RZ, R2 ;  /* 0x000000ffff067224 */ /* 0x000fe400078e0002 */
[----:B------:R-:W-:-:S05]  /*15c0*/  IMAD.MOV.U32 R7, RZ, RZ, R11 ;  /* 0x000000ffff077224 */ /* 0x000fca00078e000b */
[----:B------:R3:W-:Y:S01]  /*15d0*/  @!P0 STS.64 [R13+0x8], R6 ;  /* 0x000008060d008388 */ /* 0x0007e20000000a00 */
[----:B------:R-:W-:Y:S01]  /*15e0*/  BAR.SYNC.DEFER_BLOCKING 0x0 ;  /* 0x0000000000007b1d */ /* 0x000fe20000010000 */
[----:B------:R-:W-:-:S13]  /*15f0*/  ISETP.NE.AND P0, PT, R3, RZ, PT ;  /* 0x000000ff0300720c */ /* 0x000fda0003f05270 */
[----:B---3--:R-:W-:Y:S05]  /*1600*/  @P0 BRA `(.L_x_17) ;  /* 0x0000004400800947 */ /* 0x008fea0003800000 */
[----:B------:R-:W0:Y:S01]  /*1610*/  S2UR UR5, SR_CgaCtaId ;  /* 0x00000000000579c3 */ /* 0x000e220000008800 */
[----:B------:R-:W-:Y:S01]  /*1620*/  UMOV UR4, 0x400 ;  /* 0x0000040000047882 */ /* 0x000fe20000000000 */
[----:B------:R-:W-:Y:S01]  /*1630*/  ISETP.GT.AND P2, PT, R4, 0x20, PT ;  /* 0x000000200400780c */ /* 0x000fe20003f44270 */
[----:B0-----:R-:W-:-:S09]  /*1640*/  ULEA UR4, UR5, UR4, 0x18 ;  /* 0x0000000405047291 */ /* 0x001fd2000f8ec0ff */
[----:B------:R-:W0:Y:S04]  /*1650*/  LDS.128 R16, [UR4+0x10] ;  /* 0x00001004ff107984 */ /* 0x000e280008000c00 */
[----:B------:R-:W1:Y:S04]  /*1660*/  LDS.128 R12, [UR4+0x20] ;  /* 0x00002004ff0c7984 */ /* 0x000e680008000c00 */
[----:B------:R-:W2:Y:S01]  /*1670*/  LDS.128 R8, [UR4+0x30] ;  /* 0x00003004ff087984 */ /* 0x000ea20008000c00 */
[----:B0-----:R-:W-:-:S06]  /*1680*/  DSETP.GEU.AND P1, PT, R6, R16, PT ;  /* 0x000000100600722a */ /* 0x001fcc0003f2e000 */
[-C--:B------:R-:W-:Y:S02]  /*1690*/  FSEL R3, R16, R6.reuse, !P1 ;  /* 0x0000000610037208 */ /* 0x080fe40004800000 */
[-C--:B------:R-:W-:Y:S02]  /*16a0*/  FSEL R17, R17, R7.reuse, !P1 ;  /* 0x0000000711117208 */ /* 0x080fe40004800000 */
[----:B------:R-:W-:Y:S02]  /*16b0*/  FSEL R6, R3, R6, P2 ;  /* 0x0000000603067208 */ /* 0x000fe40001000000 */
[----:B------:R-:W-:Y:S02]  /*16c0*/  FSEL R7, R17, R7, P2 ;  /* 0x0000000711077208 */ /* 0x000fe40001000000 */
[C---:B------:R-:W-:Y:S01]  /*16d0*/  ISETP.GT.AND P1, PT, R4.reuse, 0x40, PT ;  /* 0x000000400400780c */ /* 0x040fe20003f24270 */
[----:B------:R-:W-:Y:S01]  /*16e0*/  IMAD.MOV.U32 R2, RZ, RZ, R6 ;  /* 0x000000ffff027224 */ /* 0x000fe200078e0006 */
[----:B------:R-:W-:Y:S01]  /*16f0*/  ISETP.GT.AND P2, PT, R4, 0x60, PT ;  /* 0x000000600400780c */ /* 0x000fe20003f44270 */
[----:B------:R-:W-:-:S06]  /*1700*/  IMAD.MOV.U32 R3, RZ, RZ, R7 ;  /* 0x000000ffff037224 */ /* 0x000fcc00078e0007 */
[----:B------:R-:W-:-:S06]  /*1710*/  DSETP.GEU.AND P3, PT, R2, R18, PT ;  /* 0x000000120200722a */ /* 0x000fcc0003f6e000 */
[----:B------:R-:W-:Y:S02]  /*1720*/  @P1 FSEL R6, R18, R6, !P3 ;  /* 0x0000000612061208 */ /* 0x000fe40005800000 */
[----:B------:R-:W-:Y:S02]  /*1730*/  @P1 FSEL R7, R19, R7, !P3 ;  /* 0x0000000713071208 */ /* 0x000fe40005800000 */
[----:B------:R-:W-:Y:S01]  /*1740*/  ISETP.GT.AND P1, PT, R4, 0x80, PT ;  /* 0x000000800400780c */ /* 0x000fe20003f24270 */
[----:B------:R-:W-:Y:S02]  /*1750*/  IMAD.MOV.U32 R2, RZ, RZ, R6 ;  /* 0x000000ffff027224 */ /* 0x000fe400078e0006 */
[----:B------:R-:W-:-:S06]  /*1760*/  IMAD.MOV.U32 R3, RZ, RZ, R7 ;  /* 0x000000ffff037224 */ /* 0x000fcc00078e0007 */
[----:B-1----:R-:W-:Y:S01]  /*1770*/  DSETP.GEU.AND P3, PT, R2, R12, PT ;  /* 0x0000000c0200722a */ /* 0x002fe20003f6e000 */
[----:B------:R-:W0:Y:S05]  /*1780*/  LDS.64 R2, [UR4+0x40] ;  /* 0x00004004ff027984 */ /* 0x000e2a0008000a00 */
[----:B------:R-:W-:Y:S02]  /*1790*/  @P2 FSEL R6, R12, R6, !P3 ;  /* 0x000000060c062208 */ /* 0x000fe40005800000 */
[----:B------:R-:W-:Y:S02]  /*17a0*/  @P2 FSEL R7, R13, R7, !P3 ;  /* 0x000000070d072208 */ /* 0x000fe40005800000 */
[----:B------:R-:W-:-:S04]  /*17b0*/  ISETP.GT.AND P2, PT, R4, 0xa0, PT ;  /* 0x000000a00400780c */ /* 0x000fc80003f44270 */
[----:B------:R-:W-:-:S06]  /*17c0*/  DSETP.GEU.AND P3, PT, R6, R14, PT ;  /* 0x0000000e0600722a */ /* 0x000fcc0003f6e000 */
[----:B------:R-:W-:Y:S02]  /*17d0*/  @P1 FSEL R6, R14, R6, !P3 ;  /* 0x000000060e061208 */ /* 0x000fe40005800000 */
[----:B------:R-:W-:Y:S02]  /*17e0*/  @P1 FSEL R7, R15, R7, !P3 ;  /* 0x000000070f071208 */ /* 0x000fe40005800000 */
[----:B------:R-:W-:-:S04]  /*17f0*/  ISETP.GT.AND P1, PT, R4, 0xc0, PT ;  /* 0x000000c00400780c */ /* 0x000fc80003f24270 */
[----:B--2---:R-:W-:-:S06]  /*1800*/  DSETP.GEU.AND P3, PT, R6, R8, PT ;  /* 0x000000080600722a */ /* 0x004fcc0003f6e000 */
[----:B------:R-:W-:Y:S02]  /*1810*/  @P2 FSEL R6, R8, R6, !P3 ;  /* 0x0000000608062208 */ /* 0x000fe40005800000 */
[----:B------:R-:W-:Y:S02]  /*1820*/  @P2 FSEL R7, R9, R7, !P3 ;  /* 0x0000000709072208 */ /* 0x000fe40005800000 */
[----:B------:R-:W-:-:S04]  /*1830*/  ISETP.GT.AND P2, PT, R4, 0xe0, PT ;  /* 0x000000e00400780c */ /* 0x000fc80003f44270 */
[----:B------:R-:W-:-:S06]  /*1840*/  DSETP.GEU.AND P3, PT, R6, R10, PT ;  /* 0x0000000a0600722a */ /* 0x000fcc0003f6e000 */
[----:B------:R-:W-:Y:S02]  /*1850*/  @P1 FSEL R6, R10, R6, !P3 ;  /* 0x000000060a061208 */ /* 0x000fe40005800000 */
[----:B------:R-:W-:-:S03]  /*1860*/  @P1 FSEL R7, R11, R7, !P3 ;  /* 0x000000070b071208 */ /* 0x000fc60005800000 */
[----:B------:R-:W-:Y:S02]  /*1870*/  IMAD.MOV.U32 R4, RZ, RZ, R6 ;  /* 0x000000ffff047224 */ /* 0x000fe400078e0006 */
[----:B------:R-:W-:-:S06]  /*1880*/  IMAD.MOV.U32 R5, RZ, RZ, R7 ;  /* 0x000000ffff057224 */ /* 0x000fcc00078e0007 */
[----:B0-----:R-:W-:-:S06]  /*1890*/  DSETP.GEU.AND P1, PT, R4, R2, PT ;  /* 0x000000020400722a */ /* 0x001fcc0003f2e000 */
[----:B------:R-:W-:Y:S02]  /*18a0*/  @P2 FSEL R6, R2, R6, !P1 ;  /* 0x0000000602062208 */ /* 0x000fe40004800000 */
[----:B------:R-:W-:Y:S01]  /*18b0*/  @P2 FSEL R7, R3, R7, !P1 ;  /* 0x0000000703072208 */ /* 0x000fe20004800000 */
[----:B------:R-:W-:Y:S06]  /*18c0*/  BRA `(.L_x_17) ;  /* 0x0000004000d07947 */ /* 0x000fec0003800000 */
.L_x_3:
[----:B------:R-:W0:Y:S01]  /*18d0*/  S2R R0, SR_TID.X ;  /* 0x0000000000007919 */ /* 0x000e220000002100 */
[----:B------:R-:W1:Y:S02]  /*18e0*/  LDCU.64 UR4, c[0x0][0x380] ;  /* 0x00007000ff0477ac */ /* 0x000e640008000a00 */
[----:B-1----:R-:W-:Y:S02]  /*18f0*/  IMAD.U32 R2, RZ, RZ, UR4 ;  /* 0x00000004ff027e24 */ /* 0x002fe4000f8e00ff */
[----:B------:R-:W-:Y:S02]  /*1900*/  IMAD.U32 R3, RZ, RZ, UR5 ;  /* 0x00000005ff037e24 */ /* 0x000fe4000f8e00ff */
[----:B0-----:R-:W-:-:S04]  /*1910*/  IMAD.SHL.U32 R5, R0, 0x4, RZ ;  /* 0x0000000400057824 */ /* 0x001fc800078e00ff */
[----:B------:R-:W-:-:S05]  /*1920*/  IMAD.WIDE.U32 R6, R5, 0x8, R2 ;  /* 0x0000000805067825 */ /* 0x000fca00078e0002 */
[----:B------:R-:W2:Y:S04]  /*1930*/  LDG.E.128.CONSTANT R20, desc[UR6][R6.64] ;  /* 0x0000000606147981 */ /* 0x000ea8000c1e9d00 */
[----:B------:R-:W3:Y:S04]  /*1940*/  LDG.E.128.CONSTANT R12, desc[UR6][R6.64+0x10] ;  /* 0x00001006060c7981 */ /* 0x000ee8000c1e9d00 */
[----:B------:R-:W4:Y:S04]  /*1950*/  LDG.E.128.CONSTANT R8, desc[UR6][R6.64+0x2000] ;  /* 0x0020000606087981 */ /* 0x000f28000c1e9d00 */
[----:B------:R0:W5:Y:S01]  /*1960*/  LDG.E.128.CONSTANT R16, desc[UR6][R6.64+0x2010] ;  /* 0x0020100606107981 */ /* 0x000162000c1e9d00 */
[----:B------:R-:W-:Y:S01]  /*1970*/  ISETP.GE.U32.AND P1, PT, R4, 0x1000, PT ;  /* 0x000010000400780c */ /* 0x000fe20003f26070 */
[----:B------:R-:W-:Y:S01]  /*1980*/  UMOV UR4, 0x800 ;  /* 0x0000080000047882 */ /* 0x000fe20000000000 */
[----:B--2---:R-:W-:-:S06]  /*1990*/  DSETP.GEU.AND P0, PT, R20, R22, PT ;  /* 0x000000161400722a */ /* 0x004fcc0003f0e000 */
[----:B------:R-:W-:Y:S02]  /*19a0*/  FSEL R20, R22, R20, !P0 ;  /* 0x0000001416147208 */ /* 0x000fe40004000000 */
[----:B------:R-:W-:-:S06]  /*19b0*/  FSEL R21, R23, R21, !P0 ;  /* 0x0000001517157208 */ /* 0x000fcc0004000000 */
[----:B---3--:R-:W-:-:S06]  /*19c0*/  DSETP.GEU.AND P0, PT, R20, R12, PT ;  /* 0x0000000c1400722a */ /* 0x008fcc0003f0e000 */
[----:B------:R-:W-:Y:S02]  /*19d0*/  FSEL R12, R12, R20, !P0 ;  /* 0x000000140c0c7208 */ /* 0x000fe40004000000 */
[----:B------:R-:W-:-:S06]  /*19e0*/  FSEL R13, R13, R21, !P0 ;  /* 0x000000150d0d7208 */ /* 0x000fcc0004000000 */
[----:B------:R-:W-:-:S06]  /*19f0*/  DSETP.GEU.AND P0, PT, R12, R14, PT ;  /* 0x0000000e0c00722a */ /* 0x000fcc0003f0e000 */
[----:B------:R-:W-:Y:S02]  /*1a00*/  FSEL R12, R14, R12, !P0 ;  /* 0x0000000c0e0c7208 */ /* 0x000fe40004000000 */
[----:B------:R-:W-:-:S06]  /*1a10*/  FSEL R13, R15, R13, !P0 ;  /* 0x0000000d0f0d7208 */ /* 0x000fcc0004000000 */
[----:B----4-:R-:W-:-:S06]  /*1a20*/  DSETP.GEU.AND P0, PT, R12, R8, PT ;  /* 0x000000080c00722a */ /* 0x010fcc0003f0e000 */
[----:B0-----:R-:W-:Y:S02]  /*1a30*/  FSEL R6, R8, R12, !P0 ;  /* 0x0000000c08067208 */ /* 0x001fe40004000000 */
[----:B------:R-:W-:-:S06]  /*1a40*/  FSEL R7, R9, R13, !P0 ;  /* 0x0000000d09077208 */ /* 0x000fcc0004000000 */
[----:B------:R-:W-:-:S06]  /*1a50*/  DSETP.GEU.AND P0, PT, R6, R10, PT ;  /* 0x0000000a0600722a */ /* 0x000fcc0003f0e000 */
[----:B------:R-:W-:Y:S02]  /*1a60*/  FSEL R6, R10, R6, !P0 ;  /* 0x000000060a067208 */ /* 0x000fe40004000000 */
[----:B------:R-:W-:-:S06]  /*1a70*/  FSEL R7, R11, R7, !P0 ;  /* 0x000000070b077208 */ /* 0x000fcc0004000000 */
[----:B-----5:R-:W-:-:S06]  /*1a80*/  DSETP.GEU.AND P0, PT, R6, R16, PT ;  /* 0x000000100600722a */ /* 0x020fcc0003f0e000 */
[----:B------:R-:W-:Y:S02]  /*1a90*/  FSEL R6, R16, R6, !P0 ;  /* 0x0000000610067208 */ /* 0x000fe40004000000 */
[----:B------:R-:W-:-:S06]  /*1aa0*/  FSEL R7, R17, R7, !P0 ;  /* 0x0000000711077208 */ /* 0x000fcc0004000000 */
[----:B------:R-:W-:-:S06]  /*1ab0*/  DSETP.GEU.AND P0, PT, R6, R18, PT ;  /* 0x000000120600722a */ /* 0x000fcc0003f0e000 */
[----:B------:R-:W-:Y:S02]  /*1ac0*/  FSEL R6, R18, R6, !P0 ;  /* 0x0000000612067208 */ /* 0x000fe40004000000 */
[----:B------:R-:W-:Y:S01]  /*1ad0*/  FSEL R7, R19, R7, !P0 ;  /* 0x0000000713077208 */ /* 0x000fe20004000000 */
[----:B------:R-:W-:Y:S06]  /*1ae0*/  @!P1 BRA `(.L_x_18) ;  /* 0x0000000000a49947 */ /* 0x000fec0003800000 */
[----:B------:R-:W0:Y:S01]  /*1af0*/  LDC R24, c[0x0][0x390] ;  /* 0x0000e400ff187b82 */ /* 0x000e220000000800 */
[----:B------:R-:W-:Y:S01]  /*1b00*/  VIADD R25, R4, 0xfffff800 ;  /* 0xfffff80004197836 */ /* 0x000fe20000000000 */
[----:B------:R-:W-:-:S06]  /*1b10*/  UMOV UR4, 0x800 ;  /* 0x0000080000047882 */ /* 0x000fcc0000000000 */
[----:B------:R-:W1:Y:S02]  /*1b20*/  LDC.64 R2, c[0x0][0x380] ;  /* 0x0000e000ff027b82 */ /* 0x000e640000000a00 */
.L_x_20:
[----:B------:R-:W-:-:S04]  /*1b30*/  VIADD R27, R5, UR4 ;  /* 0x00000004051b7c36 */ /* 0x000fc80008000000 */
[----:B-1----:R-:W-:-:S05]  /*1b40*/  IMAD.WIDE.U32 R26, R27, 0x8, R2 ;  /* 0x000000081b1a7825 */ /* 0x002fca00078e0002 */
[----:B------:R-:W2:Y:S04]  /*1b50*/  LDG.E.128.CONSTANT R12, desc[UR6][R26.64] ;  /* 0x000000061a0c7981 */ /* 0x000ea8000c1e9d00 */
[----:B------:R-:W3:Y:S04]  /*1b60*/  LDG.E.128.CONSTANT R16, desc[UR6][R26.64+0x10] ;  /* 0x000010061a107981 */ /* 0x000ee8000c1e9d00 */
[----:B------:R-:W4:Y:S04]  /*1b70*/  LDG.E.128.CONSTANT R20, desc[UR6][R26.64+0x2000] ;  /* 0x002000061a147981 */ /* 0x000f28000c1e9d00 */
[----:B------:R-:W5:Y:S01]  /*1b80*/  LDG.E.128.CONSTANT R8, desc[UR6][R26.64+0x2010] ;  /* 0x002010061a087981 */ /* 0x000f62000c1e9d00 */
[----:B0-----:R-:W-:Y:S01]  /*1b90*/  IMAD.MOV.U32 R4, RZ, RZ, R24 ;  /* 0x000000ffff047224 */ /* 0x001fe200078e0018 */
[----:B--2---:R-:W-:-:S06]  /*1ba0*/  DSETP.GEU.AND P0, PT, R6, R12, PT ;  /* 0x0000000c0600722a */ /* 0x004fcc0003f0e000 */
[----:B------:R-:W-:Y:S02]  /*1bb0*/  FSEL R6, R12, R6, !P0 ;  /* 0x000000060c067208 */ /* 0x000fe40004000000 */
[----:B------:R-:W-:-:S06]  /*1bc0*/  FSEL R7, R13, R7, !P0 ;  /* 0x000000070d077208 */ /* 0x000fcc0004000000 */
[----:B------:R-:W-:-:S06]  /*1bd0*/  DSETP.GEU.AND P0, PT, R6, R14, PT ;  /* 0x0000000e0600722a */ /* 0x000fcc0003f0e000 */
        /* <DEDUP_REMOVED lines=14> */
[----:B-----5:R-:W-:-:S06]  /*1cc0*/  DSETP.GEU.AND P0, PT, R6, R8, PT ;  /* 0x000000080600722a */ /* 0x020fcc0003f0e000 */
[----:B------:R-:W-:Y:S01]  /*1cd0*/  FSEL R6, R8, R6, !P0 ;  /* 0x0000000608067208 */ /* 0x000fe20004000000 */
[----:B------:R-:W-:Y:S01]  /*1ce0*/  VIADD R8, R4, -UR4 ;  /* 0x8000000404087c36 */ /* 0x000fe20008000000 */
[----:B------:R-:W-:-:S04]  /*1cf0*/  FSEL R7, R9, R7, !P0 ;  /* 0x0000000709077208 */ /* 0x000fc80004000000 */
[----:B------:R-:W-:Y:S02]  /*1d00*/  ISETP.GE.AND P1, PT, R8, 0x800, PT ;  /* 0x000008000800780c */ /* 0x000fe40003f26270 */
[----:B------:R-:W-:-:S06]  /*1d10*/  DSETP.GEU.AND P0, PT, R6, R10, PT ;  /* 0x0000000a0600722a */ /* 0x000fcc0003f0e000 */
[----:B------:R-:W-:Y:S02]  /*1d20*/  FSEL R6, R10, R6, !P0 ;  /* 0x000000060a067208 */ /* 0x000fe40004000000 */
[----:B------:R-:W-:-:S03]  /*1d30*/  FSEL R7, R11, R7, !P0 ;  /* 0x000000070b077208 */ /* 0x000fc60004000000 */
[----:B------:R-:W-:Y:S05]  /*1d40*/  @!P1 BRA `(.L_x_19) ;  /* 0x0000000c00009947 */ /* 0x000fea0003800000 */
[----:B------:R-:W-:-:S06]  /*1d50*/  UIADD3 UR4, UPT, UPT, UR4, 0x800, URZ ;  /* 0x0000080004047890 */ /* 0x000fcc000fffe0ff */
[----:B------:R-:W-:-:S13]  /*1d60*/  ISETP.LT.AND P0, PT, R25, UR4, PT ;  /* 0x0000000419007c0c */ /* 0x000fda000bf01270 */
[----:B------:R-:W-:Y:S05]  /*1d70*/  @!P0 BRA `(.L_x_20) ;  /* 0xfffffffc006c8947 */ /* 0x000fea000383ffff */
.L_x_18:
[----:B------:R-:W-:-:S13]  /*1d80*/  ISETP.LE.AND P0, PT, R4, UR4, PT ;  /* 0x0000000404007c0c */ /* 0x000fda000bf03270 */
[----:B------:R-:W-:Y:S05]  /*1d90*/  @P0 BRA `(.L_x_19) ;  /* 0x0000000800ec0947 */ /* 0x000fea0003800000 */
[----:B------:R-:W-:Y:S01]  /*1da0*/  VIADD R41, R4, -UR4 ;  /* 0x8000000404297c36 */ /* 0x000fe20008000000 */
[----:B------:R-:W-:Y:S04]  /*1db0*/  BSSY.RECONVERGENT B1, `(.L_x_19) ;  /* 0x00000b9000017945 */ /* 0x000fe80003800200 */
[----:B------:R-:W-:-:S13]  /*1dc0*/  ISETP.GE.AND P0, PT, R0, R41, PT ;  /* 0x000000290000720c */ /* 0x000fda0003f06270 */
[----:B------:R-:W-:Y:S05]  /*1dd0*/  @P0 BRA `(.L_x_21) ;  /* 0x0000000800d80947 */ /* 0x000fea0003800000 */
[----:B------:R-:W-:Y:S01]  /*1de0*/  LOP3.LUT R5, RZ, R0, RZ, 0x33, !PT ;  /* 0x00000000ff057212 */ /* 0x000fe200078e33ff */
[----:B------:R-:W-:Y:S01]  /*1df0*/  BSSY.RECONVERGENT B2, `(.L_x_22) ;  /* 0x0000016000027945 */ /* 0x000fe20003800200 */
[----:B------:R-:W-:Y:S02]  /*1e00*/  IMAD.MOV.U32 R40, RZ, RZ, R0 ;  /* 0x000000ffff287224 */ /* 0x000fe400078e0000 */
[----:B------:R-:W-:-:S04]  /*1e10*/  IADD3 R4, PT, PT, R4, -UR4, R5 ;  /* 0x8000000404047c10 */ /* 0x000fc8000fffe005 */
[C---:B------:R-:W-:Y:S02]  /*1e20*/  LOP3.LUT R5, R4.reuse, 0x300, RZ, 0xc0, !PT ;  /* 0x0000030004057812 */ /* 0x040fe400078ec0ff */
[----:B------:R-:W-:Y:S02]  /*1e30*/  ISETP.GE.U32.AND P2, PT, R4, 0x300, PT ;  /* 0x000003000400780c */ /* 0x000fe40003f46070 */
[----:B------:R-:W-:-:S13]  /*1e40*/  ISETP.NE.AND P0, PT, R5, 0x300, PT ;  /* 0x000003000500780c */ /* 0x000fda0003f05270 */
[----:B------:R-:W-:Y:S05]  /*1e50*/  @!P0 BRA `(.L_x_23) ;  /* 0x00000000003c8947 */ /* 0x000fea0003800000 */
[----:B------:R-:W-:Y:S01]  /*1e60*/  LEA.HI R4, R4, 0x1, RZ, 0x18 ;  /* 0x0000000104047811 */ /* 0x000fe200078fc0ff */
[----:B------:R-:W-:Y:S02]  /*1e70*/  VIADD R9, R0, UR4 ;  /* 0x0000000400097c36 */ /* 0x000fe40008000000 */
[----:B------:R-:W-:Y:S01]  /*1e80*/  IMAD.MOV.U32 R40, RZ, RZ, R0 ;  /* 0x000000ffff287224 */ /* 0x000fe200078e0000 */
[----:B------:R-:W-:-:S05]  /*1e90*/  LOP3.LUT R4, R4, 0x3, RZ, 0xc0, !PT ;  /* 0x0000000304047812 */ /* 0x000fca00078ec0ff */
[----:B------:R-:W-:-:S07]  /*1ea0*/  IMAD.MOV R8, RZ, RZ, -R4 ;  /* 0x000000ffff087224 */ /* 0x000fce00078e0a04 */
.L_x_24:
[----:B------:R-:W-:-:S06]  /*1eb0*/  IMAD.WIDE.U32 R4, R9, 0x8, R2 ;  /* 0x0000000809047825 */ /* 0x000fcc00078e0002 */
[----:B------:R-:W2:Y:S01]  /*1ec0*/  LDG.E.64.CONSTANT R4, desc[UR6][R4.64] ;  /* 0x0000000604047981 */ /* 0x000ea2000c1e9b00 */
[----:B------:R-:W-:Y:S02]  /*1ed0*/  VIADD R8, R8, 0x1 ;  /* 0x0000000108087836 */ /* 0x000fe40000000000 */
[----:B------:R-:W-:Y:S02]  /*1ee0*/  VIADD R40, R40, 0x100 ;  /* 0x0000010028287836 */ /* 0x000fe40000000000 */
[----:B------:R-:W-:Y:S01]  /*1ef0*/  VIADD R9, R9, 0x100 ;  /* 0x0000010009097836 */ /* 0x000fe20000000000 */
[----:B------:R-:W-:Y:S01]  /*1f00*/  ISETP.NE.AND P1, PT, R8, RZ, PT ;  /* 0x000000ff0800720c */ /* 0x000fe20003f25270 */
[----:B--2---:R-:W-:-:S06]  /*1f10*/  DSETP.GEU.AND P0, PT, R6, R4, PT ;  /* 0x000000040600722a */ /* 0x004fcc0003f0e000 */
[----:B------:R-:W-:Y:S02]  /*1f20*/  FSEL R6, R4, R6, !P0 ;  /* 0x0000000604067208 */ /* 0x000fe40004000000 */
[----:B------:R-:W-:-:S04]  /*1f30*/  FSEL R7, R5, R7, !P0 ;  /* 0x0000000705077208 */ /* 0x000fc80004000000 */
[----:B------:R-:W-:Y:S05]  /*1f40*/  @P1 BRA `(.L_x_24) ;  /* 0xfffffffc00d81947 */ /* 0x000fea000383ffff */
.L_x_23:
[----:B------:R-:W-:Y:S05]  /*1f50*/  BSYNC.RECONVERGENT B2 ;  /* 0x0000000000027941 */ /* 0x000fea0003800200 */
.L_x_22:
[----:B------:R-:W-:Y:S05]  /*1f60*/  @!P2 BRA `(.L_x_21) ;  /* 0x000000080074a947 */ /* 0x000fea0003800000 */
[----:B------:R-:W0:Y:S01]  /*1f70*/  LDCU.64 UR8, c[0x0][0x380] ;  /* 0x00007000ff0877ac */ /* 0x000e220008000a00 */
[----:B------:R-:W-:Y:S01]  /*1f80*/  IMAD.IADD R9, R41, 0x1, -R40 ;  /* 0x0000000129097824 */ /* 0x000fe200078e0a28 */
[C---:B------:R-:W-:Y:S01]  /*1f90*/  IADD3 R5, P0, PT, R40.reuse, UR4, RZ ;  /* 0x0000000428057c10 */ /* 0x040fe2000ff1e0ff */
[----:B------:R-:W-:Y:S01]  /*1fa0*/  BSSY.RECONVERGENT B2, `(.L_x_25) ;  /* 0x0000059000027945 */ /* 0x000fe20003800200 */
[----:B------:R-:W-:Y:S02]  /*1fb0*/  VIADD R43, R40, UR4 ;  /* 0x00000004282b7c36 */ /* 0x000fe40008000000 */
[----:B------:R-:W-:Y:S01]  /*1fc0*/  ISETP.GT.AND P1, PT, R9, 0xc00, PT ;  /* 0x00000c000900780c */ /* 0x000fe20003f24270 */
[----:B------:R-:W-:Y:S01]  /*1fd0*/  IMAD.X R8, RZ, RZ, RZ, P0 ;  /* 0x000000ffff087224 */ /* 0x000fe200000e06ff */
[----:B0-----:R-:W-:-:S04]  /*1fe0*/  LEA R4, P0, R5, UR8, 0x3 ;  /* 0x0000000805047c11 */ /* 0x001fc8000f8018ff */
[----:B------:R-:W-:Y:S02]  /*1ff0*/  LEA.HI.X R5, R5, UR9, R8, 0x3, P0 ;  /* 0x0000000905057c11 */ /* 0x000fe400080f1c08 */
[----:B------:R-:W-:-:S05]  /*2000*/  IADD3 R4, P0, PT, R4, 0x1000, RZ ;  /* 0x0000100004047810 */ /* 0x000fca0007f1e0ff */
[----:B------:R-:W-:Y:S01]  /*2010*/  IMAD.X R5, RZ, RZ, R5, P0 ;  /* 0x000000ffff057224 */ /* 0x000fe200000e0605 */
[----:B------:R-:W-:Y:S01]  /*2020*/  PLOP3.LUT P0, PT, PT, PT, PT, 0x80, 0x8 ;  /* 0x000000000008781c */ /* 0x000fe20003f0f070 */
[----:B------:R-:W-:-:S12]  /*2030*/  @!P1 BRA `(.L_x_26) ;  /* 0x00000004003c9947 */ /* 0x000fd80003800000 */
[----:B------:R-:W-:Y:S01]  /*2040*/  PLOP3.LUT P0, PT, PT, PT, PT, 0x8, 0x80 ;  /* 0x000000000080781c */ /* 0x000fe20003f0e170 */
[----:B------:R-:W-:-:S12]  /*2050*/  VIADD R45, R41, 0xfffff400 ;  /* 0xfffff400292d7836 */ /* 0x000fd80000000000 */
.L_x_27:
[C---:B------:R-:W-:Y:S01]  /*2060*/  IMAD.WIDE.U32 R38, R43.reuse, 0x8, R2 ;  /* 0x000000082b267825 */ /* 0x040fe200078e0002 */
[----:B------:R-:W2:Y:S04]  /*2070*/  LDG.E.64.CONSTANT R8, desc[UR6][R4.64+-0x800] ;  /* 0xfff8000604087981 */ /* 0x000ea8000c1e9b00 */
[----:B------:R-:W3:Y:S04]  /*2080*/  LDG.E.64.CONSTANT R10, desc[UR6][R4.64] ;  /* 0x00000006040a7981 */ /* 0x000ee8000c1e9b00 */
[----:B------:R-:W4:Y:S01]  /*2090*/  LDG.E.64.CONSTANT R38, desc[UR6][R38.64] ;  /* 0x0000000626267981 */ /* 0x000f22000c1e9b00 */
[----:B------:R-:W-:-:S03]  /*20a0*/  VIADD R15, R43, 0x400 ;  /* 0x000004002b0f7836 */ /* 0x000fc60000000000 */
[----:B------:R-:W5:Y:S01]  /*20b0*/  LDG.E.64.CONSTANT R12, desc[UR6][R4.64+0x800] ;  /* 0x00080006040c7981 */ /* 0x000f62000c1e9b00 */
[----:B------:R-:W-:-:S03]  /*20c0*/  IMAD.WIDE.U32 R14, R15, 0x8, R2 ;  /* 0x000000080f0e7825 */ /* 0x000fc600078e0002 */
[----:B------:R-:W5:Y:S04]  /*20d0*/  LDG.E.64.CONSTANT R16, desc[UR6][R4.64+0x1800] ;  /* 0x0018000604107981 */ /* 0x000f68000c1e9b00 */
[----:B------:R-:W5:Y:S04]  /*20e0*/  LDG.E.64.CONSTANT R14, desc[UR6][R14.64] ;  /* 0x000000060e0e7981 */ /* 0x000f68000c1e9b00 */
[----:B------:R-:W5:Y:S01]  /*20f0*/  LDG.E.64.CONSTANT R18, desc[UR6][R4.64+0x2000] ;  /* 0x0020000604127981 */ /* 0x000f62000c1e9b00 */
        /* <DEDUP_REMOVED lines=11> */
[----:B------:R-:W5:Y:S04]  /*21b0*/  LDG.E.64.CONSTANT R34, desc[UR6][R4.64+0x6000] ;  /* 0x0060000604227981 */ /* 0x000f68000c1e9b00 */
[----:B------:R0:W5:Y:S01]  /*21c0*/  LDG.E.64.CONSTANT R36, desc[UR6][R4.64+0x6800] ;  /* 0x0068000604247981 */ /* 0x000162000c1e9b00 */
[----:B------:R-:W-:-:S05]  /*21d0*/  VIADD R40, R40, 0x1000 ;  /* 0x0000100028287836 */ /* 0x000fca0000000000 */
[----:B------:R-:W-:Y:S02]  /*21e0*/  ISETP.GE.AND P2, PT, R40, R45, PT ;  /* 0x0000002d2800720c */ /* 0x000fe40003f46270 */
[----:B0-----:R-:W-:Y:S01]  /*21f0*/  IADD3 R4, P3, PT, R4, 0x8000, RZ ;  /* 0x0000800004047810 */ /* 0x001fe20007f7e0ff */
[----:B------:R-:W-:-:S04]  /*2200*/  VIADD R43, R43, 0x1000 ;  /* 0x000010002b2b7836 */ /* 0x000fc80000000000 */
[----:B------:R-:W-:Y:S01]  /*2210*/  IMAD.X R5, RZ, RZ, R5, P3 ;  /* 0x000000ffff057224 */ /* 0x000fe200018e0605 */
[----:B----4-:R-:W-:-:S06]  /*2220*/  DSETP.GEU.AND P1, PT, R6, R38, PT ;  /* 0x000000260600722a */ /* 0x010fcc0003f2e000 */
[----:B------:R-:W-:Y:S02]  /*2230*/  FSEL R6, R38, R6, !P1 ;  /* 0x0000000626067208 */ /* 0x000fe40004800000 */
[----:B------:R-:W-:-:S06]  /*2240*/  FSEL R7, R39, R7, !P1 ;  /* 0x0000000727077208 */ /* 0x000fcc0004800000 */
[----:B--2---:R-:W-:-:S06]  /*2250*/  DSETP.GEU.AND P1, PT, R6, R8, PT ;  /* 0x000000080600722a */ /* 0x004fcc0003f2e000 */
[----:B------:R-:W-:Y:S02]  /*2260*/  FSEL R6, R8, R6, !P1 ;  /* 0x0000000608067208 */ /* 0x000fe40004800000 */
[----:B------:R-:W-:-:S06]  /*2270*/  FSEL R7, R9, R7, !P1 ;  /* 0x0000000709077208 */ /* 0x000fcc0004800000 */
[----:B---3--:R-:W-:-:S06]  /*2280*/  DSETP.GEU.AND P1, PT, R6, R10, PT ;  /* 0x0000000a0600722a */ /* 0x008fcc0003f2e000 */
[----:B------:R-:W-:Y:S02]  /*2290*/  FSEL R6, R10, R6, !P1 ;  /* 0x000000060a067208 */ /* 0x000fe40004800000 */
[----:B------:R-:W-:-:S06]  /*22a0*/  FSEL R7, R11, R7, !P1 ;  /* 0x000000070b077208 */ /* 0x000fcc0004800000 */
[----:B-----5:R-:W-:-:S06]  /*22b0*/  DSETP.GEU.AND P1, PT, R6, R12, PT ;  /* 0x0000000c0600722a */ /* 0x020fcc0003f2e000 */
        /* <DEDUP_REMOVED lines=39> */
.L_x_26:
[----:B------:R-:W-:Y:S05]  /*2530*/  BSYNC.RECONVERGENT B2 ;  /* 0x0000000000027941 */ /* 0x000fea0003800200 */
.L_x_25:
[----:B------:R-:W-:Y:S01]  /*2540*/  IMAD.IADD R8, R41, 0x1, -R40 ;  /* 0x0000000129087824 */ /* 0x000fe200078e0a28 */
[----:B------:R-:W-:Y:S04]  /*2550*/  BSSY.RECONVERGENT B2, `(.L_x_28) ;  /* 0x000002b000027945 */ /* 0x000fe80003800200 */
[----:B------:R-:W-:-:S13]  /*2560*/  ISETP.GT.AND P1, PT, R8, 0x400, PT ;  /* 0x000004000800780c */ /* 0x000fda0003f24270 */
[----:B------:R-:W-:Y:S05]  /*2570*/  @!P1 BRA `(.L_x_29) ;  /* 0x0000000000a09947 */ /* 0x000fea0003800000 */
        /* <DEDUP_REMOVED lines=9> */
[----:B------:R-:W5:Y:S04]  /*2610*/  LDG.E.64.CONSTANT R22, desc[UR6][R4.64+0x2000] ;  /* 0x0020000604167981 */ /* 0x000f68000c1e9b00 */
[----:B------:R0:W5:Y:S01]  /*2620*/  LDG.E.64.CONSTANT R8, desc[UR6][R4.64+0x2800] ;  /* 0x0028000604087981 */ /* 0x000162000c1e9b00 */
[----:B------:R-:W-:-:S02]  /*2630*/  VIADD R40, R40, 0x800 ;  /* 0x0000080028287836 */ /* 0x000fc40000000000 */
[----:B------:R-:W-:Y:S01]  /*2640*/  VIADD R43, R43, 0x800 ;  /* 0x000008002b2b7836 */ /* 0x000fe20000000000 */
[----:B0-----:R-:W-:-:S05]  /*2650*/  IADD3 R4, P2, PT, R4, 0x4000, RZ ;  /* 0x0000400004047810 */ /* 0x001fca0007f5e0ff */
        /* <DEDUP_REMOVED lines=22> */
[----:B------:R-:W-:Y:S01]  /*27c0*/  DSETP.GEU.AND P1, PT, R6, R8, PT ;  /* 0x000000080600722a */ /* 0x000fe20003f2e000 */
[----:B------:R-:W-:-:S05]  /*27d0*/  PLOP3.LUT P0, PT, PT, PT, PT, 0x8, 0x80 ;  /* 0x000000000080781c */ /* 0x000fca0003f0e170 */
[----:B------:R-:W-:Y:S02]  /*27e0*/  FSEL R6, R8, R6, !P1 ;  /* 0x0000000608067208 */ /* 0x000fe40004800000 */
[----:B------:R-:W-:-:S07]  /*27f0*/  FSEL R7, R9, R7, !P1 ;  /* 0x0000000709077208 */ /* 0x000fce0004800000 */
.L_x_29:
[----:B------:R-:W-:Y:S05]  /*2800*/  BSYNC.RECONVERGENT B2 ;  /* 0x0000000000027941 */ /* 0x000fea0003800200 */
.L_x_28:
[----:B------:R-:W-:-:S13]  /*2810*/  ISETP.LT.OR P0, PT, R40, R41, P0 ;  /* 0x000000292800720c */ /* 0x000fda0000701670 */
[----:B------:R-:W-:Y:S05]  /*2820*/  @!P0 BRA `(.L_x_21) ;  /* 0x0000000000448947 */ /* 0x000fea0003800000 */
[----:B------:R-:W-:Y:S01]  /*2830*/  IMAD.WIDE.U32 R2, R43, 0x8, R2 ;  /* 0x000000082b027825 */ /* 0x000fe200078e0002 */
[----:B------:R-:W2:Y:S04]  /*2840*/  LDG.E.64.CONSTANT R8, desc[UR6][R4.64+-0x800] ;  /* 0xfff8000604087981 */ /* 0x000ea8000c1e9b00 */
[----:B------:R-:W3:Y:S04]  /*2850*/  LDG.E.64.CONSTANT R10, desc[UR6][R4.64] ;  /* 0x00000006040a7981 */ /* 0x000ee8000c1e9b00 */
[----:B------:R-:W4:Y:S04]  /*2860*/  LDG.E.64.CONSTANT R2, desc[UR6][R2.64] ;  /* 0x0000000602027981 */ /* 0x000f28000c1e9b00 */
[----:B------:R-:W5:Y:S01]  /*2870*/  LDG.E.64.CONSTANT R12, desc[UR6][R4.64+0x800] ;  /* 0x00080006040c7981 */ /* 0x000f62000c1e9b00 */
        /* <DEDUP_REMOVED lines=11> */
[----:B------:R-:W-:-:S07]  /*2930*/  FSEL R7, R13, R3, !P0 ;  /* 0x000000030d077208 */ /* 0x000fce0004000000 */
.L_x_21:
[----:B------:R-:W-:Y:S05]  /*2940*/  BSYNC.RECONVERGENT B1 ;  /* 0x0000000000017941 */ /* 0x000fea0003800200 */
.L_x_19:
[----:B------:R-:W0:Y:S01]  /*2950*/  S2R R10, SR_LANEID ;  /* 0x00000000000a7919 */ /* 0x000e220000000000 */
[----:B------:R-:W-:Y:S04]  /*2960*/  SHFL.DOWN PT, R2, R6, 0x1, 0x1f ;  /* 0x08201f0006027f89 */ /* 0x000fe800000e0000 */
        /* <DEDUP_REMOVED lines=10> */
[----:B------:R-:W-:-:S02]  /*2a10*/  @!P2 MOV R7, 0x400 ;  /* 0x000004000007a802 */ /* 0x000fc40000000f00 */
        /* <DEDUP_REMOVED lines=8> */
[----:B------:R-:W-:Y:S01]  /*2aa0*/  SHFL.DOWN PT, R2, R4, 0x4, 0x1f ;  /* 0x08801f0004027f89 */ /* 0x000fe200000e0000 */
[----:B-1----:R-:W-:-:S03]  /*2ab0*/  @!P2 LEA R7, R8, R7, 0x18 ;  /* 0x000000070807a211 */ /* 0x002fc600078ec0ff */
[----:B------:R-:W0:Y:S02]  /*2ac0*/  SHFL.DOWN PT, R3, R5, 0x4, 0x1f ;  /* 0x08801f0005037f89 */ /* 0x000e2400000e0000 */
[----:B------:R-:W-:Y:S01]  /*2ad0*/  @!P2 IMAD.IADD R9, R6, 0x1, R7 ;  /* 0x000000010609a824 */ /* 0x000fe200078e0207 */
[----:B0-----:R-:W-:-:S06]  /*2ae0*/  DSETP.GEU.AND P0, PT, R4, R2, PT ;  /* 0x000000020400722a */ /* 0x001fcc0003f0e000 */
[----:B------:R-:W-:Y:S02]  /*2af0*/  @!P1 FSEL R4, R2, R4, !P0 ;  /* 0x0000000402049208 */ /* 0x000fe40004000000 */
[----:B------:R-:W-:Y:S02]  /*2b00*/  @!P1 FSEL R5, R3, R5, !P0 ;  /* 0x0000000503059208 */ /* 0x000fe40004000000 */
[----:B------:R-:W-:Y:S01]  /*2b10*/  ISETP.GT.AND P1, PT, R10, 0x17, PT ;  /* 0x000000170a00780c */ /* 0x000fe20003f24270 */
[----:B------:R-:W-:Y:S04]  /*2b20*/  SHFL.DOWN PT, R2, R4, 0x8, 0x1f ;  /* 0x09001f0004027f89 */ /* 0x000fe800000e0000 */
[----:B------:R-:W0:Y:S02]  /*2b30*/  SHFL.DOWN PT, R3, R5, 0x8, 0x1f ;  /* 0x09001f0005037f89 */ /* 0x000e2400000e0000 */
[----:B0-----:R-:W-:-:S06]  /*2b40*/  DSETP.GEU.AND P0, PT, R4, R2, PT ;  /* 0x000000020400722a */ /* 0x001fcc0003f0e000 */
[----:B------:R-:W-:Y:S02]  /*2b50*/  @!P1 FSEL R4, R2, R4, !P0 ;  /* 0x0000000402049208 */ /* 0x000fe40004000000 */
[----:B------:R-:W-:Y:S02]  /*2b60*/  @!P1 FSEL R5, R3, R5, !P0 ;  /* 0x0000000503059208 */ /* 0x000fe40004000000 */
[----:B------:R-:W-:Y:S01]  /*2b70*/  ISETP.GT.AND P1, PT, R10, 0xf, PT ;  /* 0x0000000f0a00780c */ /* 0x000fe20003f24270 */
[----:B------:R-:W-:Y:S04]  /*2b80*/  SHFL.DOWN PT, R2, R4, 0x10, 0x1f ;  /* 0x0a001f0004027f89 */ /* 0x000fe800000e0000 */
[----:B------:R-:W0:Y:S02]  /*2b90*/  SHFL.DOWN PT, R3, R5, 0x10, 0x1f ;  /* 0x0a001f0005037f89 */ /* 0x000e2400000e0000 */
[----:B0-----:R-:W-:-:S06]  /*2ba0*/  DSETP.GEU.AND P0, PT, R4, R2, PT ;  /* 0x000000020400722a */ /* 0x001fcc0003f0e000 */
[----:B------:R-:W-:Y:S02]  /*2bb0*/  FSEL R2, R2, R4, !P0 ;  /* 0x0000000402027208 */ /* 0x000fe40004000000 */
        /* <DEDUP_REMOVED lines=10> */
[----:B--2---:R-:W0:Y:S04]  /*2c60*/  LDS.128 R8, [UR4+0x10] ;  /* 0x00001004ff087984 */ /* 0x004e280008000c00 */
        /* <DEDUP_REMOVED lines=25> */
.L_x_2:
        /* <DEDUP_REMOVED lines=12> */
.L_x_32:
[----:B------:R-:W-:Y:S05]  /*2ec0*/  BSYNC.RECONVERGENT B1 ;  /* 0x0000000000017941 */ /* 0x000fea0003800200 */
.L_x_31:
        /* <DEDUP_REMOVED lines=17> */
.L_x_37:
        /* <DEDUP_REMOVED lines=12> */
.L_x_36:
[----:B------:R-:W-:Y:S05]  /*30a0*/  BSYNC.RECONVERGENT B2 ;  /* 0x0000000000027941 */ /* 0x000fea0003800200 */
.L_x_35:
        /* <DEDUP_REMOVED lines=9> */
.L_x_40:
        /* <DEDUP_REMOVED lines=74> */
.L_x_39:
[----:B------:R-:W-:Y:S05]  /*35e0*/  BSYNC.RECONVERGENT B2 ;  /* 0x0000000000027941 */ /* 0x000fea0003800200 */
.L_x_38:
        /* <DEDUP_REMOVED lines=42> */
.L_x_42:
[----:B------:R-:W-:Y:S05]  /*3890*/  BSYNC.RECONVERGENT B2 ;  /* 0x0000000000027941 */ /* 0x000fea0003800200 */
.L_x_41:
        /* <DEDUP_REMOVED lines=20> */
.L_x_34:
[----:B------:R-:W-:Y:S05]  /*39e0*/  BSYNC.RECONVERGENT B1 ;  /* 0x0000000000017941 */ /* 0x000fea0003800200 */
.L_x_33:
        /* <DEDUP_REMOVED lines=14> */
[----:B------:R-:W-:Y:S01]  /*3ad0*/  IMAD.MOV.U32 R2, RZ, RZ, R9 ;  /* 0x000000ffff027224 */ /* 0x000fe200078e0009 */
[----:B------:R-:W-:Y:S01]  /*3ae0*/  @!P2 MOV R4, 0x400 ;  /* 0x000004000004a802 */ /* 0x000fe20000000f00 */
[----:B------:R-:W-:Y:S01]  /*3af0*/  IMAD.MOV.U32 R3, RZ, RZ, R11 ;  /* 0x000000ffff037224 */ /* 0x000fe200078e000b */
[----:B------:R-:W0:Y:S01]  /*3b00*/  SHFL.DOWN PT, R7, R11, 0x2, 0x1f ;  /* 0x08401f000b077f89 */ /* 0x000e2200000e0000 */
[----:B------:R-:W-:Y:S01]  /*3b10*/  @!P2 SHF.R.U32.HI R0, RZ, 0x2, R5 ;  /* 0x00000002ff00a819 */ /* 0x000fe20000011605 */
[----:B------:R-:W1:Y:S03]  /*3b20*/  @!P2 S2R R13, SR_CgaCtaId ;  /* 0x00000000000da919 */ /* 0x000e660000008800 */
[----:B------:R-:W-:Y:S01]  /*3b30*/  @!P2 LOP3.LUT R0, R0, 0xf8, RZ, 0xc0, !PT ;  /* 0x000000f80000a812 */ /* 0x000fe200078ec0ff */
[----:B0-----:R-:W-:-:S06]  /*3b40*/  DSETP.GEU.AND P0, PT, R2, R6, PT ;  /* 0x000000060200722a */ /* 0x001fcc0003f0e000 */
[----:B------:R-:W-:Y:S02]  /*3b50*/  @!P1 FSEL R9, R6, R9, !P0 ;  /* 0x0000000906099208 */ /* 0x000fe40004000000 */
[----:B------:R-:W-:Y:S02]  /*3b60*/  @!P1 FSEL R11, R7, R11, !P0 ;  /* 0x0000000b070b9208 */ /* 0x000fe40004000000 */
[----:B------:R-:W-:Y:S01]  /*3b70*/  ISETP.GT.AND P1, PT, R8, 0x1b, PT ;  /* 0x0000001b0800780c */ /* 0x000fe20003f24270 */
[----:B------:R-:W-:Y:S01]  /*3b80*/  SHFL.DOWN PT, R2, R9, 0x4, 0x1f ;  /* 0x08801f0009027f89 */ /* 0x000fe200000e0000 */
[----:B------:R-:W-:Y:S01]  /*3b90*/  IMAD.MOV.U32 R6, RZ, RZ, R9 ;  /* 0x000000ffff067224 */ /* 0x000fe200078e0009 */
[----:B-1----:R-:W-:Y:S01]  /*3ba0*/  @!P2 LEA R13, R13, R4, 0x18 ;  /* 0x000000040d0da211 */ /* 0x002fe200078ec0ff */
[----:B------:R-:W-:Y:S01]  /*3bb0*/  IMAD.MOV.U32 R7, RZ, RZ, R11 ;  /* 0x000000ffff077224 */ /* 0x000fe200078e000b */
[----:B------:R-:W0:Y:S03]  /*3bc0*/  SHFL.DOWN PT, R3, R11, 0x4, 0x1f ;  /* 0x08801f000b037f89 */ /* 0x000e2600000e0000 */
[----:B------:R-:W-:-:S02]  /*3bd0*/  @!P2 IMAD.IADD R13, R0, 0x1, R13 ;  /* 0x00000001000da824 */ /* 0x000fc400078e020d */
[----:B0-----:R-:W-:-:S06]  /*3be0*/  DSETP.GEU.AND P0, PT, R6, R2, PT ;  /* 0x000000020600722a */ /* 0x001fcc0003f0e000 */
[----:B------:R-:W-:Y:S02]  /*3bf0*/  @!P1 FSEL R9, R2, R9, !P0 ;  /* 0x0000000902099208 */ /* 0x000fe40004000000 */
[----:B------:R-:W-:Y:S02]  /*3c00*/  @!P1 FSEL R11, R3, R11, !P0 ;  /* 0x0000000b030b9208 */ /* 0x000fe40004000000 */
[----:B------:R-:W-:Y:S01]  /*3c10*/  ISETP.GT.AND P1, PT, R8, 0x17, PT ;  /* 0x000000170800780c */ /* 0x000fe20003f24270 */
[----:B------:R-:W-:Y:S01]  /*3c20*/  SHFL.DOWN PT, R2, R9, 0x8, 0x1f ;  /* 0x09001f0009027f89 */ /* 0x000fe200000e0000 */
[----:B------:R-:W-:Y:S02]  /*3c30*/  IMAD.MOV.U32 R6, RZ, RZ, R9 ;  /* 0x000000ffff067224 */ /* 0x000fe400078e0009 */
[----:B------:R-:W-:Y:S01]  /*3c40*/  IMAD.MOV.U32 R7, RZ, RZ, R11 ;  /* 0x000000ffff077224 */ /* 0x000fe200078e000b */
[----:B------:R-:W0:Y:S05]  /*3c50*/  SHFL.DOWN PT, R3, R11, 0x8, 0x1f ;  /* 0x09001f000b037f89 */ /* 0x000e2a00000e0000 */
        /* <DEDUP_REMOVED lines=20> */
[----:B------:R-:W0:Y:S04]  /*3da0*/  LDS.128 R8, [UR4+0x10] ;  /* 0x00001004ff087984 */ /* 0x000e280008000c00 */
[----:B-1----:R-:W1:Y:S01]  /*3db0*/  LDS.128 R12, [UR4+0x20] ;  /* 0x00002004ff0c7984 */ /* 0x002e620008000c00 */
        /* <DEDUP_REMOVED lines=24> */
.L_x_43:
        /* <DEDUP_REMOVED lines=20> */
[----:B------:R-:W0:Y:S05]  /*4080*/  SHFL.DOWN PT, R7, R0, 0x2, R11 ;  /* 0x0840000000077989 */ /* 0x000e2a00000e000b */
[----:B0-----:R-:W-:-:S06]  /*4090*/  DSETP.GEU.AND P0, PT, R2, R6, PT ;  /* 0x000000060200722a */ /* 0x001fcc0003f0e000 */
[----:B------:R-:W-:Y:S01]  /*40a0*/  @!P1 FSEL R9, R6, R9, !P0 ;  /* 0x0000000906099208 */ /* 0x000fe20004000000 */
[----:B------:R-:W-:Y:S01]  /*40b0*/  VIADD R6, R8, 0x4 ;  /* 0x0000000408067836 */ /* 0x000fe20000000000 */
[----:B------:R-:W-:-:S03]  /*40c0*/  @!P1 FSEL R0, R7, R0, !P0 ;  /* 0x0000000007009208 */ /* 0x000fc60004000000 */
[----:B------:R-:W-:Y:S01]  /*40d0*/  SHFL.DOWN PT, R2, R9, 0x4, R11 ;  /* 0x0880000009027989 */ /* 0x000fe200000e000b */
[----:B------:R-:W-:Y:S01]  /*40e0*/  ISETP.GT.AND P1, PT, R6, R11, PT ;  /* 0x0000000b0600720c */ /* 0x000fe20003f24270 */
[----:B------:R-:W-:Y:S02]  /*40f0*/  IMAD.MOV.U32 R6, RZ, RZ, R9 ;  /* 0x000000ffff067224 */ /* 0x000fe400078e0009 */
[----:B------:R-:W0:Y:S01]  /*4100*/  SHFL.DOWN PT, R3, R0, 0x4, R11 ;  /* 0x0880000000037989 */ /* 0x000e2200000e000b */
[----:B------:R-:W-:-:S06]  /*4110*/  IMAD.MOV.U32 R7, RZ, RZ, R0 ;  /* 0x000000ffff077224 */ /* 0x000fcc00078e0000 */
[----:B0-----:R-:W-:Y:S01]  /*4120*/  DSETP.GEU.AND P0, PT, R6, R2, PT ;  /* 0x000000020600722a */ /* 0x001fe20003f0e000 */
[----:B------:R-:W-:-:S05]  /*4130*/  VIADD R6, R8, 0x8 ;  /* 0x0000000808067836 */ /* 0x000fca0000000000 */
        /* <DEDUP_REMOVED lines=15> */
[----:B------:R-:W-:Y:S02]  /*4230*/  IMAD.MOV.U32 R6, RZ, RZ, R9 ;  /* 0x000000ffff067224 */ /* 0x000fe400078e0009 */
[----:B------:R-:W-:Y:S01]  /*4240*/  IMAD.MOV.U32 R7, RZ, RZ, R0 ;  /* 0x000000ffff077224 */ /* 0x000fe200078e0000 */
[----:B------:R-:W0:Y:S05]  /*4250*/  SHFL.DOWN PT, R3, R0, 0x10, R11 ;  /* 0x0a00000000037989 */ /* 0x000e2a00000e000b */
[----:B0-----:R-:W-:Y:S01]  /*4260*/  DSETP.GEU.AND P1, PT, R6, R2, PT ;  /* 0x000000020600722a */ /* 0x001fe20003f2e000 */
[----:B------:R-:W-:-:S02]  /*4270*/  @!P0 MOV R7, 0x400 ;  /* 0x0000040000078802 */ /* 0x000fc40000000f00 */
[----:B------:R-:W-:Y:S02]  /*4280*/  @!P0 SHF.R.U32.HI R6, RZ, 0x2, R5 ;  /* 0x00000002ff068819 */ /* 0x000fe40000011605 */
[----:B-1----:R-:W-:Y:S02]  /*4290*/  @!P0 LEA R7, R10, R7, 0x18 ;  /* 0x000000070a078211 */ /* 0x002fe400078ec0ff */
[----:B------:R-:W-:Y:S02]  /*42a0*/  @!P0 LOP3.LUT R6, R6, 0xf8, RZ, 0xc0, !PT ;  /* 0x000000f806068812 */ /* 0x000fe400078ec0ff */
[----:B------:R-:W-:Y:S02]  /*42b0*/  @!P2 FSEL R9, R2, R9, !P1 ;  /* 0x000000090209a208 */ /* 0x000fe40004800000 */
[----:B------:R-:W-:Y:S01]  /*42c0*/  @!P2 FSEL R0, R3, R0, !P1 ;  /* 0x000000000300a208 */ /* 0x000fe20004800000 */
[----:B------:R-:W-:Y:S02]  /*42d0*/  @!P0 IMAD.IADD R3, R6, 0x1, R7 ;  /* 0x0000000106038824 */ /* 0x000fe400078e0207 */
[----:B------:R-:W-:-:S02]  /*42e0*/  IMAD.MOV.U32 R6, RZ, RZ, R9 ;  /* 0x000000ffff067224 */ /* 0x000fc400078e0009 */
[----:B------:R-:W-:-:S05]  /*42f0*/  IMAD.MOV.U32 R7, RZ, RZ, R0 ;  /* 0x000000ffff077224 */ /* 0x000fca00078e0000 */
[----:B------:R1:W-:Y:S01]  /*4300*/  @!P0 STS.64 [R3+0x8], R6 ;  /* 0x0000080603008388 */ /* 0x0003e20000000a00 */
[----:B------:R-:W-:Y:S01]  /*4310*/  BAR.SYNC.DEFER_BLOCKING 0x0 ;  /* 0x0000000000007b1d */ /* 0x000fe20000010000 */
[----:B------:R-:W-:-:S13]  /*4320*/  ISETP.NE.AND P0, PT, R5, RZ, PT ;  /* 0x000000ff0500720c */ /* 0x000fda0003f05270 */
[----:B-1----:R-:W-:Y:S05]  /*4330*/  @P0 BRA `(.L_x_17) ;  /* 0x0000001800340947 */ /* 0x002fea0003800000 */
[----:B------:R-:W0:Y:S01]  /*4340*/  S2UR UR5, SR_CgaCtaId ;  /* 0x00000000000579c3 */ /* 0x000e220000008800 */
[----:B------:R-:W-:Y:S01]  /*4350*/  UMOV UR4, 0x400 ;  /* 0x0000040000047882 */ /* 0x000fe20000000000 */
[C---:B------:R-:W-:Y:S02]  /*4360*/  ISETP.GT.AND P3, PT, R4.reuse, 0x20, PT ;  /* 0x000000200400780c */ /* 0x040fe40003f64270 */
        /* <DEDUP_REMOVED lines=10> */
[----:B------:R-:W-:Y:S01]  /*4410*/  ISETP.GT.AND P1, PT, R4, 0x60, PT ;  /* 0x000000600400780c */ /* 0x000fe20003f24270 */
[----:B------:R-:W-:Y:S02]  /*4420*/  IMAD.MOV.U32 R2, RZ, RZ, R6 ;  /* 0x000000ffff027224 */ /* 0x000fe400078e0006 */
        /* <DEDUP_REMOVED lines=29> */
.L_x_30:
[----:B------:R-:W0:Y:S01]  /*4600*/  S2R R41, SR_TID.X ;  /* 0x0000000000297919 */ /* 0x000e220000002100 */
[----:B------:R-:W0:Y:S02]  /*4610*/  LDC.64 R6, c[0x0][0x380] ;  /* 0x0000e000ff067b82 */ /* 0x000e240000000a00 */
[----:B0-----:R-:W-:-:S05]  /*4620*/  IMAD.WIDE.U32 R6, R41, 0x8, R6 ;  /* 0x0000000829067825 */ /* 0x001fca00078e0006 */
[----:B------:R-:W2:Y:S04]  /*4630*/  LDG.E.64.CONSTANT R20, desc[UR6][R6.64] ;  /* 0x0000000606147981 */ /* 0x000ea8000c1e9b00 */
[----:B------:R-:W2:Y:S04]  /*4640*/  LDG.E.64.CONSTANT R2, desc[UR6][R6.64+0x800] ;  /* 0x0008000606027981 */ /* 0x000ea8000c1e9b00 */
[----:B------:R-:W3:Y:S04]  /*4650*/  LDG.E.64.CONSTANT R8, desc[UR6][R6.64+0x1000] ;  /* 0x0010000606087981 */ /* 0x000ee8000c1e9b00 */
[----:B------:R-:W4:Y:S04]  /*4660*/  LDG.E.64.CONSTANT R10, desc[UR6][R6.64+0x1800] ;  /* 0x00180006060a7981 */ /* 0x000f28000c1e9b00 */
[----:B------:R-:W5:Y:S04]  /*4670*/  LDG.E.64.CONSTANT R12, desc[UR6][R6.64+0x2000] ;  /* 0x00200006060c7981 */ /* 0x000f68000c1e9b00 */
[----:B------:R-:W5:Y:S04]  /*4680*/  LDG.E.64.CONSTANT R14, desc[UR6][R6.64+0x2800] ;  /* 0x00280006060e7981 */ /* 0x000f68000c1e9b00 */
[----:B------:R-:W5:Y:S04]  /*4690*/  LDG.E.64.CONSTANT R16, desc[UR6][R6.64+0x3000] ;  /* 0x0030000606107981 */ /* 0x000f68000c1e9b00 */
[----:B------:R-:W5:Y:S01]  /*46a0*/  LDG.E.64.CONSTANT R18, desc[UR6][R6.64+0x3800] ;  /* 0x0038000606127981 */ /* 0x000f62000c1e9b00 */
[----:B------:R-:W-:Y:S01]  /*46b0*/  ISETP.GE.U32.AND P1, PT, R4, 0x1000, PT ;  /* 0x000010000400780c */ /* 0x000fe20003f26070 */
[----:B------:R-:W-:Y:S01]  /*46c0*/  IMAD.MOV.U32 R45, RZ, RZ, 0x800 ;  /* 0x00000800ff2d7424 */ /* 0x000fe200078e00ff */
[----:B--2---:R-:W-:-:S06]  /*46d0*/  DSETP.GEU.AND P0, PT, R20, R2, PT ;  /* 0x000000021400722a */ /* 0x004fcc0003f0e000 */
        /* <DEDUP_REMOVED lines=21> */
[----:B------:R-:W0:Y:S01]  /*4830*/  LDC R24, c[0x0][0x390] ;  /* 0x0000e400ff187b82 */ /* 0x000e220000000800 */
[----:B------:R-:W-:Y:S02]  /*4840*/  VIADD R0, R4, 0xfffff800 ;  /* 0xfffff80004007836 */ /* 0x000fe40000000000 */
[----:B------:R-:W-:-:S07]  /*4850*/  IMAD.MOV.U32 R45, RZ, RZ, 0x800 ;  /* 0x00000800ff2d7424 */ /* 0x000fce00078e00ff */
.L_x_46:
[----:B------:R-:W-:-:S05]  /*4860*/  IMAD.WIDE R4, R45, 0x8, R6 ;  /* 0x000000082d047825 */ /* 0x000fca00078e0206 */
[----:B------:R-:W2:Y:S04]  /*4870*/  LDG.E.64.CONSTANT R10, desc[UR6][R4.64] ;  /* 0x00000006040a7981 */ /* 0x000ea8000c1e9b00 */
[----:B------:R-:W3:Y:S04]  /*4880*/  LDG.E.64.CONSTANT R12, desc[UR6][R4.64+0x800] ;  /* 0x00080006040c7981 */ /* 0x000ee8000c1e9b00 */
[----:B------:R-:W4:Y:S04]  /*4890*/  LDG.E.64.CONSTANT R14, desc[UR6][R4.64+0x1000] ;  /* 0x00100006040e7981 */ /* 0x000f28000c1e9b00 */
[----:B------:R-:W5:Y:S04]  /*48a0*/  LDG.E.64.CONSTANT R16, desc[UR6][R4.64+0x1800] ;  /* 0x0018000604107981 */ /* 0x000f68000c1e9b00 */
[----:B------:R-:W5:Y:S04]  /*48b0*/  LDG.E.64.CONSTANT R18, desc[UR6][R4.64+0x2000] ;  /* 0x0020000604127981 */ /* 0x000f68000c1e9b00 */
[----:B------:R-:W5:Y:S04]  /*48c0*/  LDG.E.64.CONSTANT R20, desc[UR6][R4.64+0x2800] ;  /* 0x0028000604147981 */ /* 0x000f68000c1e9b00 */
[----:B------:R-:W5:Y:S04]  /*48d0*/  LDG.E.64.CONSTANT R22, desc[UR6][R4.64+0x3000] ;  /* 0x0030000604167981 */ /* 0x000f68000c1e9b00 */
[----:B------:R0:W5:Y:S02]  /*48e0*/  LDG.E.64.CONSTANT R8, desc[UR6][R4.64+0x3800] ;  /* 0x0038000604087981 */ /* 0x000164000c1e9b00 */
[----:B0-----:R-:W-:-:S04]  /*48f0*/  IMAD.MOV.U32 R4, RZ, RZ, R24 ;  /* 0x000000ffff047224 */ /* 0x001fc800078e0018 */
[----:B------:R-:W-:-:S05]  /*4900*/  IMAD.IADD R5, R4, 0x1, -R45 ;  /* 0x0000000104057824 */ /* 0x000fca00078e0a2d */
[----:B------:R-:W-:Y:S01]  /*4910*/  ISETP.GE.AND P1, PT, R5, 0x800, PT ;  /* 0x000008000500780c */ /* 0x000fe20003f26270 */
        /* <DEDUP_REMOVED lines=25> */
[----:B------:R-:W-:-:S05]  /*4ab0*/  VIADD R45, R45, 0x800 ;  /* 0x000008002d2d7836 */ /* 0x000fca0000000000 */
[----:B------:R-:W-:-:S13]  /*4ac0*/  ISETP.GT.AND P0, PT, R45, R0, PT ;  /* 0x000000002d00720c */ /* 0x000fda0003f04270 */
[----:B------:R-:W-:Y:S05]  /*4ad0*/  @!P0 BRA `(.L_x_46) ;  /* 0xfffffffc00608947 */ /* 0x000fea000383ffff */
.L_x_44:
[----:B------:R-:W-:-:S13]  /*4ae0*/  ISETP.GE.AND P0, PT, R45, R4, PT ;  /* 0x000000042d00720c */ /* 0x000fda0003f06270 */
[----:B------:R-:W-:Y:S05]  /*4af0*/  @P0 BRA `(.L_x_45) ;  /* 0x0000000800fc0947 */ /* 0x000fea0003800000 */
[----:B------:R-:W-:Y:S01]  /*4b00*/  IMAD.IADD R0, R4, 0x1, -R45 ;  /* 0x0000000104007824 */ /* 0x000fe200078e0a2d */
[----:B------:R-:W-:Y:S04]  /*4b10*/  BSSY.RECONVERGENT B1, `(.L_x_45) ;  /* 0x00000bd000017945 */ /* 0x000fe80003800200 */
[----:B------:R-:W-:-:S13]  /*4b20*/  ISETP.GE.AND P0, PT, R41, R0, PT ;  /* 0x000000002900720c */ /* 0x000fda0003f06270 */
[----:B------:R-:W-:Y:S05]  /*4b30*/  @P0 BRA `(.L_x_47) ;  /* 0x0000000800e80947 */ /* 0x000fea0003800000 */
[----:B------:R-:W-:Y:S01]  /*4b40*/  LOP3.LUT R5, RZ, R41, RZ, 0x33, !PT ;  /* 0x00000029ff057212 */ /* 0x000fe200078e33ff */
[----:B------:R-:W-:Y:S01]  /*4b50*/  BSSY.RECONVERGENT B2, `(.L_x_48) ;  /* 0x0000017000027945 */ /* 0x000fe20003800200 */
[----:B------:R-:W-:Y:S02]  /*4b60*/  IMAD.MOV.U32 R43, RZ, RZ, R41 ;  /* 0x000000ffff2b7224 */ /* 0x000fe400078e0029 */
[----:B------:R-:W-:-:S04]  /*4b70*/  IADD3 R4, PT, PT, -R45, R4, R5 ;  /* 0x000000042d047210 */ /* 0x000fc80007ffe105 */
[C---:B------:R-:W-:Y:S02]  /*4b80*/  LOP3.LUT R5, R4.reuse, 0x300, RZ, 0xc0, !PT ;  /* 0x0000030004057812 */ /* 0x040fe400078ec0ff */
[----:B------:R-:W-:Y:S02]  /*4b90*/  ISETP.GE.U32.AND P2, PT, R4, 0x300, PT ;  /* 0x000003000400780c */ /* 0x000fe40003f46070 */
[----:B------:R-:W-:-:S13]  /*4ba0*/  ISETP.NE.AND P0, PT, R5, 0x300, PT ;  /* 0x000003000500780c */ /* 0x000fda0003f05270 */
[----:B------:R-:W-:Y:S05]  /*4bb0*/  @!P0 BRA `(.L_x_49) ;  /* 0x0000000000408947 */ /* 0x000fea0003800000 */
[----:B------:R-:W0:Y:S01]  /*4bc0*/  LDC.64 R6, c[0x0][0x380] ;  /* 0x0000e000ff067b82 */ /* 0x000e220000000a00 */
[----:B------:R-:W-:Y:S01]  /*4bd0*/  LEA.HI R4, R4, 0x1, RZ, 0x18 ;  /* 0x0000000104047811 */ /* 0x000fe200078fc0ff */
[----:B------:R-:W-:Y:S02]  /*4be0*/  IMAD.IADD R9, R41, 0x1, R45 ;  /* 0x0000000129097824 */ /* 0x000fe400078e022d */
[----:B------:R-:W-:Y:S01]  /*4bf0*/  IMAD.MOV.U32 R43, RZ, RZ, R41 ;  /* 0x000000ffff2b7224 */ /* 0x000fe200078e0029 */
[----:B------:R-:W-:-:S05]  /*4c00*/  LOP3.LUT R4, R4, 0x3, RZ, 0xc0, !PT ;  /* 0x0000000304047812 */ /* 0x000fca00078ec0ff */
[----:B------:R-:W-:-:S07]  /*4c10*/  IMAD.MOV R8, RZ, RZ, -R4 ;  /* 0x000000ffff087224 */ /* 0x000fce00078e0a04 */
.L_x_50:
[----:B0-----:R-:W-:-:S06]  /*4c20*/  IMAD.WIDE.U32 R4, R9, 0x8, R6 ;  /* 0x0000000809047825 */ /* 0x001fcc00078e0006 */
        /* <DEDUP_REMOVED lines=9> */
.L_x_49:
[----:B------:R-:W-:Y:S05]  /*4cc0*/  BSYNC.RECONVERGENT B2 ;  /* 0x0000000000027941 */ /* 0x000fea0003800200 */
.L_x_48:
[----:B------:R-:W-:Y:S05]  /*4cd0*/  @!P2 BRA `(.L_x_47) ;  /* 0x000000080080a947 */ /* 0x000fea0003800000 */
[----:B------:R-:W0:Y:S01]  /*4ce0*/  LDCU.64 UR4, c[0x0][0x380] ;  /* 0x00007000ff0477ac */ /* 0x000e220008000a00 */
[----:B------:R-:W-:Y:S01]  /*4cf0*/  IMAD.IADD R7, R0, 0x1, -R43 ;  /* 0x0000000100077824 */ /* 0x000fe200078e0a2b */
[C---:B------:R-:W-:Y:S01]  /*4d00*/  IADD3 R5, P0, PT, R43.reuse, R45, RZ ;  /* 0x0000002d2b057210 */ /* 0x040fe20007f1e0ff */
[----:B------:R-:W-:Y:S01]  /*4d10*/  BSSY.RECONVERGENT B2, `(.L_x_51) ;  /* 0x000005a000027945 */ /* 0x000fe20003800200 */
[----:B------:R-:W-:Y:S02]  /*4d20*/  IMAD.IADD R45, R43, 0x1, R45 ;  /* 0x000000012b2d7824 */ /* 0x000fe400078e022d */
        /* <DEDUP_REMOVED lines=8> */
[----:B------:R-:W0:Y:S01]  /*4db0*/  LDC.64 R6, c[0x0][0x380] ;  /* 0x0000e000ff067b82 */ /* 0x000e220000000a00 */
[----:B------:R-:W-:Y:S01]  /*4dc0*/  PLOP3.LUT P0, PT, PT, PT, PT, 0x8, 0x80 ;  /* 0x000000000080781c */ /* 0x000fe20003f0e170 */
[----:B------:R-:W-:-:S12]  /*4dd0*/  VIADD R40, R0, 0xfffff400 ;  /* 0xfffff40000287836 */ /* 0x000fd80000000000 */
.L_x_53:
[C---:B0-----:R-:W-:Y:S01]  /*4de0*/  IMAD.WIDE.U32 R38, R45.reuse, 0x8, R6 ;  /* 0x000000082d267825 */ /* 0x041fe200078e0006 */
        /* <DEDUP_REMOVED lines=76> */
.L_x_52:
[----:B------:R-:W-:Y:S05]  /*52b0*/  BSYNC.RECONVERGENT B2 ;  /* 0x0000000000027941 */ /* 0x000fea0003800200 */
.L_x_51:
[----:B------:R-:W-:Y:S01]  /*52c0*/  IMAD.IADD R6, R0, 0x1, -R43 ;  /* 0x0000000100067824 */ /* 0x000fe200078e0a2b */
[----:B------:R-:W-:Y:S04]  /*52d0*/  BSSY.RECONVERGENT B2, `(.L_x_54) ;  /* 0x000002c000027945 */ /* 0x000fe80003800200 */
[----:B------:R-:W-:-:S13]  /*52e0*/  ISETP.GT.AND P1, PT, R6, 0x400, PT ;  /* 0x000004000600780c */ /* 0x000fda0003f24270 */
[----:B------:R-:W-:Y:S05]  /*52f0*/  @!P1 BRA `(.L_x_55) ;  /* 0x0000000000a49947 */ /* 0x000fea0003800000 */
[----:B------:R-:W0:Y:S01]  /*5300*/  LDC.64 R16, c[0x0][0x380] ;  /* 0x0000e000ff107b82 */ /* 0x000e220000000a00 */
[----:B------:R-:W2:Y:S04]  /*5310*/  LDG.E.64.CONSTANT R10, desc[UR6][R4.64+-0x800] ;  /* 0xfff80006040a7981 */ /* 0x000ea8000c1e9b00 */
[----:B------:R-:W3:Y:S01]  /*5320*/  LDG.E.64.CONSTANT R12, desc[UR6][R4.64] ;  /* 0x00000006040c7981 */ /* 0x000ee2000c1e9b00 */
[----:B------:R-:W-:-:S03]  /*5330*/  VIADD R7, R45, 0x400 ;  /* 0x000004002d077836 */ /* 0x000fc60000000000 */
[----:B------:R-:W4:Y:S04]  /*5340*/  LDG.E.64.CONSTANT R14, desc[UR6][R4.64+0x800] ;  /* 0x00080006040e7981 */ /* 0x000f28000c1e9b00 */
[----:B------:R-:W5:Y:S04]  /*5350*/  LDG.E.64.CONSTANT R18, desc[UR6][R4.64+0x1800] ;  /* 0x0018000604127981 */ /* 0x000f68000c1e9b00 */
[----:B------:R-:W5:Y:S01]  /*5360*/  LDG.E.64.CONSTANT R20, desc[UR6][R4.64+0x2000] ;  /* 0x0020000604147981 */ /* 0x000f62000c1e9b00 */
[----:B0-----:R-:W-:-:S06]  /*5370*/  IMAD.WIDE.U32 R8, R45, 0x8, R16 ;  /* 0x000000082d087825 */ /* 0x001fcc00078e0010 */
[----:B------:R-:W2:Y:S01]  /*5380*/  LDG.E.64.CONSTANT R8, desc[UR6][R8.64] ;  /* 0x0000000608087981 */ /* 0x000ea2000c1e9b00 */
[----:B------:R-:W-:-:S03]  /*5390*/  IMAD.WIDE.U32 R16, R7, 0x8, R16 ;  /* 0x0000000807107825 */ /* 0x000fc600078e0010 */
[----:B------:R0:W5:Y:S04]  /*53a0*/  LDG.E.64.CONSTANT R6, desc[UR6][R4.64+0x2800] ;  /* 0x0028000604067981 */ /* 0x000168000c1e9b00 */
[----:B------:R-:W5:Y:S01]  /*53b0*/  LDG.E.64.CONSTANT R16, desc[UR6][R16.64] ;  /* 0x0000000610107981 */ /* 0x000f62000c1e9b00 */
[----:B------:R-:W-:Y:S01]  /*53c0*/  VIADD R43, R43, 0x800 ;  /* 0x000008002b2b7836 */ /* 0x000fe20000000000 */
[----:B0-----:R-:W-:Y:S01]  /*53d0*/  IADD3 R4, P2, PT, R4, 0x4000, RZ ;  /* 0x0000400004047810 */ /* 0x001fe20007f5e0ff */
[----:B------:R-:W-:-:S04]  /*53e0*/  VIADD R45, R45, 0x800 ;  /* 0x000008002d2d7836 */ /* 0x000fc80000000000 */
[----:B------:R-:W-:Y:S01]  /*53f0*/  IMAD.X R5, RZ, RZ, R5, P2 ;  /* 0x000000ffff057224 */ /* 0x000fe200010e0605 */
        /* <DEDUP_REMOVED lines=25> */
.L_x_55:
[----:B------:R-:W-:Y:S05]  /*5590*/  BSYNC.RECONVERGENT B2 ;  /* 0x0000000000027941 */ /* 0x000fea0003800200 */
.L_x_54:
[----:B------:R-:W-:-:S13]  /*55a0*/  ISETP.LT.OR P0, PT, R43, R0, P0 ;  /* 0x000000002b00720c */ /* 0x000fda0000701670 */
[----:B------:R-:W-:Y:S05]  /*55b0*/  @!P0 BRA `(.L_x_47) ;  /* 0x0000000000488947 */ /* 0x000fea0003800000 */
[----:B------:R-:W0:Y:S01]  /*55c0*/  LDC.64 R6, c[0x0][0x380] ;  /* 0x0000e000ff067b82 */ /* 0x000e220000000a00 */
[----:B------:R-:W2:Y:S04]  /*55d0*/  LDG.E.64.CONSTANT R8, desc[UR6][R4.64+-0x800] ;  /* 0xfff8000604087981 */ /* 0x000ea8000c1e9b00 */
[----:B------:R-:W3:Y:S04]  /*55e0*/  LDG.E.64.CONSTANT R10, desc[UR6][R4.64] ;  /* 0x00000006040a7981 */ /* 0x000ee8000c1e9b00 */
[----:B------:R-:W4:Y:S01]  /*55f0*/  LDG.E.64.CONSTANT R12, desc[UR6][R4.64+0x800] ;  /* 0x00080006040c7981 */ /* 0x000f22000c1e9b00 */
[----:B0-----:R-:W-:-:S06]  /*5600*/  IMAD.WIDE.U32 R6, R45, 0x8, R6 ;  /* 0x000000082d067825 */ /* 0x001fcc00078e0006 */
[----:B------:R-:W5:Y:S02]  /*5610*/  LDG.E.64.CONSTANT R6, desc[UR6][R6.64] ;  /* 0x0000000606067981 */ /* 0x000f64000c1e9b00 */
[----:B-----5:R-:W-:-:S06]  /*5620*/  DSETP.GEU.AND P0, PT, R2, R6, PT ;  /* 0x000000060200722a */ /* 0x020fcc0003f0e000 */
        /* <DEDUP_REMOVED lines=10> */
[----:B------:R-:W-:-:S07]  /*56d0*/  FSEL R3, R13, R3, !P0 ;  /* 0x000000030d037208 */ /* 0x000fce0004000000 */
.L_x_47:
[----:B------:R-:W-:Y:S05]  /*56e0*/  BSYNC.RECONVERGENT B1 ;  /* 0x0000000000017941 */ /* 0x000fea0003800200 */
.L_x_45:
        /* <DEDUP_REMOVED lines=54> */
[----:B------:R-:W1:Y:S01]  /*5a50*/  S2UR UR5, SR_CgaCtaId ;  /* 0x00000000000579c3 */ /* 0x000e620000008800 */
[----:B------:R-:W-:Y:S02]  /*5a60*/  UMOV UR4, 0x400 ;  /* 0x0000040000047882 */ /* 0x000fe40000000000 */
[----:B-1----:R-:W-:-:S09]  /*5a70*/  ULEA UR4, UR5, UR4, 0x18 ;  /* 0x0000000405047291 */ /* 0x002fd2000f8ec0ff */
[----:B0-----:R-:W0:Y:S04]  /*5a80*/  LDS.128 R8, [UR4+0x10] ;  /* 0x00001004ff087984 */ /* 0x001e280008000c00 */
        /* <DEDUP_REMOVED lines=23> */
[----:B------:R-:W-:-:S07]  /*5c00*/  FSEL R7, R3, R5, !P1 ;  /* 0x0000000503077208 */ /* 0x000fce0004800000 */
.L_x_17:
[----:B------:R-:W-:Y:S05]  /*5c10*/  BSYNC.RECONVERGENT B0 ;  /* 0x0000000000007941 */ /* 0x000fea0003800200 */
.L_x_1:
[----:B------:R-:W-:Y:S05]  /*5c20*/  @P0 EXIT ;  /* 0x000000000000094d */ /* 0x000fea0003800000 */
[----:B------:R-:W4:Y:S01]  /*5c30*/  LDCU.64 UR8, c[0x0][0x398] ;  /* 0x00007300ff0877ac */ /* 0x000f220008000a00 */
[----:B---3--:R-:W3:Y:S01]  /*5c40*/  LDC.64 R4, c[0x0][0x388] ;  /* 0x0000e200ff047b82 */ /* 0x008ee20000000a00 */
[----:B------:R-:W0:Y:S01]  /*5c50*/  LDCU.64 UR4, c[0x0][0x398] ;  /* 0x00007300ff0477ac */ /* 0x000e220008000a00 */
[----:B----4-:R-:W-:-:S06]  /*5c60*/  DSETP.GT.AND P0, PT, R6, UR8, PT ;  /* 0x0000000806007e2a */ /* 0x010fcc000bf04000 */
[----:B012---:R-:W-:Y:S02]  /*5c70*/  FSEL R2, R6, UR4, P0 ;  /* 0x0000000406027c08 */ /* 0x007fe40008000000 */
[----:B------:R-:W-:-:S05]  /*5c80*/  FSEL R3, R7, UR5, P0 ;  /* 0x0000000507037c08 */ /* 0x000fca0008000000 */
[----:B---3--:R-:W-:Y:S01]  /*5c90*/  STG.E.64 desc[UR6][R4.64], R2 ;  /* 0x0000000204007986 */ /* 0x008fe2000c101b06 */
[----:B------:R-:W-:Y:S05]  /*5ca0*/  EXIT ;  /* 0x000000000000794d */ /* 0x000fea0003800000 */
.L_x_56:
[----:B------:R-:W-:-:S00]  /*5cb0*/  BRA `(.L_x_56) ;  /* 0xfffffffc00fc7947 */ /* 0x000fc0000383ffff */
[----:B------:R-:W-:-:S00]  /*5cc0*/  NOP ;  /* 0x0000000000007918 */ /* 0x000fc00000000000 */
        /* <DEDUP_REMOVED lines=11> */
.L_x_149:


//--------------------- .text._ZN3cub18CUB_300001_SM_10006detail6reduce18DeviceReduceKernelINS2_10policy_hubIdjN4cuda3__47maximumIvEEE10Policy1000EPdjS8_dNS5_3std3__410__identityEEEvT0_PT3_T1_NS0_13GridEvenShareISI_EET2_T4_ --------------------------
	.section	.text._ZN3cub18CUB_300001_SM_10006detail6reduce18DeviceReduceKernelINS2_10policy_hubIdjN4cuda3__47maximumIvEEE10Policy1000EPdjS8_dNS5_3std3__410__identityEEEvT0_PT3_T1_NS0_13GridEvenShareISI_EET2_T4_,"ax",@progbits
	.align	128
        .global         _ZN3cub18CUB_300001_SM_10006detail6reduce18DeviceReduceKernelINS2_10policy_hubIdjN4cuda3__47maximumIvEEE10Policy1000EPdjS8_dNS5_3std3__410__identityEEEvT0_PT3_T1_NS0_13GridEvenShareISI_EET2_T4_
        .type           _ZN3cub18CUB_300001_SM_10006detail6reduce18DeviceReduceKernelINS2_10policy_hubIdjN4cuda3__47maximumIvEEE10Policy1000EPdjS8_dNS5_3std3__410__identityEEEvT0_PT3_T1_NS0_13GridEvenShareISI_EET2_T4_,@function
        .size           _ZN3cub18CUB_300001_SM_10006detail6reduce18DeviceReduceKernelINS2_10policy_hubIdjN4cuda3__47maximumIvEEE10Policy1000EPdjS8_dNS5_3std3__410__identityEEEvT0_PT3_T1_NS0_13GridEvenShareISI_EET2_T4_,(.L_x_150 - _ZN3cub18CUB_300001_SM_10006detail6reduce18DeviceReduceKernelINS2_10policy_hubIdjN4cuda3__47maximumIvEEE10Policy1000EPdjS8_dNS5_3std3__410__identityEEEvT0_PT3_T1_NS0_13GridEvenShareISI_EET2_T4_)
        .other          _ZN3cub18CUB_300001_SM_10006detail6reduce18DeviceReduceKernelINS2_10policy_hubIdjN4cuda3__47maximumIvEEE10Policy1000EPdjS8_dNS5_3std3__410__identityEEEvT0_PT3_T1_NS0_13GridEvenShareISI_EET2_T4_,@"STO_CUDA_ENTRY STV_DEFAULT"
_ZN3cub18CUB_300001_SM_10006detail6reduce18DeviceReduceKernelINS2_10policy_hubIdjN4cuda3__47maximumIvEEE10Policy1000EPdjS8_dNS5_3std3__410__identityEEEvT0_PT3_T1_NS0_13GridEvenShareISI_EET2_T4_:
.text._ZN3cub18CUB_300001_SM_10006detail6reduce18DeviceReduceKernelINS2_10policy_hubIdjN4cuda3__47maximumIvEEE10Policy1000EPdjS8_dNS5_3std3__410__identityEEEvT0_PT3_T1_NS0_13GridEvenShareISI_EET2_T4_:
[----:B------:R-:W-:Y:S01]  /*0000*/  LDC R1, c[0x0][0x37c] ;  /* 0x0000df00ff017b82 */ /* 0x000fe20000000800 */
[----:B------:R-:W0:Y:S07]  /*0010*/  LDCU UR4, c[0x0][0x380] ;  /* 0x00007000ff0477ac */ /* 0x000e2e0008000800 */
[----:B------:R-:W1:Y:S01]  /*0020*/  S2UR UR16, SR_CTAID.X ;  /* 0x00000000001079c3 */ /* 0x000e620000002500 */
[----:B------:R-:W-:Y:S01]  /*0030*/  BSSY.RECONVERGENT B0, `(.L_x_57) ;  /* 0x00003fa000007945 */ /* 0x000fe20003800200 */
[----:B------:R-:W2:Y:S01]  /*0040*/  LDCU UR5, c[0x0][0x3ac] ;  /* 0x00007580ff0577ac */ /* 0x000ea20008000800 */
[----:B------:R-:W3:Y:S01]  /*0050*/  LDCU.64 UR10, c[0x0][0x358] ;  /* 0x00006b00ff0a77ac */ /* 0x000ee20008000a00 */
[----:B0-----:R-:W-:-:S02]  /*0060*/  ULOP3.LUT UP0, URZ, UR4, 0x1f, URZ, 0xc0, !UPT ;  /* 0x0000001f04ff7892 */ /* 0x001fc4000f80c0ff */
[----:B--2---:R-:W-:-:S07]  /*0070*/  USHF.L.U32 UR5, UR5, 0xb, URZ ;  /* 0x0000000b05057899 */ /* 0x004fce00080006ff */
[----:B---3--:R-:W-:Y:S05]  /*0080*/  BRA.U UP0, `(.L_x_58) ;  /* 0x0000001d00dc7547 */ /* 0x008fea000b800000 */
[----:B------:R-:W1:Y:S02]  /*0090*/  LDCU UR8, c[0x0][0x3a8] ;  /* 0x00007500ff0877ac */ /* 0x000e640008000800 */
[----:B-1----:R-:W-:-:S04]  /*00a0*/  UIMAD UR12, UR16, -0x800, UR8 ;  /* 0xfffff800100c78a4 */ /* 0x002fc8000f8e0208 */
[----:B------:R-:W-:-:S09]  /*00b0*/  UISETP.GT.U32.AND UP0, UPT, UR12, 0x7ff, UPT ;  /* 0x000007ff0c00788c */ /* 0x000fd2000bf04070 */
[----:B------:R-:W-:Y:S05]  /*00c0*/  BRA.U UP0, `(.L_x_59) ;  /* 0x0000001100407547 */ /* 0x000fea000b800000 */
[----:B------:R-:W0:Y:S01]  /*00d0*/  S2R R0, SR_TID.X ;  /* 0x0000000000007919 */ /* 0x000e220000002100 */
[----:B------:R-:W-:Y:S01]  /*00e0*/  BSSY.RECONVERGENT B1, `(.L_x_60) ;  /* 0x000000b000017945 */ /* 0x000fe20003800200 */
[----:B------:R-:W-:Y:S02]  /*00f0*/  CS2R R2, SRZ ;  /* 0x0000000000027805 */ /* 0x000fe4000001ff00 */
[----:B0-----:R-:W-:Y:S01]  /*0100*/  ISETP.GE.U32.AND P0, PT, R0, UR12, PT ;  /* 0x0000000c00007c0c */ /* 0x001fe2000bf06070 */
[----:B------:R-:W-:-:S12]  /*0110*/  IMAD.MOV.U32 R8, RZ, RZ, R0 ;  /* 0x000000ffff087224 */ /* 0x000fd800078e0000 */
[----:B------:R-:W-:Y:S05]  /*0120*/  @P0 BRA `(.L_x_61) ;  /* 0x0000000000180947 */ /* 0x000fea0003800000 */
[----:B------:R-:W0:Y:S01]  /*0130*/  LDC.64 R2, c[0x0][0x380] ;  /* 0x0000e000ff027b82 */ /* 0x000e220000000a00 */
[----:B------:R-:W-:-:S04]  /*0140*/  IMAD.U32 R5, RZ, RZ, UR16 ;  /* 0x00000010ff057e24 */ /* 0x000fc8000f8e00ff */
[----:B------:R-:W-:-:S04]  /*0150*/  IMAD R5, R5, 0x800, R0 ;  /* 0x0000080005057824 */ /* 0x000fc800078e0200 */
[----:B0-----:R-:W-:-:S06]  /*0160*/  IMAD.WIDE.U32 R2, R5, 0x8, R2 ;  /* 0x0000000805027825 */ /* 0x001fcc00078e0002 */
[----:B------:R-:W5:Y:S01]  /*0170*/  LDG.E.64.CONSTANT R2, desc[UR10][R2.64] ;  /* 0x0000000a02027981 */ /* 0x000f62000c1e9b00 */
[----:B------:R-:W-:-:S07]  /*0180*/  VIADD R8, R0, 0x100 ;  /* 0x0000010000087836 */ /* 0x000fce0000000000 */
.L_x_61:
[----:B------:R-:W-:Y:S05]  /*0190*/  BSYNC.RECONVERGENT B1 ;  /* 0x0000000000017941 */ /* 0x000fea0003800200 */
.L_x_60:
[----:B------:R-:W-:Y:S01]  /*01a0*/  ISETP.GE.U32.AND P0, PT, R8, UR12, PT ;  /* 0x0000000c08007c0c */ /* 0x000fe2000bf06070 */
[----:B------:R-:W-:-:S12]  /*01b0*/  BSSY.RECONVERGENT B1, `(.L_x_62) ;  /* 0x000003d000017945 */ /* 0x000fd80003800200 */
[----:B------:R-:W-:Y:S05]  /*01c0*/  @P0 BRA `(.L_x_63) ;  /* 0x0000000000ec0947 */ /* 0x000fea0003800000 */
[----:B------:R-:W-:Y:S01]  /*01d0*/  LOP3.LUT R4, RZ, R8, RZ, 0x33, !PT ;  /* 0x00000008ff047212 */ /* 0x000fe200078e33ff */
[----:B------:R-:W-:Y:S01]  /*01e0*/  IMAD.U32 R6, RZ, RZ, UR16 ;  /* 0x00000010ff067e24 */ /* 0x000fe2000f8e00ff */
[----:B------:R-:W-:Y:S03]  /*01f0*/  BSSY.RECONVERGENT B2, `(.L_x_64) ;  /* 0x0000017000027945 */ /* 0x000fe60003800200 */
[----:B------:R-:W-:-:S04]  /*0200*/  VIADD R5, R4, UR8 ;  /* 0x0000000804057c36 */ /* 0x000fc80008000000 */
[----:B------:R-:W-:Y:S01]  /*0210*/  IMAD R4, R6, -0x800, R5 ;  /* 0xfffff80006047824 */ /* 0x000fe200078e0205 */
[----:B------:R-:W-:-:S04]  /*0220*/  LOP3.LUT R6, R5, 0x300, RZ, 0xc0, !PT ;  /* 0x0000030005067812 */ /* 0x000fc800078ec0ff */
[----:B------:R-:W-:Y:S02]  /*0230*/  ISETP.NE.AND P0, PT, R6, 0x300, PT ;  /* 0x000003000600780c */ /* 0x000fe40003f05270 */
[----:B------:R-:W-:-:S11]  /*0240*/  ISETP.GE.U32.AND P2, PT, R4, 0x300, PT ;  /* 0x000003000400780c */ /* 0x000fd60003f46070 */
[----:B------:R-:W-:Y:S05]  /*0250*/  @!P0 BRA `(.L_x_65) ;  /* 0x0000000000408947 */ /* 0x000fea0003800000 */
[----:B------:R-:W0:Y:S01]  /*0260*/  LDC.64 R6, c[0x0][0x380] ;  /* 0x0000e000ff067b82 */ /* 0x000e220000000a00 */
[----:B------:R-:W-:Y:S01]  /*0270*/  LEA.HI R4, R5, 0x1, RZ, 0x18 ;  /* 0x0000000105047811 */ /* 0x000fe200078fc0ff */
[----:B------:R-:W-:-:S03]  /*0280*/  IMAD.U32 R9, RZ, RZ, UR16 ;  /* 0x00000010ff097e24 */ /* 0x000fc6000f8e00ff */
[----:B------:R-:W-:Y:S01]  /*0290*/  LOP3.LUT R4, R4, 0x3, RZ, 0xc0, !PT ;  /* 0x0000000304047812 */ /* 0x000fe200078ec0ff */
[----:B------:R-:W-:-:S04]  /*02a0*/  IMAD R9, R9, 0x800, R8 ;  /* 0x0000080009097824 */ /* 0x000fc800078e0208 */
[----:B------:R-:W-:-:S07]  /*02b0*/  IMAD.MOV R10, RZ, RZ, -R4 ;  /* 0x000000ffff0a7224 */ /* 0x000fce00078e0a04 */
.L_x_66:
[----:B0-----:R-:W-:-:S06]  /*02c0*/  IMAD.WIDE.U32 R4, R9, 0x8, R6 ;  /* 0x0000000809047825 */ /* 0x001fcc00078e0006 */
[----:B------:R-:W2:Y:S01]  /*02d0*/  LDG.E.64.CONSTANT R4, desc[UR10][R4.64] ;  /* 0x0000000a04047981 */ /* 0x000ea2000c1e9b00 */
[----:B------:R-:W-:Y:S02]  /*02e0*/  VIADD R10, R10, 0x1 ;  /* 0x000000010a0a7836 */ /* 0x000fe40000000000 */
[----:B------:R-:W-:Y:S02]  /*02f0*/  VIADD R8, R8, 0x100 ;  /* 0x0000010008087836 */ /* 0x000fe40000000000 */
[----:B------:R-:W-:Y:S01]  /*0300*/  VIADD R9, R9, 0x100 ;  /* 0x0000010009097836 */ /* 0x000fe20000000000 */
[----:B------:R-:W-:Y:S01]  /*0310*/  ISETP.NE.AND P1, PT, R10, RZ, PT ;  /* 0x000000ff0a00720c */ /* 0x000fe20003f25270 */
[----:B--2--5:R-:W-:-:S06]  /*0320*/  DSETP.GEU.AND P0, PT, R2, R4, PT ;  /* 0x000000040200722a */ /* 0x024fcc0003f0e000 */
[----:B------:R-:W-:Y:S02]  /*0330*/  FSEL R2, R4, R2, !P0 ;  /* 0x0000000204027208 */ /* 0x000fe40004000000 */
[----:B------:R-:W-:-:S04]  /*0340*/  FSEL R3, R5, R3, !P0 ;  /* 0x0000000305037208 */ /* 0x000fc80004000000 */
[----:B------:R-:W-:Y:S05]  /*0350*/  @P1 BRA `(.L_x_66) ;  /* 0xfffffffc00d81947 */ /* 0x000fea000383ffff */
.L_x_65:
[----:B------:R-:W-:Y:S05]  /*0360*/  BSYNC.RECONVERGENT B2 ;  /* 0x0000000000027941 */ /* 0x000fea0003800200 */
.L_x_64:
[----:B------:R-:W-:Y:S05]  /*0370*/  @!P2 BRA `(.L_x_63) ;  /* 0x000000000080a947 */ /* 0x000fea0003800000 */
[----:B------:R-:W0:Y:S01]  /*0380*/  LDC.64 R4, c[0x0][0x380] ;  /* 0x0000e000ff047b82 */ /* 0x000e220000000a00 */
[----:B------:R-:W-:Y:S02]  /*0390*/  IMAD.U32 R7, RZ, RZ, UR16 ;  /* 0x00000010ff077e24 */ /* 0x000fe4000f8e00ff */
[----:B------:R-:W-:Y:S02]  /*03a0*/  VIADD R6, R8, 0x200 ;  /* 0x0000020008067836 */ /* 0x000fe40000000000 */
[----:B------:R-:W-:-:S07]  /*03b0*/  IMAD R7, R7, 0x800, R8 ;  /* 0x0000080007077824 */ /* 0x000fce00078e0208 */
.L_x_67:
[----:B0-----:R-:W-:-:S04]  /*03c0*/  IMAD.WIDE.U32 R8, R7, 0x8, R4 ;  /* 0x0000000807087825 */ /* 0x001fc800078e0004 */
[----:B------:R-:W-:Y:S02]  /*03d0*/  VIADD R11, R7, 0x100 ;  /* 0x00000100070b7836 */ /* 0x000fe40000000000 */
[----:B------:R-:W2:Y:S02]  /*03e0*/  LDG.E.64.CONSTANT R8, desc[UR10][R8.64] ;  /* 0x0000000a08087981 */ /* 0x000ea4000c1e9b00 */
[----:B------:R-:W-:-:S04]  /*03f0*/  IMAD.WIDE.U32 R10, R11, 0x8, R4 ;  /* 0x000000080b0a7825 */ /* 0x000fc800078e0004 */
[----:B------:R-:W-:Y:S02]  /*0400*/  VIADD R13, R7, 0x200 ;  /* 0x00000200070d7836 */ /* 0x000fe40000000000 */
[----:B------:R-:W3:Y:S02]  /*0410*/  LDG.E.64.CONSTANT R10, desc[UR10][R10.64] ;  /* 0x0000000a0a0a7981 */ /* 0x000ee4000c1e9b00 */
[----:B------:R-:W-:-:S04]  /*0420*/  IMAD.WIDE.U32 R12, R13, 0x8, R4 ;  /* 0x000000080d0c7825 */ /* 0x000fc800078e0004 */
[----:B------:R-:W-:Y:S02]  /*0430*/  VIADD R15, R7, 0x300 ;  /* 0x00000300070f7836 */ /* 0x000fe40000000000 */
[----:B------:R-:W4:Y:S02]  /*0440*/  LDG.E.64.CONSTANT R12, desc[UR10][R12.64] ;  /* 0x0000000a0c0c7981 */ /* 0x000f24000c1e9b00 */
[----:B------:R-:W-:-:S06]  /*0450*/  IMAD.WIDE.U32 R14, R15, 0x8, R4 ;  /* 0x000000080f0e7825 */ /* 0x000fcc00078e0004 */
[----:B------:R-:W4:Y:S01]  /*0460*/  LDG.E.64.CONSTANT R14, desc[UR10][R14.64] ;  /* 0x0000000a0e0e7981 */ /* 0x000f22000c1e9b00 */
[----:B------:R-:W-:Y:S01]  /*0470*/  VIADD R7, R7, 0x400 ;  /* 0x0000040007077836 */ /* 0x000fe20000000000 */
[----:B--2--5:R-:W-:-:S06]  /*0480*/  DSETP.GEU.AND P0, PT, R2, R8, PT ;  /* 0x000000080200722a */ /* 0x024fcc0003f0e000 */
[----:B------:R-:W-:Y:S01]  /*0490*/  FSEL R2, R8, R2, !P0 ;  /* 0x0000000208027208 */ /* 0x000fe20004000000 */
[C---:B------:R-:W-:Y:S01]  /*04a0*/  VIADD R8, R6.reuse, 0x200 ;  /* 0x0000020006087836 */ /* 0x040fe20000000000 */
[----:B------:R-:W-:Y:S01]  /*04b0*/  FSEL R3, R9, R3, !P0 ;  /* 0x0000000309037208 */ /* 0x000fe20004000000 */
[----:B------:R-:W-:-:S03]  /*04c0*/  VIADD R6, R6, 0x400 ;  /* 0x0000040006067836 */ /* 0x000fc60000000000 */
[----:B------:R-:W-:Y:S02]  /*04d0*/  ISETP.GE.AND P1, PT, R8, UR12, PT ;  /* 0x0000000c08007c0c */ /* 0x000fe4000bf26270 */
        /* <DEDUP_REMOVED lines=8> */
[----:B------:R-:W-:Y:S01]  /*0560*/  FSEL R3, R15, R3, !P0 ;  /* 0x000000030f037208 */ /* 0x000fe20004000000 */
[----:B------:R-:W-:Y:S06]  /*0570*/  @!P1 BRA `(.L_x_67) ;  /* 0xfffffffc00909947 */ /* 0x000fec000383ffff */
.L_x_63:
[----:B------:R-:W-:Y:S05]  /*0580*/  BSYNC.RECONVERGENT B1 ;  /* 0x0000000000017941 */ /* 0x000fea0003800200 */
.L_x_62:
[----:B------:R-:W-:-:S09]  /*0590*/  UISETP.GE.U32.AND UP0, UPT, UR12, 0x100, UPT ;  /* 0x000001000c00788c */ /* 0x000fd2000bf06070 */
[----:B------:R-:W-:Y:S05]  /*05a0*/  BRA.U !UP0, `(.L_x_68) ;  /* 0x00000005082c7547 */ /* 0x000fea000b800000 */
        /* <DEDUP_REMOVED lines=11> */
[----:B------:R-:W-:Y:S04]  /*0660*/  SHFL.DOWN PT, R6, R4, 0x2, 0x1f ;  /* 0x08401f0004067f89 */ /* 0x000fe800000e0000 */
[----:B------:R-:W0:Y:S01]  /*0670*/  SHFL.DOWN PT, R7, R5, 0x2, 0x1f ;  /* 0x08401f0005077f89 */ /* 0x000e2200000e0000 */
[----:B------:R-:W1:Y:S01]  /*0680*/  @!P2 S2R R8, SR_CgaCtaId ;  /* 0x000000000008a919 */ /* 0x000e620000008800 */
[----:B0-----:R-:W-:-:S06]  /*0690*/  DSETP.GEU.AND P1, PT, R4, R6, PT ;  /* 0x000000060400722a */ /* 0x001fcc0003f2e000 */
[----:B------:R-:W-:Y:S02]  /*06a0*/  @!P0 FSEL R4, R6, R4, !P1 ;  /* 0x0000000406048208 */ /* 0x000fe40004800000 */
[----:B------:R-:W-:Y:S02]  /*06b0*/  @!P0 FSEL R5, R7, R5, !P1 ;  /* 0x0000000507058208 */ /* 0x000fe40004800000 */
[----:B------:R-:W-:Y:S01]  /*06c0*/  ISETP.GT.AND P0, PT, R9, 0x1b, PT ;  /* 0x0000001b0900780c */ /* 0x000fe20003f04270 */
[----:B------:R-:W-:Y:S01]  /*06d0*/  SHFL.DOWN PT, R2, R4, 0x4, 0x1f ;  /* 0x08801f0004027f89 */ /* 0x000fe200000e0000 */
[----:B------:R-:W-:Y:S02]  /*06e0*/  @!P2 MOV R7, 0x400 ;  /* 0x000004000007a802 */ /* 0x000fe40000000f00 */
[----:B------:R-:W-:Y:S01]  /*06f0*/  @!P2 SHF.R.U32.HI R6, RZ, 0x2, R0 ;  /* 0x00000002ff06a819 */ /* 0x000fe20000011600 */
[----:B------:R-:W0:Y:S01]  /*0700*/  SHFL.DOWN PT, R3, R5, 0x4, 0x1f ;  /* 0x08801f0005037f89 */ /* 0x000e2200000e0000 */
[----:B-1----:R-:W-:-:S02]  /*0710*/  @!P2 LEA R11, R8, R7, 0x18 ;  /* 0x00000007080ba211 */ /* 0x002fc400078ec0ff */
[----:B------:R-:W-:-:S05]  /*0720*/  @!P2 LOP3.LUT R8, R6, 0xf8, RZ, 0xc0, !PT ;  /* 0x000000f80608a812 */ /* 0x000fca00078ec0ff */
        /* <DEDUP_REMOVED lines=26> */
[----:B-1----:R-:W1:Y:S04]  /*08d0*/  LDS.128 R4, [UR4+0x20] ;  /* 0x00002004ff047984 */ /* 0x002e680008000c00 */
[----:B------:R-:W2:Y:S01]  /*08e0*/  LDS.128 R8, [UR4+0x30] ;  /* 0x00003004ff087984 */ /* 0x000ea20008000c00 */
        /* <DEDUP_REMOVED lines=8> */
[----:B------:R-:W-:Y:S02]  /*0970*/  FSEL R5, R5, R3, !P1 ;  /* 0x0000000305057208 */ /* 0x000fe40004800000 */
[----:B------:R-:W0:Y:S04]  /*0980*/  LDS.64 R2, [UR4+0x40] ;  /* 0x00004004ff027984 */ /* 0x000e280008000a00 */
[----:B------:R-:W-:-:S06]  /*0990*/  DSETP.GEU.AND P1, PT, R4, R6, PT ;  /* 0x000000060400722a */ /* 0x000fcc0003f2e000 */
[----:B------:R-:W-:Y:S02]  /*09a0*/  FSEL R4, R6, R4, !P1 ;  /* 0x0000000406047208 */ /* 0x000fe40004800000 */
[----:B------:R-:W-:-:S06]  /*09b0*/  FSEL R5, R7, R5, !P1 ;  /* 0x0000000507057208 */ /* 0x000fcc0004800000 */
[----:B--2---:R-:W-:-:S06]  /*09c0*/  DSETP.GEU.AND P1, PT, R4, R8, PT ;  /* 0x000000080400722a */ /* 0x004fcc0003f2e000 */
[----:B------:R-:W-:Y:S02]  /*09d0*/  FSEL R4, R8, R4, !P1 ;  /* 0x0000000408047208 */ /* 0x000fe40004800000 */
[----:B------:R-:W-:-:S06]  /*09e0*/  FSEL R5, R9, R5, !P1 ;  /* 0x0000000509057208 */ /* 0x000fcc0004800000 */
[----:B------:R-:W-:-:S06]  /*09f0*/  DSETP.GEU.AND P1, PT, R4, R10, PT ;  /* 0x0000000a0400722a */ /* 0x000fcc0003f2e000 */
[----:B------:R-:W-:Y:S02]  /*0a00*/  FSEL R4, R10, R4, !P1 ;  /* 0x000000040a047208 */ /* 0x000fe40004800000 */
[----:B------:R-:W-:-:S06]  /*0a10*/  FSEL R5, R11, R5, !P1 ;  /* 0x000000050b057208 */ /* 0x000fcc0004800000 */
[----:B0-----:R-:W-:-:S06]  /*0a20*/  DSETP.GEU.AND P1, PT, R4, R2, PT ;  /* 0x000000020400722a */ /* 0x001fcc0003f2e000 */
[----:B------:R-:W-:Y:S02]  /*0a30*/  FSEL R2, R2, R4, !P1 ;  /* 0x0000000402027208 */ /* 0x000fe40004800000 */
[----:B------:R-:W-:Y:S01]  /*0a40*/  FSEL R3, R3, R5, !P1 ;  /* 0x0000000503037208 */ /* 0x000fe20004800000 */
[----:B------:R-:W-:Y:S06]  /*0a50*/  BRA `(.L_x_69) ;  /* 0x00000034005c7947 */ /* 0x000fec0003800000 */
.L_x_68:
[----:B------:R-:W-:Y:S01]  /*0a60*/  LOP3.LUT R4, R0, 0x3e0, RZ, 0xc0, !PT ;  /* 0x000003e000047812 */ /* 0x000fe200078ec0ff */
[----:B------:R-:W0:Y:S04]  /*0a70*/  S2R R10, SR_LANEID ;  /* 0x00000000000a7919 */ /* 0x000e280000000000 */
[----:B------:R-:W-:Y:S01]  /*0a80*/  VIADD R5, R4, 0x20 ;  /* 0x0000002004057836 */ /* 0x000fe20000000000 */
[----:B------:R-:W-:-:S04]  /*0a90*/  LOP3.LUT R4, RZ, R4, RZ, 0x33, !PT ;  /* 0x00000004ff047212 */ /* 0x000fc800078e33ff */
[----:B------:R-:W-:Y:S01]  /*0aa0*/  ISETP.GT.U32.AND P0, PT, R5, UR12, PT ;  /* 0x0000000c05007c0c */ /* 0x000fe2000bf04070 */
[----:B------:R-:W-:-:S05]  /*0ab0*/  VIADD R4, R4, UR12 ;  /* 0x0000000c04047c36 */ /* 0x000fca0008000000 */
[----:B------:R-:W-:-:S05]  /*0ac0*/  SEL R5, R4, 0x1f, P0 ;  /* 0x0000001f04057807 */ /* 0x000fca0000000000 */
[----:B-----5:R-:W-:Y:S04]  /*0ad0*/  SHFL.DOWN PT, R6, R2, 0x1, R5 ;  /* 0x0820000002067989 */ /* 0x020fe800000e0005 */
[----:B------:R-:W1:Y:S01]  /*0ae0*/  SHFL.DOWN PT, R7, R3, 0x1, R5 ;  /* 0x0820000003077989 */ /* 0x000e6200000e0005 */
[----:B0-----:R-:W-:Y:S01]  /*0af0*/  ISETP.GE.AND P0, PT, R10, R5, PT ;  /* 0x000000050a00720c */ /* 0x001fe20003f06270 */
[----:B-1----:R-:W-:-:S06]  /*0b00*/  DSETP.GEU.AND P1, PT, R2, R6, PT ;  /* 0x000000060200722a */ /* 0x002fcc0003f2e000 */
[-C--:B------:R-:W-:Y:S01]  /*0b10*/  FSEL R9, R6, R2.reuse, !P1 ;  /* 0x0000000206097208 */ /* 0x080fe20004800000 */
[----:B------:R-:W-:Y:S01]  /*0b20*/  VIADD R6, R10, 0x2 ;  /* 0x000000020a067836 */ /* 0x000fe20000000000 */
[-C--:B------:R-:W-:Y:S02]  /*0b30*/  FSEL R7, R7, R3.reuse, !P1 ;  /* 0x0000000307077208 */ /* 0x080fe40004800000 */
[----:B------:R-:W-:Y:S02]  /*0b40*/  FSEL R4, R9, R2, !P0 ;  /* 0x0000000209047208 */ /* 0x000fe40004000000 */
[----:B------:R-:W-:Y:S02]  /*0b50*/  FSEL R7, R7, R3, !P0 ;  /* 0x0000000307077208 */ /* 0x000fe40004000000 */
[----:B------:R-:W-:Y:S01]  /*0b60*/  ISETP.GT.AND P0, PT, R6, R5, PT ;  /* 0x000000050600720c */ /* 0x000fe20003f04270 */
[----:B------:R-:W-:Y:S01]  /*0b70*/  SHFL.DOWN PT, R8, R4, 0x2, R5 ;  /* 0x0840000004087989 */ /* 0x000fe200000e0005 */
[----:B------:R-:W-:-:S03]  /*0b80*/  IMAD.MOV.U32 R6, RZ, RZ, R4 ;  /* 0x000000ffff067224 */ /* 0x000fc600078e0004 */
[----:B------:R-:W0:Y:S03]  /*0b90*/  SHFL.DOWN PT, R9, R7, 0x2, R5 ;  /* 0x0840000007097989 */ /* 0x000e2600000e0005 */
[----:B0-----:R-:W-:Y:S01]  /*0ba0*/  DSETP.GEU.AND P1, PT, R6, R8, PT ;  /* 0x000000080600722a */ /* 0x001fe20003f2e000 */
[----:B------:R-:W-:-:S05]  /*0bb0*/  VIADD R6, R10, 0x4 ;  /* 0x000000040a067836 */ /* 0x000fca0000000000 */
[----:B------:R-:W-:Y:S02]  /*0bc0*/  @!P0 FSEL R4, R8, R4, !P1 ;  /* 0x0000000408048208 */ /* 0x000fe40004800000 */
[----:B------:R-:W-:Y:S02]  /*0bd0*/  @!P0 FSEL R7, R9, R7, !P1 ;  /* 0x0000000709078208 */ /* 0x000fe40004800000 */
        /* <DEDUP_REMOVED lines=10> */
[----:B------:R-:W-:Y:S01]  /*0c80*/  IMAD.MOV.U32 R6, RZ, RZ, R4 ;  /* 0x000000ffff067224 */ /* 0x000fe200078e0004 */
[C---:B------:R-:W-:Y:S02]  /*0c90*/  ISETP.NE.AND P0, PT, R10.reuse, RZ, PT ;  /* 0x000000ff0a00720c */ /* 0x040fe40003f05270 */
[----:B------:R-:W0:Y:S11]  /*0ca0*/  SHFL.DOWN PT, R3, R7, 0x8, R5 ;  /* 0x0900000007037989 */ /* 0x000e3600000e0005 */
[----:B------:R-:W1:Y:S01]  /*0cb0*/  @!P0 S2R R9, SR_CgaCtaId ;  /* 0x0000000000098919 */ /* 0x000e620000008800 */
[----:B------:R-:W-:Y:S01]  /*0cc0*/  @!P0 MOV R8, 0x400 ;  /* 0x0000040000088802 */ /* 0x000fe20000000f00 */
[----:B0-----:R-:W-:Y:S01]  /*0cd0*/  DSETP.GEU.AND P2, PT, R6, R2, PT ;  /* 0x000000020600722a */ /* 0x001fe20003f4e000 */
[----:B------:R-:W-:-:S05]  /*0ce0*/  VIADD R6, R10, 0x10 ;  /* 0x000000100a067836 */ /* 0x000fca0000000000 */
[----:B------:R-:W-:Y:S02]  /*0cf0*/  @!P1 FSEL R4, R2, R4, !P2 ;  /* 0x0000000402049208 */ /* 0x000fe40005000000 */
[----:B------:R-:W-:Y:S02]  /*0d00*/  @!P1 FSEL R7, R3, R7, !P2 ;  /* 0x0000000703079208 */ /* 0x000fe40005000000 */
[----:B------:R-:W-:Y:S01]  /*0d10*/  ISETP.GT.AND P1, PT, R6, R5, PT ;  /* 0x000000050600720c */ /* 0x000fe20003f24270 */
[----:B------:R-:W-:Y:S01]  /*0d20*/  SHFL.DOWN PT, R2, R4, 0x10, R5 ;  /* 0x0a00000004027989 */ /* 0x000fe200000e0005 */
[----:B------:R-:W-:-:S03]  /*0d30*/  @!P0 SHF.R.U32.HI R6, RZ, 0x2, R0 ;  /* 0x00000002ff068819 */ /* 0x000fc60000011600 */
[----:B------:R0:W2:Y:S01]  /*0d40*/  SHFL.DOWN PT, R3, R7, 0x10, R5 ;  /* 0x0a00000007037989 */ /* 0x0000a200000e0005 */
[----:B------:R-:W-:Y:S02]  /*0d50*/  @!P0 LOP3.LUT R6, R6, 0xf8, RZ, 0xc0, !PT ;  /* 0x000000f806068812 */ /* 0x000fe400078ec0ff */
[----:B-1----:R-:W-:-:S05]  /*0d60*/  @!P0 LEA R9, R9, R8, 0x18 ;  /* 0x0000000809098211 */ /* 0x002fca00078ec0ff */
[----:B------:R-:W-:Y:S02]  /*0d70*/  @!P0 IMAD.IADD R9, R6, 0x1, R9 ;  /* 0x0000000106098824 */ /* 0x000fe400078e0209 */
[----:B0-----:R-:W-:-:S06]  /*0d80*/  IMAD.MOV.U32 R5, RZ, RZ, R7 ;  /* 0x000000ffff057224 */ /* 0x001fcc00078e0007 */
[----:B--2---:R-:W-:-:S06]  /*0d90*/  DSETP.GEU.AND P2, PT, R4, R2, PT ;  /* 0x000000020400722a */ /* 0x004fcc0003f4e000 */
[----:B------:R-:W-:Y:S02]  /*0da0*/  @!P1 FSEL R4, R2, R4, !P2 ;  /* 0x0000000402049208 */ /* 0x000fe40005000000 */
[----:B------:R-:W-:-:S03]  /*0db0*/  @!P1 FSEL R7, R3, R7, !P2 ;  /* 0x0000000703079208 */ /* 0x000fc60005000000 */
[----:B------:R-:W-:Y:S02]  /*0dc0*/  IMAD.MOV.U32 R2, RZ, RZ, R4 ;  /* 0x000000ffff027224 */ /* 0x000fe400078e0004 */
[----:B------:R-:W-:-:S05]  /*0dd0*/  IMAD.MOV.U32 R3, RZ, RZ, R7 ;  /* 0x000000ffff037224 */ /* 0x000fca00078e0007 */
[----:B------:R1:W-:Y:S01]  /*0de0*/  @!P0 STS.64 [R9+0x8], R2 ;  /* 0x0000080209008388 */ /* 0x0003e20000000a00 */
[----:B------:R-:W-:Y:S01]  /*0df0*/  BAR.SYNC.DEFER_BLOCKING 0x0 ;  /* 0x0000000000007b1d */ /* 0x000fe20000010000 */
[----:B------:R-:W-:-:S13]  /*0e00*/  ISETP.NE.AND P0, PT, R0, RZ, PT ;  /* 0x000000ff0000720c */ /* 0x000fda0003f05270 */
[----:B-1----:R-:W-:Y:S05]  /*0e10*/  @P0 BRA `(.L_x_69) ;  /* 0x00000030006c0947 */ /* 0x002fea0003800000 */
[----:B------:R-:W0:Y:S01]  /*0e20*/  S2UR UR5, SR_CgaCtaId ;  /* 0x00000000000579c3 */ /* 0x000e220000008800 */
[----:B------:R-:W-:Y:S01]  /*0e30*/  UMOV UR4, 0x400 ;  /* 0x0000040000047882 */ /* 0x000fe20000000000 */
[----:B------:R-:W-:Y:S02]  /*0e40*/  UISETP.GT.U32.AND UP0, UPT, UR12, 0x20, UPT ;  /* 0x000000200c00788c */ /* 0x000fe4000bf04070 */
[----:B------:R-:W-:-:S04]  /*0e50*/  UISETP.GT.U32.AND UP1, UPT, UR12, 0x40, UPT ;  /* 0x000000400c00788c */ /* 0x000fc8000bf24070 */
[----:B------:R-:W-:Y:S01]  /*0e60*/  PLOP3.LUT P3, PT, PT, PT, UP0, 0x80, 0x8 ;  /* 0x000000000008781c */ /* 0x000fe20003f6f008 */
[----:B------:R-:W-:Y:S01]  /*0e70*/  UISETP.GT.U32.AND UP0, UPT, UR12, 0x60, UPT ;  /* 0x000000600c00788c */ /* 0x000fe2000bf04070 */
[----:B------:R-:W-:Y:S01]  /*0e80*/  PLOP3.LUT P2, PT, PT, PT, UP1, 0x80, 0x8 ;  /* 0x000000000008781c */ /* 0x000fe20003f4f018 */
[----:B0-----:R-:W-:-:S09]  /*0e90*/  ULEA UR4, UR5, UR4, 0x18 ;  /* 0x0000000405047291 */ /* 0x001fd2000f8ec0ff */
[----:B------:R-:W0:Y:S04]  /*0ea0*/  LDS.128 R12, [UR4+0x10] ;  /* 0x00001004ff0c7984 */ /* 0x000e280008000c00 */
[----:B------:R-:W1:Y:S01]  /*0eb0*/  LDS.128 R4, [UR4+0x20] ;  /* 0x00002004ff047984 */ /* 0x000e620008000c00 */
[----:B0-----:R-:W-:-:S06]  /*0ec0*/  DSETP.GEU.AND P1, PT, R2, R12, PT ;  /* 0x0000000c0200722a */ /* 0x001fcc0003f2e000 */
[-C--:B------:R-:W-:Y:S02]  /*0ed0*/  FSEL R9, R12, R2.reuse, !P1 ;  /* 0x000000020c097208 */ /* 0x080fe40004800000 */
[-C--:B------:R-:W-:Y:S02]  /*0ee0*/  FSEL R11, R13, R3.reuse, !P1 ;  /* 0x000000030d0b7208 */ /* 0x080fe40004800000 */
[----:B------:R-:W-:Y:S02]  /*0ef0*/  FSEL R13, R9, R2, P3 ;  /* 0x00000002090d7208 */ /* 0x000fe40001800000 */
[----:B------:R-:W-:Y:S02]  /*0f00*/  FSEL R0, R11, R3, P3 ;  /* 0x000000030b007208 */ /* 0x000fe40001800000 */
[----:B------:R-:W-:Y:S01]  /*0f10*/  PLOP3.LUT P1, PT, PT, PT, UP0, 0x80, 0x8 ;  /* 0x000000000008781c */ /* 0x000fe20003f2f008 */
[----:B------:R-:W-:Y:S01]  /*0f20*/  IMAD.MOV.U32 R2, RZ, RZ, R13 ;  /* 0x000000ffff027224 */ /* 0x000fe200078e000d */
[----:B------:R-:W0:Y:S01]  /*0f30*/  LDS.128 R8, [UR4+0x30] ;  /* 0x00003004ff087984 */ /* 0x000e220008000c00 */
[----:B------:R-:W-:Y:S01]  /*0f40*/  IMAD.MOV.U32 R3, RZ, RZ, R0 ;  /* 0x000000ffff037224 */ /* 0x000fe200078e0000 */
[----:B------:R-:W-:-:S05]  /*0f50*/  UISETP.GT.U32.AND UP0, UPT, UR12, 0x80, UPT ;  /* 0x000000800c00788c */ /* 0x000fca000bf04070 */
[----:B------:R-:W-:-:S06]  /*0f60*/  DSETP.GEU.AND P3, PT, R2, R14, PT ;  /* 0x0000000e0200722a */ /* 0x000fcc0003f6e000 */
[----:B------:R-:W-:Y:S02]  /*0f70*/  @P2 FSEL R13, R14, R13, !P3 ;  /* 0x0000000d0e0d2208 */ /* 0x000fe40005800000 */
[----:B------:R-:W-:Y:S02]  /*0f80*/  @P2 FSEL R0, R15, R0, !P3 ;  /* 0x000000000f002208 */ /* 0x000fe40005800000 */
[----:B------:R-:W-:Y:S01]  /*0f90*/  PLOP3.LUT P2, PT, PT, PT, UP0, 0x80, 0x8 ;  /* 0x000000000008781c */ /* 0x000fe20003f4f008 */
[----:B------:R-:W-:Y:S01]  /*0fa0*/  IMAD.MOV.U32 R2, RZ, RZ, R13 ;  /* 0x000000ffff027224 */ /* 0x000fe200078e000d */
[----:B------:R-:W-:Y:S01]  /*0fb0*/  UISETP.GT.U32.AND UP0, UPT, UR12, 0xa0, UPT ;  /* 0x000000a00c00788c */ /* 0x000fe2000bf04070 */
[----:B------:R-:W-:-:S06]  /*0fc0*/  IMAD.MOV.U32 R3, RZ, RZ, R0 ;  /* 0x000000ffff037224 */ /* 0x000fcc00078e0000 */
[----:B-1----:R-:W-:Y:S01]  /*0fd0*/  DSETP.GEU.AND P3, PT, R2, R4, PT ;  /* 0x000000040200722a */ /* 0x002fe20003f6e000 */
[----:B------:R-:W1:Y:S05]  /*0fe0*/  LDS.64 R2, [UR4+0x40] ;  /* 0x00004004ff027984 */ /* 0x000e6a0008000a00 */
[----:B------:R-:W-:Y:S02]  /*0ff0*/  @P1 FSEL R13, R4, R13, !P3 ;  /* 0x0000000d040d1208 */ /* 0x000fe40005800000 */
[----:B------:R-:W-:Y:S02]  /*1000*/  @P1 FSEL R0, R5, R0, !P3 ;  /* 0x0000000005001208 */ /* 0x000fe40005800000 */
[----:B------:R-:W-:Y:S01]  /*1010*/  PLOP3.LUT P1, PT, PT, PT, UP0, 0x80, 0x8 ;  /* 0x000000000008781c */ /* 0x000fe20003f2f008 */
[----:B------:R-:W-:Y:S01]  /*1020*/  IMAD.MOV.U32 R4, RZ, RZ, R13 ;  /* 0x000000ffff047224 */ /* 0x000fe200078e000d */
[----:B------:R-:W-:Y:S01]  /*1030*/  UISETP.GT.U32.AND UP0, UPT, UR12, 0xc0, UPT ;  /* 0x000000c00c00788c */ /* 0x000fe2000bf04070 */
[----:B------:R-:W-:-:S06]  /*1040*/  IMAD.MOV.U32 R5, RZ, RZ, R0 ;  /* 0x000000ffff057224 */ /* 0x000fcc00078e0000 */
[----:B------:R-:W-:-:S06]  /*1050*/  DSETP.GEU.AND P3, PT, R4, R6, PT ;  /* 0x000000060400722a */ /* 0x000fcc0003f6e000 */
[----:B------:R-:W-:Y:S02]  /*1060*/  @P2 FSEL R13, R6, R13, !P3 ;  /* 0x0000000d060d2208 */ /* 0x000fe40005800000 */
[----:B------:R-:W-:Y:S02]  /*1070*/  @P2 FSEL R0, R7, R0, !P3 ;  /* 0x0000000007002208 */ /* 0x000fe40005800000 */
[----:B------:R-:W-:Y:S01]  /*1080*/  PLOP3.LUT P2, PT, PT, PT, UP0, 0x80, 0x8 ;  /* 0x000000000008781c */ /* 0x000fe20003f4f008 */
[----:B------:R-:W-:Y:S01]  /*1090*/  IMAD.MOV.U32 R4, RZ, RZ, R13 ;  /* 0x000000ffff047224 */ /* 0x000fe200078e000d */
[----:B------:R-:W-:Y:S01]  /*10a0*/  UISETP.GT.U32.AND UP0, UPT, UR12, 0xe0, UPT ;  /* 0x000000e00c00788c */ /* 0x000fe2000bf04070 */
[----:B------:R-:W-:-:S06]  /*10b0*/  IMAD.MOV.U32 R5, RZ, RZ, R0 ;  /* 0x000000ffff057224 */ /* 0x000fcc00078e0000 */
[----:B0-----:R-:W-:-:S06]  /*10c0*/  DSETP.GEU.AND P3, PT, R4, R8, PT ;  /* 0x000000080400722a */ /* 0x001fcc0003f6e000 */
[----:B------:R-:W-:Y:S02]  /*10d0*/  @P1 FSEL R13, R8, R13, !P3 ;  /* 0x0000000d080d1208 */ /* 0x000fe40005800000 */
[----:B------:R-:W-:Y:S02]  /*10e0*/  @P1 FSEL R0, R9, R0, !P3 ;  /* 0x0000000009001208 */ /* 0x000fe40005800000 */
[----:B------:R-:W-:Y:S01]  /*10f0*/  PLOP3.LUT P1, PT, PT, PT, UP0, 0x80, 0x8 ;  /* 0x000000000008781c */ /* 0x000fe20003f2f008 */
[----:B------:R-:W-:Y:S02]  /*1100*/  IMAD.MOV.U32 R4, RZ, RZ, R13 ;  /* 0x000000ffff047224 */ /* 0x000fe400078e000d */
[----:B------:R-:W-:-:S06]  /*1110*/  IMAD.MOV.U32 R5, RZ, RZ, R0 ;  /* 0x000000ffff057224 */ /* 0x000fcc00078e0000 */
[----:B------:R-:W-:-:S06]  /*1120*/  DSETP.GEU.AND P3, PT, R4, R10, PT ;  /* 0x0000000a0400722a */ /* 0x000fcc0003f6e000 */
[----:B------:R-:W-:Y:S02]  /*1130*/  @P2 FSEL R13, R10, R13, !P3 ;  /* 0x0000000d0a0d2208 */ /* 0x000fe40005800000 */
[----:B------:R-:W-:-:S03]  /*1140*/  @P2 FSEL R0, R11, R0, !P3 ;  /* 0x000000000b002208 */ /* 0x000fc60005800000 */
[----:B------:R-:W-:Y:S02]  /*1150*/  IMAD.MOV.U32 R4, RZ, RZ, R13 ;  /* 0x000000ffff047224 */ /* 0x000fe400078e000d */
[----:B------:R-:W-:-:S06]  /*1160*/  IMAD.MOV.U32 R5, RZ, RZ, R0 ;  /* 0x000000ffff057224 */ /* 0x000fcc00078e0000 */
[----:B-1----:R-:W-:-:S06]  /*1170*/  DSETP.GEU.AND P2, PT, R4, R2, PT ;  /* 0x000000020400722a */ /* 0x002fcc0003f4e000 */
[----:B------:R-:W-:Y:S02]  /*1180*/  @P1 FSEL R13, R2, R13, !P2 ;  /* 0x0000000d020d1208 */ /* 0x000fe40005000000 */
[----:B------:R-:W-:-:S03]  /*1190*/  @P1 FSEL R0, R3, R0, !P2 ;  /* 0x0000000003001208 */ /* 0x000fc60005000000 */
[----:B------:R-:W-:Y:S02]  /*11a0*/  IMAD.MOV.U32 R2, RZ, RZ, R13 ;  /* 0x000000ffff027224 */ /* 0x000fe400078e000d */
[----:B------:R-:W-:Y:S01]  /*11b0*/  IMAD.MOV.U32 R3, RZ, RZ, R0 ;  /* 0x000000ffff037224 */ /* 0x000fe200078e0000 */
[----:B------:R-:W-:Y:S06]  /*11c0*/  BRA `(.L_x_69) ;  /* 0x0000002c00807947 */ /* 0x000fec0003800000 */
.L_x_59:
[----:B------:R-:W0:Y:S01]  /*11d0*/  S2R R0, SR_TID.X ;  /* 0x0000000000007919 */ /* 0x000e220000002100 */
[----:B------:R-:W1:Y:S01]  /*11e0*/  LDC.64 R20, c[0x0][0x380] ;  /* 0x0000e000ff147b82 */ /* 0x000e620000000a00 */
[----:B------:R-:W-:Y:S02]  /*11f0*/  IMAD.U32 R3, RZ, RZ, UR16 ;  /* 0x00000010ff037e24 */ /* 0x000fe4000f8e00ff */
[----:B0-----:R-:W-:-:S04]  /*1200*/  IMAD.SHL.U32 R2, R0, 0x4, RZ ;  /* 0x0000000400027824 */ /* 0x001fc800078e00ff */
[----:B------:R-:W-:-:S04]  /*1210*/  IMAD R3, R3, 0x800, R2 ;  /* 0x0000080003037824 */ /* 0x000fc800078e0202 */
[----:B-1----:R-:W-:-:S05]  /*1220*/  IMAD.WIDE.U32 R20, R3, 0x8, R20 ;  /* 0x0000000803147825 */ /* 0x002fca00078e0014 */
[----:B------:R-:W2:Y:S04]  /*1230*/  LDG.E.128.CONSTANT R4, desc[UR10][R20.64] ;  /* 0x0000000a14047981 */ /* 0x000ea8000c1e9d00 */
[----:B------:R-:W3:Y:S04]  /*1240*/  LDG.E.128.CONSTANT R8, desc[UR10][R20.64+0x10] ;  /* 0x0000100a14087981 */ /* 0x000ee8000c1e9d00 */
[----:B------:R-:W4:Y:S04]  /*1250*/  LDG.E.128.CONSTANT R12, desc[UR10][R20.64+0x2000] ;  /* 0x0020000a140c7981 */ /* 0x000f28000c1e9d00 */
[----:B------:R-:W5:Y:S01]  /*1260*/  LDG.E.128.CONSTANT R16, desc[UR10][R20.64+0x2010] ;  /* 0x0020100a14107981 */ /* 0x000f62000c1e9d00 */
[----:B------:R-:W-:Y:S01]  /*1270*/  UISETP.GE.U32.AND UP0, UPT, UR12, UR5, UPT ;  /* 0x000000050c00728c */ /* 0x000fe2000bf06070 */
        /* <DEDUP_REMOVED lines=21> */
[----:B------:R-:W-:Y:S06]  /*13d0*/  BRA.U !UP0, `(.L_x_70) ;  /* 0x0000000508dc7547 */ /* 0x000fec000b800000 */
[----:B------:R-:W-:Y:S02]  /*13e0*/  ULEA UR6, UR16, UR5, 0xb ;  /* 0x0000000510067291 */ /* 0x000fe4000f8e58ff */
[----:B------:R-:W-:Y:S01]  /*13f0*/  UIADD3 UR14, UPT, UPT, UR8, -0x800, URZ ;  /* 0xfffff800080e7890 */ /* 0x000fe2000fffe0ff */
[----:B------:R-:W0:Y:S03]  /*1400*/  LDCU UR9, c[0x0][0x3a8] ;  /* 0x00007500ff0977ac */ /* 0x000e260008000800 */
[----:B------:R-:W-:Y:S01]  /*1410*/  VIADD R3, R0, UR6 ;  /* 0x0000000600037c36 */ /* 0x000fe20008000000 */
[----:B------:R-:W-:Y:S01]  /*1420*/  UISETP.GT.U32.AND UP0, UPT, UR6, UR14, UPT ;  /* 0x0000000e0600728c */ /* 0x000fe2000bf04070 */
[----:B------:R-:W1:Y:S01]  /*1430*/  LDCU.64 UR18, c[0x0][0x380] ;  /* 0x00007000ff1277ac */ /* 0x000e620008000a00 */
[----:B------:R-:W-:Y:S01]  /*1440*/  UIADD3 UR13, UPT, UPT, UR6, 0x100, URZ ;  /* 0x00000100060d7890 */ /* 0x000fe2000fffe0ff */
[----:B------:R-:W-:Y:S01]  /*1450*/  UMOV UR4, URZ ;  /* 0x000000ff00047c82 */ /* 0x000fe20008000000 */
[----:B------:R-:W-:-:S05]  /*1460*/  UMOV UR7, UR6 ;  /* 0x0000000600077c82 */ /* 0x000fca0008000000 */
[----:B------:R-:W-:Y:S05]  /*1470*/  BRA.U UP0, `(.L_x_71) ;  /* 0x0000000100a87547 */ /* 0x000fea000b800000 */
.L_x_72:
[----:B------:R-:W-:-:S05]  /*1480*/  IADD3 R4, P0, PT, R2, UR7, RZ ;  /* 0x0000000702047c10 */ /* 0x000fca000ff1e0ff */
[----:B------:R-:W-:Y:S01]  /*1490*/  IMAD.X R5, RZ, RZ, RZ, P0 ;  /* 0x000000ffff057224 */ /* 0x000fe200000e06ff */
[----:B-1----:R-:W-:-:S04]  /*14a0*/  LEA R22, P0, R4, UR18, 0x3 ;  /* 0x0000001204167c11 */ /* 0x002fc8000f8018ff */
[----:B------:R-:W-:-:S05]  /*14b0*/  LEA.HI.X R23, R4, UR19, R5, 0x3, P0 ;  /* 0x0000001304177c11 */ /* 0x000fca00080f1c05 */
[----:B------:R-:W2:Y:S04]  /*14c0*/  LDG.E.128.CONSTANT R4, desc[UR10][R22.64] ;  /* 0x0000000a16047981 */ /* 0x000ea8000c1e9d00 */
[----:B------:R-:W3:Y:S04]  /*14d0*/  LDG.E.128.CONSTANT R8, desc[UR10][R22.64+0x10] ;  /* 0x0000100a16087981 */ /* 0x000ee8000c1e9d00 */
[----:B------:R-:W4:Y:S04]  /*14e0*/  LDG.E.128.CONSTANT R12, desc[UR10][R22.64+0x2000] ;  /* 0x0020000a160c7981 */ /* 0x000f28000c1e9d00 */
[----:B------:R-:W5:Y:S01]  /*14f0*/  LDG.E.128.CONSTANT R16, desc[UR10][R22.64+0x2010] ;  /* 0x0020100a16107981 */ /* 0x000f62000c1e9d00 */
[----:B0-----:R-:W-:-:S02]  /*1500*/  UMOV UR8, UR9 ;  /* 0x0000000900087c82 */ /* 0x001fc40008000000 */
[----:B------:R-:W-:-:S04]  /*1510*/  UIADD3 UR15, UPT, UPT, -UR7, UR8, URZ ;  /* 0x00000008070f7290 */ /* 0x000fc8000fffe1ff */
[----:B------:R-:W-:Y:S01]  /*1520*/  UISETP.GE.U32.AND UP0, UPT, UR15, UR5, UPT ;  /* 0x000000050f00728c */ /* 0x000fe2000bf06070 */
        /* <DEDUP_REMOVED lines=25> */
[----:B------:R-:W-:Y:S02]  /*16c0*/  UIADD3 UR7, UPT, UPT, UR5, UR7, URZ ;  /* 0x0000000705077290 */ /* 0x000fe4000fffe0ff */
[----:B------:R-:W-:Y:S01]  /*16d0*/  VIADD R3, R3, UR5 ;  /* 0x0000000503037c36 */ /* 0x000fe20008000000 */
[----:B------:R-:W-:Y:S02]  /*16e0*/  UIADD3 UR4, UPT, UPT, UR4, 0x1, URZ ;  /* 0x0000000104047890 */ /* 0x000fe4000fffe0ff */
[----:B------:R-:W-:Y:S02]  /*16f0*/  UISETP.GT.U32.AND UP0, UPT, UR7, UR14, UPT ;  /* 0x0000000e0700728c */ /* 0x000fe4000bf04070 */
[----:B------:R-:W-:-:S07]  /*1700*/  UIADD3 UR13, UPT, UPT, UR5, UR13, URZ ;  /* 0x0000000d050d7290 */ /* 0x000fce000fffe0ff */
[----:B------:R-:W-:Y:S05]  /*1710*/  BRA.U !UP0, `(.L_x_72) ;  /* 0xfffffffd08587547 */ /* 0x000fea000b83ffff */
.L_x_71:
[----:B------:R-:W-:-:S09]  /*1720*/  UISETP.GE.U32.AND UP0, UPT, UR7, UR8, UPT ;  /* 0x000000080700728c */ /* 0x000fd2000bf06070 */
[----:B------:R-:W-:Y:S05]  /*1730*/  BRA.U UP0, `(.L_x_70) ;  /* 0x0000000500047547 */ /* 0x000fea000b800000 */
[----:B------:R-:W-:Y:S01]  /*1740*/  UIADD3 UR5, UPT, UPT, -UR7, UR8, URZ ;  /* 0x0000000807057290 */ /* 0x000fe2000fffe1ff */
[----:B------:R-:W-:Y:S05]  /*1750*/  BSSY.RECONVERGENT B1, `(.L_x_70) ;  /* 0x000003f000017945 */ /* 0x000fea0003800200 */
[----:B------:R-:W-:-:S13]  /*1760*/  ISETP.GE.AND P0, PT, R0, UR5, PT ;  /* 0x0000000500007c0c */ /* 0x000fda000bf06270 */
[----:B------:R-:W-:Y:S05]  /*1770*/  @P0 BRA `(.L_x_73) ;  /* 0x0000000000f00947 */ /* 0x000fea0003800000 */
[----:B------:R-:W2:Y:S01]  /*1780*/  LDC R5, c[0x0][0x3ac] ;  /* 0x0000eb00ff057b82 */ /* 0x000ea20000000800 */
[----:B------:R-:W-:Y:S01]  /*1790*/  LOP3.LUT R2, RZ, R0, RZ, 0x33, !PT ;  /* 0x00000000ff027212 */ /* 0x000fe200078e33ff */
[----:B------:R-:W-:Y:S01]  /*17a0*/  BSSY.RECONVERGENT B2, `(.L_x_74) ;  /* 0x0000019000027945 */ /* 0x000fe20003800200 */
[----:B------:R-:W-:-:S03]  /*17b0*/  IMAD.MOV.U32 R8, RZ, RZ, R0 ;  /* 0x000000ffff087224 */ /* 0x000fc600078e0000 */
[----:B------:R-:W-:-:S04]  /*17c0*/  VIADD R2, R2, UR8 ;  /* 0x0000000802027c36 */ /* 0x000fc80008000000 */
[C---:B------:R-:W-:Y:S01]  /*17d0*/  VIADD R4, R2.reuse, -UR6 ;  /* 0x8000000602047c36 */ /* 0x040fe20008000000 */
[C---:B------:R-:W-:Y:S02]  /*17e0*/  LOP3.LUT R6, R2.reuse, 0x300, RZ, 0xc0, !PT ;  /* 0x0000030002067812 */ /* 0x040fe400078ec0ff */
[----:B------:R-:W-:Y:S02]  /*17f0*/  LEA.HI R2, R2, 0x1, RZ, 0x18 ;  /* 0x0000000102027811 */ /* 0x000fe400078fc0ff */
[----:B------:R-:W-:Y:S01]  /*1800*/  ISETP.NE.AND P0, PT, R6, 0x300, PT ;  /* 0x000003000600780c */ /* 0x000fe20003f05270 */
[----:B--2---:R-:W-:-:S04]  /*1810*/  IMAD R5, R5, UR4, RZ ;  /* 0x0000000405057c24 */ /* 0x004fc8000f8e02ff */
[----:B------:R-:W-:-:S05]  /*1820*/  IMAD R4, R5, -0x800, R4 ;  /* 0xfffff80005047824 */ /* 0x000fca00078e0204 */
[----:B------:R-:W-:-:S03]  /*1830*/  ISETP.GE.U32.AND P2, PT, R4, 0x300, PT ;  /* 0x000003000400780c */ /* 0x000fc60003f46070 */
[----:B------:R-:W-:Y:S10]  /*1840*/  @!P0 BRA `(.L_x_75) ;  /* 0x0000000000388947 */ /* 0x000ff40003800000 */
[----:B------:R-:W2:Y:S01]  /*1850*/  LDC.64 R6, c[0x0][0x380] ;  /* 0x0000e000ff067b82 */ /* 0x000ea20000000a00 */
[----:B------:R-:W-:Y:S01]  /*1860*/  LOP3.LUT R2, R2, 0x3, RZ, 0xc0, !PT ;  /* 0x0000000302027812 */ /* 0x000fe200078ec0ff */
[----:B------:R-:W-:-:S04]  /*1870*/  IMAD.MOV.U32 R8, RZ, RZ, R0 ;  /* 0x000000ffff087224 */ /* 0x000fc800078e0000 */
[----:B------:R-:W-:-:S07]  /*1880*/  IMAD.MOV R2, RZ, RZ, -R2 ;  /* 0x000000ffff027224 */ /* 0x000fce00078e0a02 */
.L_x_76:
[----:B--2---:R-:W-:-:S06]  /*1890*/  IMAD.WIDE.U32 R4, R3, 0x8, R6 ;  /* 0x0000000803047825 */ /* 0x004fcc00078e0006 */
        /* <DEDUP_REMOVED lines=9> */
.L_x_75:
[----:B01----:R-:W-:Y:S05]  /*1930*/  BSYNC.RECONVERGENT B2 ;  /* 0x0000000000027941 */ /* 0x003fea0003800200 */
.L_x_74:
[----:B------:R-:W-:Y:S05]  /*1940*/  @!P2 BRA `(.L_x_73) ;  /* 0x00000000007ca947 */ /* 0x000fea0003800000 */
[----:B------:R-:W0:Y:S01]  /*1950*/  LDC.64 R2, c[0x0][0x380] ;  /* 0x0000e000ff027b82 */ /* 0x000e220000000a00 */
[C---:B------:R-:W-:Y:S02]  /*1960*/  VIADD R4, R8.reuse, 0x200 ;  /* 0x0000020008047836 */ /* 0x040fe40000000000 */
[----:B------:R-:W-:-:S07]  /*1970*/  VIADD R5, R8, UR13 ;  /* 0x0000000d08057c36 */ /* 0x000fce0008000000 */
.L_x_77:
[----:B------:R-:W-:-:S04]  /*1980*/  VIADD R7, R5, 0xffffff00 ;  /* 0xffffff0005077836 */ /* 0x000fc80000000000 */
[----:B0-----:R-:W-:-:S06]  /*1990*/  IMAD.WIDE.U32 R6, R7, 0x8, R2 ;  /* 0x0000000807067825 */ /* 0x001fcc00078e0002 */
[----:B------:R-:W2:Y:S01]  /*19a0*/  LDG.E.64.CONSTANT R6, desc[UR10][R6.64] ;  /* 0x0000000a06067981 */ /* 0x000ea2000c1e9b00 */
[----:B------:R-:W-:-:S04]  /*19b0*/  IMAD.WIDE.U32 R8, R5, 0x8, R2 ;  /* 0x0000000805087825 */ /* 0x000fc800078e0002 */
[----:B------:R-:W-:Y:S02]  /*19c0*/  VIADD R11, R5, 0x100 ;  /* 0x00000100050b7836 */ /* 0x000fe40000000000 */
[----:B------:R-:W3:Y:S02]  /*19d0*/  LDG.E.64.CONSTANT R8, desc[UR10][R8.64] ;  /* 0x0000000a08087981 */ /* 0x000ee4000c1e9b00 */
[----:B------:R-:W-:-:S04]  /*19e0*/  IMAD.WIDE.U32 R10, R11, 0x8, R2 ;  /* 0x000000080b0a7825 */ /* 0x000fc800078e0002 */
[----:B------:R-:W-:Y:S02]  /*19f0*/  VIADD R13, R5, 0x200 ;  /* 0x00000200050d7836 */ /* 0x000fe40000000000 */
[----:B------:R-:W4:Y:S02]  /*1a00*/  LDG.E.64.CONSTANT R10, desc[UR10][R10.64] ;  /* 0x0000000a0a0a7981 */ /* 0x000f24000c1e9b00 */
[----:B------:R-:W-:-:S06]  /*1a10*/  IMAD.WIDE.U32 R12, R13, 0x8, R2 ;  /* 0x000000080d0c7825 */ /* 0x000fcc00078e0002 */
[----:B------:R-:W5:Y:S01]  /*1a20*/  LDG.E.64.CONSTANT R12, desc[UR10][R12.64] ;  /* 0x0000000a0c0c7981 */ /* 0x000f62000c1e9b00 */
[----:B------:R-:W-:Y:S01]  /*1a30*/  VIADD R5, R5, 0x400 ;  /* 0x0000040005057836 */ /* 0x000fe20000000000 */
[----:B--2---:R-:W-:-:S06]  /*1a40*/  DSETP.GEU.AND P0, PT, R20, R6, PT ;  /* 0x000000061400722a */ /* 0x004fcc0003f0e000 */
[----:B------:R-:W-:Y:S02]  /*1a50*/  FSEL R14, R6, R20, !P0 ;  /* 0x00000014060e7208 */ /* 0x000fe40004000000 */
[----:B------:R-:W-:-:S06]  /*1a60*/  FSEL R15, R7, R21, !P0 ;  /* 0x00000015070f7208 */ /* 0x000fcc0004000000 */
[----:B---3--:R-:W-:-:S06]  /*1a70*/  DSETP.GEU.AND P0, PT, R14, R8, PT ;  /* 0x000000080e00722a */ /* 0x008fcc0003f0e000 */
[----:B------:R-:W-:Y:S01]  /*1a80*/  FSEL R6, R8, R14, !P0 ;  /* 0x0000000e08067208 */ /* 0x000fe20004000000 */
[C---:B------:R-:W-:Y:S01]  /*1a90*/  VIADD R8, R4.reuse, 0x200 ;  /* 0x0000020004087836 */ /* 0x040fe20000000000 */
[----:B------:R-:W-:Y:S01]  /*1aa0*/  FSEL R7, R9, R15, !P0 ;  /* 0x0000000f09077208 */ /* 0x000fe20004000000 */
[----:B------:R-:W-:-:S05]  /*1ab0*/  VIADD R4, R4, 0x400 ;  /* 0x0000040004047836 */ /* 0x000fca0000000000 */
[----:B----4-:R-:W-:-:S06]  /*1ac0*/  DSETP.GEU.AND P0, PT, R6, R10, PT ;  /* 0x0000000a0600722a */ /* 0x010fcc0003f0e000 */
[----:B------:R-:W-:Y:S02]  /*1ad0*/  FSEL R6, R10, R6, !P0 ;  /* 0x000000060a067208 */ /* 0x000fe40004000000 */
[----:B------:R-:W-:-:S06]  /*1ae0*/  FSEL R7, R11, R7, !P0 ;  /* 0x000000070b077208 */ /* 0x000fcc0004000000 */
[----:B-----5:R-:W-:-:S06]  /*1af0*/  DSETP.GEU.AND P0, PT, R6, R12, PT ;  /* 0x0000000c0600722a */ /* 0x020fcc0003f0e000 */
[----:B------:R-:W-:Y:S02]  /*1b00*/  FSEL R20, R12, R6, !P0 ;  /* 0x000000060c147208 */ /* 0x000fe40004000000 */
[----:B------:R-:W-:Y:S02]  /*1b10*/  FSEL R21, R13, R7, !P0 ;  /* 0x000000070d157208 */ /* 0x000fe40004000000 */
[----:B------:R-:W-:-:S13]  /*1b20*/  ISETP.GE.AND P0, PT, R8, UR5, PT ;  /* 0x0000000508007c0c */ /* 0x000fda000bf06270 */
[----:B------:R-:W-:Y:S05]  /*1b30*/  @!P0 BRA `(.L_x_77) ;  /* 0xfffffffc00908947 */ /* 0x000fea000383ffff */
.L_x_73:
[----:B01----:R-:W-:Y:S05]  /*1b40*/  BSYNC.RECONVERGENT B1 ;  /* 0x0000000000017941 */ /* 0x003fea0003800200 */
.L_x_70:
[----:B------:R-:W2:Y:S01]  /*1b50*/  S2R R7, SR_LANEID ;  /* 0x0000000000077919 */ /* 0x000ea20000000000 */
[----:B------:R-:W-:Y:S04]  /*1b60*/  SHFL.DOWN PT, R2, R20, 0x1, 0x1f ;  /* 0x08201f0014027f89 */ /* 0x000fe800000e0000 */
[----:B------:R-:W3:Y:S02]  /*1b70*/  SHFL.DOWN PT, R3, R21, 0x1, 0x1f ;  /* 0x08201f0015037f89 */ /* 0x000ee400000e0000 */
[----:B---3--:R-:W-:Y:S01]  /*1b80*/  DSETP.GEU.AND P0, PT, R20, R2, PT ;  /* 0x000000021400722a */ /* 0x008fe20003f0e000 */
[C---:B--2---:R-:W-:Y:S02]  /*1b90*/  ISETP.GT.AND P1, PT, R7.reuse, 0x1e, PT ;  /* 0x0000001e0700780c */ /* 0x044fe40003f24270 */
        /* <DEDUP_REMOVED lines=9> */
[----:B------:R-:W2:Y:S03]  /*1c30*/  SHFL.DOWN PT, R5, R3, 0x2, 0x1f ;  /* 0x08401f0003057f89 */ /* 0x000ea600000e0000 */
[----:B------:R-:W-:Y:S01]  /*1c40*/  @!P2 LOP3.LUT R6, R6, 0xf8, RZ, 0xc0, !PT ;  /* 0x000000f80606a812 */ /* 0x000fe200078ec0ff */
[----:B------:R-:W3:Y:S01]  /*1c50*/  @!P2 S2R R9, SR_CgaCtaId ;  /* 0x000000000009a919 */ /* 0x000ee20000008800 */
[----:B--2---:R-:W-:-:S06]  /*1c60*/  DSETP.GEU.AND P0, PT, R2, R4, PT ;  /* 0x000000040200722a */ /* 0x004fcc0003f0e000 */
[----:B------:R-:W-:Y:S02]  /*1c70*/  @!P1 FSEL R2, R4, R2, !P0 ;  /* 0x0000000204029208 */ /* 0x000fe40004000000 */
[----:B------:R-:W-:Y:S02]  /*1c80*/  @!P1 FSEL R3, R5, R3, !P0 ;  /* 0x0000000305039208 */ /* 0x000fe40004000000 */
[----:B------:R-:W-:Y:S01]  /*1c90*/  ISETP.GT.AND P1, PT, R7, 0x1b, PT ;  /* 0x0000001b0700780c */ /* 0x000fe20003f24270 */
[----:B------:R-:W-:Y:S01]  /*1ca0*/  SHFL.DOWN PT, R4, R2, 0x4, 0x1f ;  /* 0x08801f0002047f89 */ /* 0x000fe200000e0000 */
[----:B---3--:R-:W-:-:S03]  /*1cb0*/  @!P2 LEA R9, R9, R8, 0x18 ;  /* 0x000000080909a211 */ /* 0x008fc600078ec0ff */
[----:B------:R-:W2:Y:S02]  /*1cc0*/  SHFL.DOWN PT, R5, R3, 0x4, 0x1f ;  /* 0x08801f0003057f89 */ /* 0x000ea400000e0000 */
[----:B------:R-:W-:Y:S01]  /*1cd0*/  @!P2 IMAD.IADD R9, R6, 0x1, R9 ;  /* 0x000000010609a824 */ /* 0x000fe200078e0209 */
[----:B--2---:R-:W-:-:S06]  /*1ce0*/  DSETP.GEU.AND P0, PT, R2, R4, PT ;  /* 0x000000040200722a */ /* 0x004fcc0003f0e000 */
[----:B------:R-:W-:Y:S02]  /*1cf0*/  @!P1 FSEL R2, R4, R2, !P0 ;  /* 0x0000000204029208 */ /* 0x000fe40004000000 */
[----:B------:R-:W-:Y:S02]  /*1d00*/  @!P1 FSEL R3, R5, R3, !P0 ;  /* 0x0000000305039208 */ /* 0x000fe40004000000 */
[----:B------:R-:W-:Y:S01]  /*1d10*/  ISETP.GT.AND P1, PT, R7, 0x17, PT ;  /* 0x000000170700780c */ /* 0x000fe20003f24270 */
[----:B------:R-:W-:Y:S04]  /*1d20*/  SHFL.DOWN PT, R4, R2, 0x8, 0x1f ;  /* 0x09001f0002047f89 */ /* 0x000fe800000e0000 */
[----:B------:R-:W2:Y:S02]  /*1d30*/  SHFL.DOWN PT, R5, R3, 0x8, 0x1f ;  /* 0x09001f0003057f89 */ /* 0x000ea400000e0000 */
[----:B--2---:R-:W-:-:S06]  /*1d40*/  DSETP.GEU.AND P0, PT, R2, R4, PT ;  /* 0x000000040200722a */ /* 0x004fcc0003f0e000 */
[----:B------:R-:W-:Y:S02]  /*1d50*/  @!P1 FSEL R2, R4, R2, !P0 ;  /* 0x0000000204029208 */ /* 0x000fe40004000000 */
[----:B------:R-:W-:Y:S02]  /*1d60*/  @!P1 FSEL R3, R5, R3, !P0 ;  /* 0x0000000305039208 */ /* 0x000fe40004000000 */
[----:B------:R-:W-:Y:S01]  /*1d70*/  ISETP.GT.AND P1, PT, R7, 0xf, PT ;  /* 0x0000000f0700780c */ /* 0x000fe20003f24270 */
[----:B------:R-:W-:Y:S04]  /*1d80*/  SHFL.DOWN PT, R4, R2, 0x10, 0x1f ;  /* 0x0a001f0002047f89 */ /* 0x000fe800000e0000 */
[----:B------:R-:W2:Y:S02]  /*1d90*/  SHFL.DOWN PT, R5, R3, 0x10, 0x1f ;  /* 0x0a001f0003057f89 */ /* 0x000ea400000e0000 */
[----:B--2---:R-:W-:-:S06]  /*1da0*/  DSETP.GEU.AND P0, PT, R2, R4, PT ;  /* 0x000000040200722a */ /* 0x004fcc0003f0e000 */
        /* <DEDUP_REMOVED lines=8> */
[----:B------:R-:W3:Y:S01]  /*1e30*/  S2UR UR5, SR_CgaCtaId ;  /* 0x00000000000579c3 */ /* 0x000ee20000008800 */
[----:B------:R-:W-:Y:S02]  /*1e40*/  UMOV UR4, 0x400 ;  /* 0x0000040000047882 */ /* 0x000fe40000000000 */
[----:B---3--:R-:W-:-:S09]  /*1e50*/  ULEA UR4, UR5, UR4, 0x18 ;  /* 0x0000000405047291 */ /* 0x008fd2000f8ec0ff */
[----:B------:R-:W3:Y:S04]  /*1e60*/  LDS.128 R12, [UR4+0x10] ;  /* 0x00001004ff0c7984 */ /* 0x000ee80008000c00 */
[----:B--2---:R-:W2:Y:S04]  /*1e70*/  LDS.128 R4, [UR4+0x20] ;  /* 0x00002004ff047984 */ /* 0x004ea80008000c00 */
[----:B------:R-:W4:Y:S01]  /*1e80*/  LDS.128 R8, [UR4+0x30] ;  /* 0x00003004ff087984 */ /* 0x000f220008000c00 */
[----:B---3--:R-:W-:-:S06]  /*1e90*/  DSETP.GEU.AND P1, PT, R2, R12, PT ;  /* 0x0000000c0200722a */ /* 0x008fcc0003f2e000 */
[----:B------:R-:W-:Y:S02]  /*1ea0*/  FSEL R2, R12, R2, !P1 ;  /* 0x000000020c027208 */ /* 0x000fe40004800000 */
[----:B------:R-:W-:-:S06]  /*1eb0*/  FSEL R3, R13, R3, !P1 ;  /* 0x000000030d037208 */ /* 0x000fcc0004800000 */
[----:B------:R-:W-:-:S06]  /*1ec0*/  DSETP.GEU.AND P1, PT, R2, R14, PT ;  /* 0x0000000e0200722a */ /* 0x000fcc0003f2e000 */
[----:B------:R-:W-:Y:S02]  /*1ed0*/  FSEL R2, R14, R2, !P1 ;  /* 0x000000020e027208 */ /* 0x000fe40004800000 */
[----:B------:R-:W-:-:S06]  /*1ee0*/  FSEL R3, R15, R3, !P1 ;  /* 0x000000030f037208 */ /* 0x000fcc0004800000 */
[----:B--2---:R-:W-:-:S06]  /*1ef0*/  DSETP.GEU.AND P1, PT, R2, R4, PT ;  /* 0x000000040200722a */ /* 0x004fcc0003f2e000 */
[----:B------:R-:W-:Y:S02]  /*1f00*/  FSEL R4, R4, R2, !P1 ;  /* 0x0000000204047208 */ /* 0x000fe40004800000 */
[----:B------:R-:W-:Y:S02]  /*1f10*/  FSEL R5, R5, R3, !P1 ;  /* 0x0000000305057208 */ /* 0x000fe40004800000 */
[----:B------:R-:W2:Y:S04]  /*1f20*/  LDS.64 R2, [UR4+0x40] ;  /* 0x00004004ff027984 */ /* 0x000ea80008000a00 */
        /* <DEDUP_REMOVED lines=9> */
[----:B--2---:R-:W-:-:S06]  /*1fc0*/  DSETP.GEU.AND P1, PT, R4, R2, PT ;  /* 0x000000020400722a */ /* 0x004fcc0003f2e000 */
[----:B------:R-:W-:Y:S02]  /*1fd0*/  FSEL R2, R2, R4, !P1 ;  /* 0x0000000402027208 */ /* 0x000fe40004800000 */
[----:B------:R-:W-:Y:S01]  /*1fe0*/  FSEL R3, R3, R5, !P1 ;  /* 0x0000000503037208 */ /* 0x000fe20004800000 */
[----:B------:R-:W-:Y:S06]  /*1ff0*/  BRA `(.L_x_69) ;  /* 0x0000001c00f47947 */ /* 0x000fec0003800000 */
.L_x_58:
        /* <DEDUP_REMOVED lines=16> */
.L_x_80:
[----:B------:R-:W-:Y:S05]  /*2100*/  BSYNC.RECONVERGENT B1 ;  /* 0x0000000000017941 */ /* 0x000fea0003800200 */
.L_x_79:
        /* <DEDUP_REMOVED lines=18> */
.L_x_85:
        /* <DEDUP_REMOVED lines=10> */
.L_x_84:
[----:B------:R-:W-:Y:S05]  /*22d0*/  BSYNC.RECONVERGENT B2 ;  /* 0x0000000000027941 */ /* 0x000fea0003800200 */
.L_x_83:
[----:B------:R-:W-:Y:S05]  /*22e0*/  @!P2 BRA `(.L_x_82) ;  /* 0x000000000080a947 */ /* 0x000fea0003800000 */
[----:B------:R-:W0:Y:S01]  /*22f0*/  LDC.64 R4, c[0x0][0x380] ;  /* 0x0000e000ff047b82 */ /* 0x000e220000000a00 */
[----:B------:R-:W-:Y:S02]  /*2300*/  IMAD.U32 R7, RZ, RZ, UR16 ;  /* 0x00000010ff077e24 */ /* 0x000fe4000f8e00ff */
[----:B------:R-:W-:Y:S02]  /*2310*/  VIADD R6, R8, 0x200 ;  /* 0x0000020008067836 */ /* 0x000fe40000000000 */
[----:B------:R-:W-:-:S07]  /*2320*/  IMAD R7, R7, 0x800, R8 ;  /* 0x0000080007077824 */ /* 0x000fce00078e0208 */
.L_x_86:
        /* <DEDUP_REMOVED lines=28> */
.L_x_82:
[----:B------:R-:W-:Y:S05]  /*24f0*/  BSYNC.RECONVERGENT B1 ;  /* 0x0000000000017941 */ /* 0x000fea0003800200 */
.L_x_81:
        /* <DEDUP_REMOVED lines=45> */
[----:B------:R-:W-:-:S03]  /*27d0*/  FSEL R5, R5, R3, P1 ;  /* 0x0000000305057208 */ /* 0x000fc60000800000 */
[----:B0-----:R-:W-:Y:S02]  /*27e0*/  IMAD.MOV.U32 R2, RZ, RZ, R4 ;  /* 0x000000ffff027224 */ /* 0x001fe400078e0004 */
[----:B------:R-:W-:Y:S01]  /*27f0*/  IMAD.MOV.U32 R3, RZ, RZ, R5 ;  /* 0x000000ffff037224 */ /* 0x000fe200078e0005 */
[----:B------:R-:W-:Y:S06]  /*2800*/  BAR.SYNC.DEFER_BLOCKING 0x0 ;  /* 0x0000000000007b1d */ /* 0x000fec0000010000 */
[----:B------:R-:W-:Y:S05]  /*2810*/  @P0 BRA `(.L_x_69) ;  /* 0x0000001400ec0947 */ /* 0x000fea0003800000 */
[----:B------:R-:W0:Y:S01]  /*2820*/  S2UR UR5, SR_CgaCtaId ;  /* 0x00000000000579c3 */ /* 0x000e220000008800 */
[----:B------:R-:W-:Y:S02]  /*2830*/  UMOV UR4, 0x400 ;  /* 0x0000040000047882 */ /* 0x000fe40000000000 */
[----:B0-----:R-:W-:-:S09]  /*2840*/  ULEA UR4, UR5, UR4, 0x18 ;  /* 0x0000000405047291 */ /* 0x001fd2000f8ec0ff */
[----:B------:R-:W0:Y:S04]  /*2850*/  LDS.128 R12, [UR4+0x10] ;  /* 0x00001004ff0c7984 */ /* 0x000e280008000c00 */
[----:B------:R-:W1:Y:S04]  /*2860*/  LDS.128 R4, [UR4+0x20] ;  /* 0x00002004ff047984 */ /* 0x000e680008000c00 */
        /* <DEDUP_REMOVED lines=24> */
.L_x_87:
        /* <DEDUP_REMOVED lines=36> */
[----:B------:R-:W-:Y:S01]  /*2c30*/  VIADD R10, R10, 0x10 ;  /* 0x000000100a0a7836 */ /* 0x000fe20000000000 */
[----:B------:R-:W0:Y:S11]  /*2c40*/  SHFL.DOWN PT, R3, R7, 0x8, R5 ;  /* 0x0900000007037989 */ /* 0x000e3600000e0005 */
[----:B------:R-:W1:Y:S01]  /*2c50*/  @!P0 S2R R9, SR_CgaCtaId ;  /* 0x0000000000098919 */ /* 0x000e620000008800 */
[----:B------:R-:W-:Y:S01]  /*2c60*/  @!P0 MOV R8, 0x400 ;  /* 0x0000040000088802 */ /* 0x000fe20000000f00 */
[----:B0-----:R-:W-:Y:S01]  /*2c70*/  DSETP.GEU.AND P1, PT, R6, R2, PT ;  /* 0x000000020600722a */ /* 0x001fe20003f2e000 */
[----:B------:R-:W-:-:S05]  /*2c80*/  @!P0 SHF.R.U32.HI R6, RZ, 0x2, R0 ;  /* 0x00000002ff068819 */ /* 0x000fca0000011600 */
[----:B------:R-:W-:Y:S02]  /*2c90*/  @!P2 FSEL R4, R2, R4, !P1 ;  /* 0x000000040204a208 */ /* 0x000fe40004800000 */
[----:B------:R-:W-:Y:S02]  /*2ca0*/  @!P2 FSEL R7, R3, R7, !P1 ;  /* 0x000000070307a208 */ /* 0x000fe40004800000 */
[----:B------:R-:W-:Y:S01]  /*2cb0*/  ISETP.GT.AND P2, PT, R10, R5, PT ;  /* 0x000000050a00720c */ /* 0x000fe20003f44270 */
[----:B------:R-:W-:Y:S01]  /*2cc0*/  SHFL.DOWN PT, R2, R4, 0x10, R5 ;  /* 0x0a00000004027989 */ /* 0x000fe200000e0005 */
[----:B------:R-:W-:-:S03]  /*2cd0*/  @!P0 LOP3.LUT R6, R6, 0xf8, RZ, 0xc0, !PT ;  /* 0x000000f806068812 */ /* 0x000fc600078ec0ff */
[----:B------:R0:W2:Y:S01]  /*2ce0*/  SHFL.DOWN PT, R3, R7, 0x10, R5 ;  /* 0x0a00000007037989 */ /* 0x0000a200000e0005 */
        /* <DEDUP_REMOVED lines=11> */
[----:B0-----:R-:W-:Y:S05]  /*2da0*/  @P0 BRA `(.L_x_69) ;  /* 0x0000001000880947 */ /* 0x001fea0003800000 */
        /* <DEDUP_REMOVED lines=59> */
.L_x_78:
[----:B------:R-:W0:Y:S01]  /*3160*/  S2R R0, SR_TID.X ;  /* 0x0000000000007919 */ /* 0x000e220000002100 */
[----:B------:R-:W1:Y:S01]  /*3170*/  LDCU.64 UR8, c[0x0][0x380] ;  /* 0x00007000ff0877ac */ /* 0x000e620008000a00 */
[----:B------:R-:W-:Y:S02]  /*3180*/  IMAD.U32 R19, RZ, RZ, UR16 ;  /* 0x00000010ff137e24 */ /* 0x000fe4000f8e00ff */
[----:B-1----:R-:W-:Y:S02]  /*3190*/  IMAD.U32 R2, RZ, RZ, UR8 ;  /* 0x00000008ff027e24 */ /* 0x002fe4000f8e00ff */
[----:B------:R-:W-:Y:S02]  /*31a0*/  IMAD.U32 R3, RZ, RZ, UR9 ;  /* 0x00000009ff037e24 */ /* 0x000fe4000f8e00ff */
[----:B0-----:R-:W-:-:S04]  /*31b0*/  IMAD R19, R19, 0x800, R0 ;  /* 0x0000080013137824 */ /* 0x001fc800078e0200 */
[----:B------:R-:W-:-:S05]  /*31c0*/  IMAD.WIDE.U32 R18, R19, 0x8, R2 ;  /* 0x0000000813127825 */ /* 0x000fca00078e0002 */
        /* <DEDUP_REMOVED lines=8> */
[----:B------:R-:W-:Y:S01]  /*3250*/  UISETP.GE.U32.AND UP0, UPT, UR13, UR5, UPT ;  /* 0x000000050d00728c */ /* 0x000fe2000bf06070 */
        /* <DEDUP_REMOVED lines=21> */
[----:B------:R-:W-:Y:S06]  /*33b0*/  BRA.U !UP0, `(.L_x_88) ;  /* 0x0000000508dc7547 */ /* 0x000fec000b800000 */
[----:B------:R-:W-:Y:S02]  /*33c0*/  ULEA UR8, UR16, UR5, 0xb ;  /* 0x0000000510087291 */ /* 0x000fe4000f8e58ff */
[----:B------:R-:W-:Y:S02]  /*33d0*/  UIADD3 UR14, UPT, UPT, UR7, -0x800, URZ ;  /* 0xfffff800070e7890 */ /* 0x000fe4000fffe0ff */
[----:B------:R-:W-:Y:S02]  /*33e0*/  UIADD3 UR9, UPT, UPT, UR8, 0x100, URZ ;  /* 0x0000010008097890 */ /* 0x000fe4000fffe0ff */
[----:B------:R-:W-:Y:S02]  /*33f0*/  UISETP.GT.U32.AND UP0, UPT, UR8, UR14, UPT ;  /* 0x0000000e0800728c */ /* 0x000fe4000bf04070 */
[----:B------:R-:W-:Y:S01]  /*3400*/  VIADD R7, R0, UR8 ;  /* 0x0000000800077c36 */ /* 0x000fe20008000000 */
[----:B------:R-:W-:Y:S01]  /*3410*/  UMOV UR4, URZ ;  /* 0x000000ff00047c82 */ /* 0x000fe20008000000 */
[----:B------:R-:W-:-:S05]  /*3420*/  UMOV UR6, UR8 ;  /* 0x0000000800067c82 */ /* 0x000fca0008000000 */
[----:B------:R-:W-:Y:S05]  /*3430*/  BRA.U UP0, `(.L_x_89) ;  /* 0x0000000100b87547 */ /* 0x000fea000b800000 */
[----:B------:R-:W0:Y:S01]  /*3440*/  LDC.64 R2, c[0x0][0x380] ;  /* 0x0000e000ff027b82 */ /* 0x000e220000000a00 */
[----:B------:R-:W1:Y:S01]  /*3450*/  LDCU UR7, c[0x0][0x3a8] ;  /* 0x00007500ff0777ac */ /* 0x000e620008000800 */
[----:B------:R-:W-:Y:S01]  /*3460*/  NOP ;  /* 0x0000000000007918 */ /* 0x000fe20000000000 */
.L_x_90:
[----:B------:R-:W-:-:S04]  /*3470*/  VIADD R23, R0, UR6 ;  /* 0x0000000600177c36 */ /* 0x000fc80008000000 */
[----:B0-----:R-:W-:-:S05]  /*3480*/  IMAD.WIDE.U32 R22, R23, 0x8, R2 ;  /* 0x0000000817167825 */ /* 0x001fca00078e0002 */
[----:B------:R-:W2:Y:S04]  /*3490*/  LDG.E.64.CONSTANT R24, desc[UR10][R22.64] ;  /* 0x0000000a16187981 */ /* 0x000ea8000c1e9b00 */
[----:B------:R-:W3:Y:S04]  /*34a0*/  LDG.E.64.CONSTANT R18, desc[UR10][R22.64+0x800] ;  /* 0x0008000a16127981 */ /* 0x000ee8000c1e9b00 */
[----:B------:R-:W4:Y:S04]  /*34b0*/  LDG.E.64.CONSTANT R16, desc[UR10][R22.64+0x1000] ;  /* 0x0010000a16107981 */ /* 0x000f28000c1e9b00 */
[----:B------:R-:W5:Y:S04]  /*34c0*/  LDG.E.64.CONSTANT R14, desc[UR10][R22.64+0x1800] ;  /* 0x0018000a160e7981 */ /* 0x000f68000c1e9b00 */
[----:B------:R-:W5:Y:S04]  /*34d0*/  LDG.E.64.CONSTANT R12, desc[UR10][R22.64+0x2000] ;  /* 0x0020000a160c7981 */ /* 0x000f68000c1e9b00 */
[----:B------:R-:W5:Y:S04]  /*34e0*/  LDG.E.64.CONSTANT R10, desc[UR10][R22.64+0x2800] ;  /* 0x0028000a160a7981 */ /* 0x000f68000c1e9b00 */
[----:B------:R-:W5:Y:S04]  /*34f0*/  LDG.E.64.CONSTANT R8, desc[UR10][R22.64+0x3000] ;  /* 0x0030000a16087981 */ /* 0x000f68000c1e9b00 */
[----:B------:R-:W5:Y:S01]  /*3500*/  LDG.E.64.CONSTANT R20, desc[UR10][R22.64+0x3800] ;  /* 0x0038000a16147981 */ /* 0x000f62000c1e9b00 */
[----:B-1----:R-:W-:-:S04]  /*3510*/  UIADD3 UR12, UPT, UPT, -UR6, UR7, URZ ;  /* 0x00000007060c7290 */ /* 0x002fc8000fffe1ff */
        /* <DEDUP_REMOVED lines=32> */
.L_x_89:
[----:B------:R-:W-:-:S09]  /*3720*/  UISETP.GE.U32.AND UP0, UPT, UR6, UR7, UPT ;  /* 0x000000070600728c */ /* 0x000fd2000bf06070 */
[----:B------:R-:W-:Y:S05]  /*3730*/  BRA.U UP0, `(.L_x_88) ;  /* 0x0000000100fc7547 */ /* 0x000fea000b800000 */
[----:B------:R-:W-:Y:S01]  /*3740*/  UIADD3 UR5, UPT, UPT, -UR6, UR7, URZ ;  /* 0x0000000706057290 */ /* 0x000fe2000fffe1ff */
[----:B------:R-:W-:Y:S05]  /*3750*/  BSSY.RECONVERGENT B1, `(.L_x_88) ;  /* 0x000003d000017945 */ /* 0x000fea0003800200 */
[----:B------:R-:W-:-:S13]  /*3760*/  ISETP.GE.AND P0, PT, R0, UR5, PT ;  /* 0x0000000500007c0c */ /* 0x000fda000bf06270 */
[----:B------:R-:W-:Y:S05]  /*3770*/  @P0 BRA `(.L_x_91) ;  /* 0x0000000000e80947 */ /* 0x000fea0003800000 */
[----:B------:R-:W0:Y:S01]  /*3780*/  LDC R10, c[0x0][0x3ac] ;  /* 0x0000eb00ff0a7b82 */ /* 0x000e220000000800 */
[----:B------:R-:W-:Y:S01]  /*3790*/  LOP3.LUT R6, RZ, R0, RZ, 0x33, !PT ;  /* 0x00000000ff067212 */ /* 0x000fe200078e33ff */
[----:B------:R-:W-:Y:S04]  /*37a0*/  BSSY.RECONVERGENT B2, `(.L_x_92) ;  /* 0x0000018000027945 */ /* 0x000fe80003800200 */
[----:B------:R-:W-:-:S04]  /*37b0*/  VIADD R8, R6, UR7 ;  /* 0x0000000706087c36 */ /* 0x000fc80008000000 */
[----:B------:R-:W-:Y:S02]  /*37c0*/  VIADD R9, R8, -UR8 ;  /* 0x8000000808097c36 */ /* 0x000fe40008000000 */
[----:B0-----:R-:W-:Y:S01]  /*37d0*/  IMAD R6, R10, UR4, RZ ;  /* 0x000000040a067c24 */ /* 0x001fe2000f8e02ff */
[C---:B------:R-:W-:Y:S02]  /*37e0*/  LOP3.LUT R10, R8.reuse, 0x300, RZ, 0xc0, !PT ;  /* 0x00000300080a7812 */ /* 0x040fe400078ec0ff */
[----:B------:R-:W-:Y:S01]  /*37f0*/  LEA.HI R8, R8, 0x1, RZ, 0x18 ;  /* 0x0000000108087811 */ /* 0x000fe200078fc0ff */
[----:B------:R-:W-:Y:S01]  /*3800*/  IMAD R6, R6, -0x800, R9 ;  /* 0xfffff80006067824 */ /* 0x000fe200078e0209 */
[----:B------:R-:W-:Y:S01]  /*3810*/  ISETP.NE.AND P0, PT, R10, 0x300, PT ;  /* 0x000003000a00780c */ /* 0x000fe20003f05270 */
[----:B------:R-:W-:-:S03]  /*3820*/  IMAD.MOV.U32 R10, RZ, RZ, R0 ;  /* 0x000000ffff0a7224 */ /* 0x000fc600078e0000 */
[----:B------:R-:W-:-:S09]  /*3830*/  ISETP.GE.U32.AND P2, PT, R6, 0x300, PT ;  /* 0x000003000600780c */ /* 0x000fd20003f46070 */
[----:B------:R-:W-:Y:S05]  /*3840*/  @!P0 BRA `(.L_x_93) ;  /* 0x0000000000348947 */ /* 0x000fea0003800000 */
[----:B------:R-:W-:Y:S01]  /*3850*/  LOP3.LUT R8, R8, 0x3, RZ, 0xc0, !PT ;  /* 0x0000000308087812 */ /* 0x000fe200078ec0ff */
[----:B------:R-:W-:-:S04]  /*3860*/  IMAD.MOV.U32 R10, RZ, RZ, R0 ;  /* 0x000000ffff0a7224 */ /* 0x000fc800078e0000 */
[----:B------:R-:W-:-:S07]  /*3870*/  IMAD.MOV R6, RZ, RZ, -R8 ;  /* 0x000000ffff067224 */ /* 0x000fce00078e0a08 */
.L_x_94:
        /* <DEDUP_REMOVED lines=10> */
.L_x_93:
[----:B------:R-:W-:Y:S05]  /*3920*/  BSYNC.RECONVERGENT B2 ;  /* 0x0000000000027941 */ /* 0x000fea0003800200 */
.L_x_92:
[----:B------:R-:W-:Y:S05]  /*3930*/  @!P2 BRA `(.L_x_91) ;  /* 0x000000000078a947 */ /* 0x000fea0003800000 */
[C---:B------:R-:W-:Y:S02]  /*3940*/  VIADD R6, R10.reuse, 0x200 ;  /* 0x000002000a067836 */ /* 0x040fe40000000000 */
[----:B------:R-:W-:-:S07]  /*3950*/  VIADD R7, R10, UR9 ;  /* 0x000000090a077c36 */ /* 0x000fce0008000000 */
.L_x_95:
[----:B------:R-:W-:-:S04]  /*3960*/  VIADD R9, R7, 0xffffff00 ;  /* 0xffffff0007097836 */ /* 0x000fc80000000000 */
[----:B------:R-:W-:-:S06]  /*3970*/  IMAD.WIDE.U32 R8, R9, 0x8, R2 ;  /* 0x0000000809087825 */ /* 0x000fcc00078e0002 */
        /* <DEDUP_REMOVED lines=11> */
[----:B------:R-:W-:Y:S01]  /*3a30*/  FSEL R4, R8, R4, !P0 ;  /* 0x0000000408047208 */ /* 0x000fe20004000000 */
[C---:B------:R-:W-:Y:S01]  /*3a40*/  VIADD R8, R6.reuse, 0x200 ;  /* 0x0000020006087836 */ /* 0x040fe20000000000 */
[----:B------:R-:W-:Y:S01]  /*3a50*/  FSEL R5, R9, R5, !P0 ;  /* 0x0000000509057208 */ /* 0x000fe20004000000 */
[----:B------:R-:W-:-:S05]  /*3a60*/  VIADD R6, R6, 0x400 ;  /* 0x0000040006067836 */ /* 0x000fca0000000000 */
        /* <DEDUP_REMOVED lines=11> */
.L_x_91:
[----:B------:R-:W-:Y:S05]  /*3b20*/  BSYNC.RECONVERGENT B1 ;  /* 0x0000000000017941 */ /* 0x000fea0003800200 */
.L_x_88:
        /* <DEDUP_REMOVED lines=49> */
[----:B------:R-:W1:Y:S04]  /*3e40*/  LDS.128 R12, [UR4+0x10] ;  /* 0x00001004ff0c7984 */ /* 0x000e680008000c00 */
[----:B0-----:R-:W0:Y:S04]  /*3e50*/  LDS.128 R4, [UR4+0x20] ;  /* 0x00002004ff047984 */ /* 0x001e280008000c00 */
[----:B------:R-:W2:Y:S01]  /*3e60*/  LDS.128 R8, [UR4+0x30] ;  /* 0x00003004ff087984 */ /* 0x000ea20008000c00 */
[----:B-1----:R-:W-:-:S06]  /*3e70*/  DSETP.GEU.AND P1, PT, R2, R12, PT ;  /* 0x0000000c0200722a */ /* 0x002fcc0003f2e000 */
[----:B------:R-:W-:Y:S02]  /*3e80*/  FSEL R2, R12, R2, !P1 ;  /* 0x000000020c027208 */ /* 0x000fe40004800000 */
[----:B------:R-:W-:-:S06]  /*3e90*/  FSEL R3, R13, R3, !P1 ;  /* 0x000000030d037208 */ /* 0x000fcc0004800000 */
[----:B------:R-:W-:-:S06]  /*3ea0*/  DSETP.GEU.AND P1, PT, R2, R14, PT ;  /* 0x0000000e0200722a */ /* 0x000fcc0003f2e000 */
[----:B------:R-:W-:Y:S02]  /*3eb0*/  FSEL R2, R14, R2, !P1 ;  /* 0x000000020e027208 */ /* 0x000fe40004800000 */
[----:B------:R-:W-:-:S06]  /*3ec0*/  FSEL R3, R15, R3, !P1 ;  /* 0x000000030f037208 */ /* 0x000fcc0004800000 */
[----:B0-----:R-:W-:-:S06]  /*3ed0*/  DSETP.GEU.AND P1, PT, R2, R4, PT ;  /* 0x000000040200722a */ /* 0x001fcc0003f2e000 */
        /* <DEDUP_REMOVED lines=14> */
[----:B------:R-:W-:-:S07]  /*3fc0*/  FSEL R3, R3, R5, !P1 ;  /* 0x0000000503037208 */ /* 0x000fce0004800000 */
.L_x_69:
[----:B01----:R-:W-:Y:S05]  /*3fd0*/  BSYNC.RECONVERGENT B0 ;  /* 0x0000000000007941 */ /* 0x003fea0003800200 */
.L_x_57:
[----:B------:R-:W-:Y:S05]  /*3fe0*/  @P0 EXIT ;  /* 0x000000000000094d */ /* 0x000fea0003800000 */
[----:B------:R-:W0:Y:S02]  /*3ff0*/  LDCU.64 UR4, c[0x0][0x388] ;  /* 0x00007100ff0477ac */ /* 0x000e240008000a00 */
[----:B0-----:R-:W-:-:S06]  /*4000*/  UIMAD.WIDE.U32 UR4, UR16, 0x8, UR4 ;  /* 0x00000008100478a5 */ /* 0x001fcc000f8e0004 */
[----:B--2---:R-:W-:Y:S02]  /*4010*/  IMAD.U32 R4, RZ, RZ, UR4 ;  /* 0x00000004ff047e24 */ /* 0x004fe4000f8e00ff */
[----:B------:R-:W-:-:S05]  /*4020*/  IMAD.U32 R5, RZ, RZ, UR5 ;  /* 0x00000005ff057e24 */ /* 0x000fca000f8e00ff */
[----:B------:R-:W-:Y:S01]  /*4030*/  STG.E.64 desc[UR10][R4.64], R2 ;  /* 0x0000000204007986 */ /* 0x000fe2000c101b0a */
[----:B------:R-:W-:Y:S05]  /*4040*/  EXIT ;  /* 0x000000000000794d */ /* 0x000fea0003800000 */
.L_x_96:
        /* <DEDUP_REMOVED lines=11> */
.L_x_150:


//--------------------- .text._ZN3cub18CUB_300001_SM_10006detail6reduce28DeviceReduceSingleTileKernelINS2_10policy_hubIdjN4cuda3__47maximumIvEEE10Policy1000EPdSB_jS8_ddNS5_3std3__410__identityEEEvT0_T1_T2_T3_T4_T6_ --------------------------
	.section	.text._ZN3cub18CUB_300001_SM_10006detail6reduce28DeviceReduceSingleTileKernelINS2_10policy_hubIdjN4cuda3__47maximumIvEEE10Policy1000EPdSB_jS8_ddNS5_3std3__410__identityEEEvT0_T1_T2_T3_T4_T6_,"ax",@progbits
	.align	128
        .global         _ZN3cub18CUB_300001_SM_10006detail6reduce28DeviceReduceSingleTileKernelINS2_10policy_hubIdjN4cuda3__47maximumIvEEE10Policy1000EPdSB_jS8_ddNS5_3std3__410__identityEEEvT0_T1_T2_T3_T4_T6_
        .type           _ZN3cub18CUB_300001_SM_10006detail6reduce28DeviceReduceSingleTileKernelINS2_10policy_hubIdjN4cuda3__47maximumIvEEE10Policy1000EPdSB_jS8_ddNS5_3std3__410__identityEEEvT0_T1_T2_T3_T4_T6_,@function
        .size           _ZN3cub18CUB_300001_SM_10006detail6reduce28DeviceReduceSingleTileKernelINS2_10policy_hubIdjN4cuda3__47maximumIvEEE10Policy1000EPdSB_jS8_ddNS5_3std3__410__identityEEEvT0_T1_T2_T3_T4_T6_,(.L_x_151 - _ZN3cub18CUB_300001_SM_10006detail6reduce28DeviceReduceSingleTileKernelINS2_10policy_hubIdjN4cuda3__47maximumIvEEE10Policy1000EPdSB_jS8_ddNS5_3std3__410__identityEEEvT0_T1_T2_T3_T4_T6_)
        .other          _ZN3cub18CUB_300001_SM_10006detail6reduce28DeviceReduceSingleTileKernelINS2_10policy_hubIdjN4cuda3__47maximumIvEEE10Policy1000EPdSB_jS8_ddNS5_3std3__410__identityEEEvT0_T1_T2_T3_T4_T6_,@"STO_CUDA_ENTRY STV_DEFAULT"
_ZN3cub18CUB_300001_SM_10006detail6reduce28DeviceReduceSingleTileKernelINS2_10policy_hubIdjN4cuda3__47maximumIvEEE10Policy1000EPdSB_jS8_ddNS5_3std3__410__identityEEEvT0_T1_T2_T3_T4_T6_:
.text._ZN3cub18CUB_300001_SM_10006detail6reduce28DeviceReduceSingleTileKernelINS2_10policy_hubIdjN4cuda3__47maximumIvEEE10Policy1000EPdSB_jS8_ddNS5_3std3__410__identityEEEvT0_T1_T2_T3_T4_T6_:
        /* <DEDUP_REMOVED lines=13> */
.L_x_97:
[----:B------:R-:W0:Y:S01]  /*00d0*/  LDCU UR4, c[0x0][0x380] ;  /* 0x00007000ff0477ac */ /* 0x000e220008000800 */
[----:B------:R-:W-:Y:S01]  /*00e0*/  BSSY.RECONVERGENT B0, `(.L_x_98) ;  /* 0x00004ae000007945 */ /* 0x000fe20003800200 */
[----:B0-----:R-:W-:-:S09]  /*00f0*/  ULOP3.LUT UP0, URZ, UR4, 0x1f, URZ, 0xc0, !UPT ;  /* 0x0000001f04ff7892 */ /* 0x001fd2000f80c0ff */
[----:B------:R-:W-:Y:S05]  /*0100*/  BRA.U UP0, `(.L_x_99) ;  /* 0x0000002500447547 */ /* 0x000fea000b800000 */
[----:B------:R-:W-:-:S13]  /*0110*/  ISETP.GT.U32.AND P0, PT, R0, 0x7ff, PT ;  /* 0x000007ff0000780c */ /* 0x000fda0003f04070 */
[----:B------:R-:W-:Y:S05]  /*0120*/  @P0 BRA `(.L_x_100) ;  /* 0x0000001400f80947 */ /* 0x000fea0003800000 */
[----:B------:R-:W0:Y:S01]  /*0130*/  S2R R3, SR_TID.X ;  /* 0x0000000000037919 */ /* 0x000e220000002100 */
[----:B------:R-:W-:Y:S01]  /*0140*/  BSSY.RECONVERGENT B1, `(.L_x_101) ;  /* 0x0000009000017945 */ /* 0x000fe20003800200 */
[----:B------:R-:W-:Y:S02]  /*0150*/  CS2R R4, SRZ ;  /* 0x0000000000047805 */ /* 0x000fe4000001ff00 */
[----:B0-----:R-:W-:Y:S01]  /*0160*/  ISETP.GE.U32.AND P0, PT, R3, R0, PT ;  /* 0x000000000300720c */ /* 0x001fe20003f06070 */
[----:B------:R-:W-:-:S12]  /*0170*/  IMAD.MOV.U32 R9, RZ, RZ, R3 ;  /* 0x000000ffff097224 */ /* 0x000fd800078e0003 */
[----:B------:R-:W-:Y:S05]  /*0180*/  @P0 BRA `(.L_x_102) ;  /* 0x0000000000100947 */ /* 0x000fea0003800000 */
[----:B------:R-:W0:Y:S02]  /*0190*/  LDC.64 R4, c[0x0][0x380] ;  /* 0x0000e000ff047b82 */ /* 0x000e240000000a00 */
[----:B0-----:R-:W-:-:S06]  /*01a0*/  IMAD.WIDE.U32 R4, R3, 0x8, R4 ;  /* 0x0000000803047825 */ /* 0x001fcc00078e0004 */
[----:B------:R-:W5:Y:S01]  /*01b0*/  LDG.E.64.CONSTANT R4, desc[UR6][R4.64] ;  /* 0x0000000604047981 */ /* 0x000f62000c1e9b00 */
[----:B------:R-:W-:-:S07]  /*01c0*/  VIADD R9, R3, 0x100 ;  /* 0x0000010003097836 */ /* 0x000fce0000000000 */
.L_x_102:
[----:B------:R-:W-:Y:S05]  /*01d0*/  BSYNC.RECONVERGENT B1 ;  /* 0x0000000000017941 */ /* 0x000fea0003800200 */
.L_x_101:
[----:B------:R-:W-:Y:S01]  /*01e0*/  ISETP.GE.U32.AND P0, PT, R9, R0, PT ;  /* 0x000000000900720c */ /* 0x000fe20003f06070 */
        /* <DEDUP_REMOVED lines=16> */
.L_x_107:
        /* <DEDUP_REMOVED lines=12> */
.L_x_106:
[----:B------:R-:W-:Y:S05]  /*03b0*/  BSYNC.RECONVERGENT B2 ;  /* 0x0000000000027941 */ /* 0x000fea0003800200 */
.L_x_105:
[----:B------:R-:W-:Y:S05]  /*03c0*/  @!P0 BRA `(.L_x_104) ;  /* 0x0000000800288947 */ /* 0x000fea0003800000 */
[----:B------:R-:W0:Y:S01]  /*03d0*/  LDC.64 R6, c[0x0][0x380] ;  /* 0x0000e000ff067b82 */ /* 0x000e220000000a00 */
[----:B------:R-:W-:Y:S01]  /*03e0*/  IMAD.IADD R2, R0, 0x1, -R9 ;  /* 0x0000000100027824 */ /* 0x000fe200078e0a09 */
[----:B------:R-:W-:Y:S01]  /*03f0*/  BSSY.RECONVERGENT B2, `(.L_x_108) ;  /* 0x000004c000027945 */ /* 0x000fe20003800200 */
[----:B------:R-:W-:-:S03]  /*0400*/  PLOP3.LUT P0, PT, PT, PT, PT, 0x80, 0x8 ;  /* 0x000000000008781c */ /* 0x000fc60003f0f070 */
[----:B------:R-:W-:Y:S01]  /*0410*/  ISETP.GT.AND P1, PT, R2, 0xc00, PT ;  /* 0x00000c000200780c */ /* 0x000fe20003f24270 */
[----:B0-----:R-:W-:-:S12]  /*0420*/  IMAD.WIDE.U32 R6, R9, 0x8, R6 ;  /* 0x0000000809067825 */ /* 0x001fd800078e0006 */
[----:B------:R-:W-:Y:S05]  /*0430*/  @!P1 BRA `(.L_x_109) ;  /* 0x00000004001c9947 */ /* 0x000fea0003800000 */
[----:B------:R-:W-:Y:S01]  /*0440*/  PLOP3.LUT P0, PT, PT, PT, PT, 0x8, 0x80 ;  /* 0x000000000080781c */ /* 0x000fe20003f0e170 */
[----:B------:R-:W-:-:S12]  /*0450*/  VIADD R2, R0, 0xfffff400 ;  /* 0xfffff40000027836 */ /* 0x000fd80000000000 */
.L_x_110:
[----:B------:R-:W2:Y:S04]  /*0460*/  LDG.E.64.CONSTANT R40, desc[UR6][R6.64] ;  /* 0x0000000606287981 */ /* 0x000ea8000c1e9b00 */
[----:B------:R-:W3:Y:S04]  /*0470*/  LDG.E.64.CONSTANT R38, desc[UR6][R6.64+0x800] ;  /* 0x0008000606267981 */ /* 0x000ee8000c1e9b00 */
[----:B------:R-:W4:Y:S04]  /*0480*/  LDG.E.64.CONSTANT R36, desc[UR6][R6.64+0x1000] ;  /* 0x0010000606247981 */ /* 0x000f28000c1e9b00 */
        /* <DEDUP_REMOVED lines=12> */
[----:B------:R0:W4:Y:S01]  /*0550*/  LDG.E.64.CONSTANT R10, desc[UR6][R6.64+0x7800] ;  /* 0x00780006060a7981 */ /* 0x000122000c1e9b00 */
[----:B------:R-:W-:-:S05]  /*0560*/  VIADD R9, R9, 0x1000 ;  /* 0x0000100009097836 */ /* 0x000fca0000000000 */
[----:B------:R-:W-:Y:S02]  /*0570*/  ISETP.GE.AND P2, PT, R9, R2, PT ;  /* 0x000000020900720c */ /* 0x000fe40003f46270 */
[----:B0-----:R-:W-:-:S05]  /*0580*/  IADD3 R6, P3, PT, R6, 0x8000, RZ ;  /* 0x0000800006067810 */ /* 0x001fca0007f7e0ff */
[----:B------:R-:W-:Y:S01]  /*0590*/  IMAD.X R7, RZ, RZ, R7, P3 ;  /* 0x000000ffff077224 */ /* 0x000fe200018e0607 */
        /* <DEDUP_REMOVED lines=49> */
.L_x_109:
[----:B------:R-:W-:Y:S05]  /*08b0*/  BSYNC.RECONVERGENT B2 ;  /* 0x0000000000027941 */ /* 0x000fea0003800200 */
.L_x_108:
[----:B------:R-:W-:Y:S01]  /*08c0*/  IMAD.IADD R2, R0, 0x1, -R9 ;  /* 0x0000000100027824 */ /* 0x000fe200078e0a09 */
[----:B------:R-:W-:Y:S04]  /*08d0*/  BSSY.RECONVERGENT B2, `(.L_x_111) ;  /* 0x0000027000027945 */ /* 0x000fe80003800200 */
[----:B------:R-:W-:-:S13]  /*08e0*/  ISETP.GT.AND P1, PT, R2, 0x400, PT ;  /* 0x000004000200780c */ /* 0x000fda0003f24270 */
[----:B------:R-:W-:Y:S05]  /*08f0*/  @!P1 BRA `(.L_x_112) ;  /* 0x0000000000909947 */ /* 0x000fea0003800000 */
[----:B------:R-:W2:Y:S04]  /*0900*/  LDG.E.64.CONSTANT R12, desc[UR6][R6.64] ;  /* 0x00000006060c7981 */ /* 0x000ea8000c1e9b00 */
[----:B------:R-:W3:Y:S04]  /*0910*/  LDG.E.64.CONSTANT R14, desc[UR6][R6.64+0x800] ;  /* 0x00080006060e7981 */ /* 0x000ee8000c1e9b00 */
[----:B------:R-:W4:Y:S04]  /*0920*/  LDG.E.64.CONSTANT R16, desc[UR6][R6.64+0x1000] ;  /* 0x0010000606107981 */ /* 0x000f28000c1e9b00 */
[----:B------:R-:W4:Y:S04]  /*0930*/  LDG.E.64.CONSTANT R18, desc[UR6][R6.64+0x1800] ;  /* 0x0018000606127981 */ /* 0x000f28000c1e9b00 */
[----:B------:R-:W4:Y:S04]  /*0940*/  LDG.E.64.CONSTANT R20, desc[UR6][R6.64+0x2000] ;  /* 0x0020000606147981 */ /* 0x000f28000c1e9b00 */
[----:B------:R-:W4:Y:S04]  /*0950*/  LDG.E.64.CONSTANT R22, desc[UR6][R6.64+0x2800] ;  /* 0x0028000606167981 */ /* 0x000f28000c1e9b00 */
[----:B------:R-:W4:Y:S04]  /*0960*/  LDG.E.64.CONSTANT R24, desc[UR6][R6.64+0x3000] ;  /* 0x0030000606187981 */ /* 0x000f28000c1e9b00 */
[----:B------:R0:W4:Y:S01]  /*0970*/  LDG.E.64.CONSTANT R10, desc[UR6][R6.64+0x3800] ;  /* 0x00380006060a7981 */ /* 0x000122000c1e9b00 */
[----:B------:R-:W-:Y:S01]  /*0980*/  VIADD R9, R9, 0x800 ;  /* 0x0000080009097836 */ /* 0x000fe20000000000 */
        /* <DEDUP_REMOVED lines=27> */
.L_x_112:
[----:B------:R-:W-:Y:S05]  /*0b40*/  BSYNC.RECONVERGENT B2 ;  /* 0x0000000000027941 */ /* 0x000fea0003800200 */
.L_x_111:
[----:B------:R-:W-:-:S13]  /*0b50*/  ISETP.LT.OR P0, PT, R9, R0, P0 ;  /* 0x000000000900720c */ /* 0x000fda0000701670 */
[----:B------:R-:W-:Y:S05]  /*0b60*/  @!P0 BRA `(.L_x_104) ;  /* 0x0000000000408947 */ /* 0x000fea0003800000 */
        /* <DEDUP_REMOVED lines=16> */
.L_x_104:
[----:B------:R-:W-:Y:S05]  /*0c70*/  BSYNC.RECONVERGENT B1 ;  /* 0x0000000000017941 */ /* 0x000fea0003800200 */
.L_x_103:
[----:B------:R-:W-:-:S13]  /*0c80*/  ISETP.GE.U32.AND P0, PT, R0, 0x100, PT ;  /* 0x000001000000780c */ /* 0x000fda0003f06070 */
        /* <DEDUP_REMOVED lines=58> */
[----:B-1----:R-:W0:Y:S04]  /*1030*/  LDS.128 R8, [UR4+0x10] ;  /* 0x00001004ff087984 */ /* 0x002e280008000c00 */
        /* <DEDUP_REMOVED lines=25> */
.L_x_113:
[----:B------:R-:W-:Y:S01]  /*11d0*/  LOP3.LUT R2, R3, 0x3e0, RZ, 0xc0, !PT ;  /* 0x000003e003027812 */ /* 0x000fe200078ec0ff */
[----:B------:R-:W0:Y:S03]  /*11e0*/  S2R R10, SR_LANEID ;  /* 0x00000000000a7919 */ /* 0x000e260000000000 */
[----:B------:R-:W-:Y:S01]  /*11f0*/  LOP3.LUT R9, RZ, R2, RZ, 0x33, !PT ;  /* 0x00000002ff097212 */ /* 0x000fe200078e33ff */
[----:B------:R-:W-:-:S04]  /*1200*/  VIADD R7, R2, 0x20 ;  /* 0x0000002002077836 */ /* 0x000fc80000000000 */
[----:B------:R-:W-:Y:S01]  /*1210*/  IMAD.IADD R9, R9, 0x1, R0 ;  /* 0x0000000109097824 */ /* 0x000fe200078e0200 */
[----:B------:R-:W-:-:S04]  /*1220*/  ISETP.GT.U32.AND P0, PT, R7, R0, PT ;  /* 0x000000000700720c */ /* 0x000fc80003f04070 */
        /* <DEDUP_REMOVED lines=60> */
[----:B------:R-:W-:Y:S01]  /*15f0*/  ISETP.GT.U32.AND P2, PT, R0, 0x20, PT ;  /* 0x000000200000780c */ /* 0x000fe20003f44070 */
        /* <DEDUP_REMOVED lines=8> */
[C---:B------:R-:W-:Y:S01]  /*1680*/  ISETP.GT.U32.AND P1, PT, R0.reuse, 0x40, PT ;  /* 0x000000400000780c */ /* 0x040fe20003f24070 */
[----:B------:R-:W-:Y:S01]  /*1690*/  IMAD.MOV.U32 R2, RZ, RZ, R13 ;  /* 0x000000ffff027224 */ /* 0x000fe200078e000d */
[----:B------:R-:W-:Y:S01]  /*16a0*/  ISETP.GT.U32.AND P2, PT, R0, 0x60, PT ;  /* 0x000000600000780c */ /* 0x000fe20003f44070 */
[----:B------:R-:W-:Y:S01]  /*16b0*/  IMAD.MOV.U32 R3, RZ, RZ, R12 ;  /* 0x000000ffff037224 */ /* 0x000fe200078e000c */
[----:B------:R-:W0:Y:S05]  /*16c0*/  LDS.128 R4, [UR4+0x30] ;  /* 0x00003004ff047984 */ /* 0x000e2a0008000c00 */
[----:B------:R-:W-:-:S06]  /*16d0*/  DSETP.GEU.AND P3, PT, R2, R14, PT ;  /* 0x0000000e0200722a */ /* 0x000fcc0003f6e000 */
[----:B------:R-:W-:Y:S02]  /*16e0*/  @P1 FSEL R13, R14, R13, !P3 ;  /* 0x0000000d0e0d1208 */ /* 0x000fe40005800000 */
[----:B------:R-:W-:Y:S02]  /*16f0*/  @P1 FSEL R12, R15, R12, !P3 ;  /* 0x0000000c0f0c1208 */ /* 0x000fe40005800000 */
[----:B------:R-:W-:Y:S01]  /*1700*/  ISETP.GT.U32.AND P1, PT, R0, 0x80, PT ;  /* 0x000000800000780c */ /* 0x000fe20003f24070 */
[----:B------:R-:W-:Y:S02]  /*1710*/  IMAD.MOV.U32 R2, RZ, RZ, R13 ;  /* 0x000000ffff027224 */ /* 0x000fe400078e000d */
[----:B------:R-:W-:-:S06]  /*1720*/  IMAD.MOV.U32 R3, RZ, RZ, R12 ;  /* 0x000000ffff037224 */ /* 0x000fcc00078e000c */
[----:B-1----:R-:W-:Y:S01]  /*1730*/  DSETP.GEU.AND P3, PT, R2, R8, PT ;  /* 0x000000080200722a */ /* 0x002fe20003f6e000 */
[----:B------:R-:W1:Y:S05]  /*1740*/  LDS.64 R2, [UR4+0x40] ;  /* 0x00004004ff027984 */ /* 0x000e6a0008000a00 */
[----:B------:R-:W-:Y:S02]  /*1750*/  @P2 FSEL R13, R8, R13, !P3 ;  /* 0x0000000d080d2208 */ /* 0x000fe40005800000 */
[----:B------:R-:W-:Y:S02]  /*1760*/  @P2 FSEL R12, R9, R12, !P3 ;  /* 0x0000000c090c2208 */ /* 0x000fe40005800000 */
[----:B------:R-:W-:Y:S01]  /*1770*/  ISETP.GT.U32.AND P2, PT, R0, 0xa0, PT ;  /* 0x000000a00000780c */ /* 0x000fe20003f44070 */
[----:B------:R-:W-:-:S02]  /*1780*/  IMAD.MOV.U32 R8, RZ, RZ, R13 ;  /* 0x000000ffff087224 */ /* 0x000fc400078e000d */
[----:B------:R-:W-:-:S06]  /*1790*/  IMAD.MOV.U32 R9, RZ, RZ, R12 ;  /* 0x000000ffff097224 */ /* 0x000fcc00078e000c */
[----:B------:R-:W-:-:S06]  /*17a0*/  DSETP.GEU.AND P3, PT, R8, R10, PT ;  /* 0x0000000a0800722a */ /* 0x000fcc0003f6e000 */
[----:B------:R-:W-:Y:S02]  /*17b0*/  @P1 FSEL R13, R10, R13, !P3 ;  /* 0x0000000d0a0d1208 */ /* 0x000fe40005800000 */
[----:B------:R-:W-:Y:S02]  /*17c0*/  @P1 FSEL R12, R11, R12, !P3 ;  /* 0x0000000c0b0c1208 */ /* 0x000fe40005800000 */
[----:B------:R-:W-:Y:S01]  /*17d0*/  ISETP.GT.U32.AND P1, PT, R0, 0xc0, PT ;  /* 0x000000c00000780c */ /* 0x000fe20003f24070 */
[----:B------:R-:W-:Y:S02]  /*17e0*/  IMAD.MOV.U32 R8, RZ, RZ, R13 ;  /* 0x000000ffff087224 */ /* 0x000fe400078e000d */
[----:B------:R-:W-:-:S06]  /*17f0*/  IMAD.MOV.U32 R9, RZ, RZ, R12 ;  /* 0x000000ffff097224 */ /* 0x000fcc00078e000c */
[----:B0-----:R-:W-:-:S06]  /*1800*/  DSETP.GEU.AND P3, PT, R8, R4, PT ;  /* 0x000000040800722a */ /* 0x001fcc0003f6e000 */
[----:B------:R-:W-:Y:S02]  /*1810*/  @P2 FSEL R13, R4, R13, !P3 ;  /* 0x0000000d040d2208 */ /* 0x000fe40005800000 */
[----:B------:R-:W-:Y:S02]  /*1820*/  @P2 FSEL R12, R5, R12, !P3 ;  /* 0x0000000c050c2208 */ /* 0x000fe40005800000 */
[----:B------:R-:W-:Y:S01]  /*1830*/  ISETP.GT.U32.AND P2, PT, R0, 0xe0, PT ;  /* 0x000000e00000780c */ /* 0x000fe20003f44070 */
        /* <DEDUP_REMOVED lines=13> */
.L_x_100:
[----:B------:R-:W0:Y:S01]  /*1910*/  S2R R4, SR_TID.X ;  /* 0x0000000000047919 */ /* 0x000e220000002100 */
[----:B------:R-:W1:Y:S01]  /*1920*/  LDC.64 R2, c[0x0][0x380] ;  /* 0x0000e000ff027b82 */ /* 0x000e620000000a00 */
[----:B0-----:R-:W-:-:S04]  /*1930*/  IMAD.SHL.U32 R5, R4, 0x4, RZ ;  /* 0x0000000404057824 */ /* 0x001fc800078e00ff */
[----:B-1----:R-:W-:-:S05]  /*1940*/  IMAD.WIDE.U32 R2, R5, 0x8, R2 ;  /* 0x0000000805027825 */ /* 0x002fca00078e0002 */
[----:B------:R-:W2:Y:S04]  /*1950*/  LDG.E.128.CONSTANT R16, desc[UR6][R2.64] ;  /* 0x0000000602107981 */ /* 0x000ea8000c1e9d00 */
[----:B------:R-:W3:Y:S04]  /*1960*/  LDG.E.128.CONSTANT R20, desc[UR6][R2.64+0x10] ;  /* 0x0000100602147981 */ /* 0x000ee8000c1e9d00 */
[----:B------:R-:W4:Y:S04]  /*1970*/  LDG.E.128.CONSTANT R12, desc[UR6][R2.64+0x2000] ;  /* 0x00200006020c7981 */ /* 0x000f28000c1e9d00 */
[----:B------:R-:W5:Y:S01]  /*1980*/  LDG.E.128.CONSTANT R8, desc[UR6][R2.64+0x2010] ;  /* 0x0020100602087981 */ /* 0x000f62000c1e9d00 */
[----:B------:R-:W-:-:S02]  /*1990*/  VIADD R24, R0, 0xfffff800 ;  /* 0xfffff80000187836 */ /* 0x000fc40000000000 */
[----:B------:R-:W-:-:S03]  /*19a0*/  IMAD.MOV.U32 R5, RZ, RZ, 0x800 ;  /* 0x00000800ff057424 */ /* 0x000fc600078e00ff */
[----:B------:R-:W-:Y:S01]  /*19b0*/  ISETP.GE.U32.AND P1, PT, R24, 0x800, PT ;  /* 0x000008001800780c */ /* 0x000fe20003f26070 */
        /* <DEDUP_REMOVED lines=23> */
[----:B------:R-:W-:-:S07]  /*1b30*/  IMAD.MOV.U32 R5, RZ, RZ, 0x800 ;  /* 0x00000800ff057424 */ /* 0x000fce00078e00ff */
.L_x_117:
[----:B------:R-:W-:-:S05]  /*1b40*/  IMAD.WIDE.U32 R26, R5, 0x8, R2 ;  /* 0x00000008051a7825 */ /* 0x000fca00078e0002 */
[----:B------:R-:W2:Y:S04]  /*1b50*/  LDG.E.128.CONSTANT R20, desc[UR6][R26.64] ;  /* 0x000000061a147981 */ /* 0x000ea8000c1e9d00 */
[----:B------:R-:W3:Y:S04]  /*1b60*/  LDG.E.128.CONSTANT R16, desc[UR6][R26.64+0x10] ;  /* 0x000010061a107981 */ /* 0x000ee8000c1e9d00 */
[----:B------:R-:W4:Y:S04]  /*1b70*/  LDG.E.128.CONSTANT R12, desc[UR6][R26.64+0x2000] ;  /* 0x002000061a0c7981 */ /* 0x000f28000c1e9d00 */
[----:B------:R-:W5:Y:S01]  /*1b80*/  LDG.E.128.CONSTANT R8, desc[UR6][R26.64+0x2010] ;  /* 0x002010061a087981 */ /* 0x000f62000c1e9d00 */
        /* <DEDUP_REMOVED lines=20> */
[----:B0-----:R-:W-:Y:S01]  /*1cd0*/  IMAD.IADD R8, R0, 0x1, -R5 ;  /* 0x0000000100087824 */ /* 0x001fe200078e0a05 */
[----:B------:R-:W-:-:S04]  /*1ce0*/  FSEL R7, R9, R7, !P0 ;  /* 0x0000000709077208 */ /* 0x000fc80004000000 */
[----:B------:R-:W-:Y:S02]  /*1cf0*/  ISETP.GE.U32.AND P1, PT, R8, 0x800, PT ;  /* 0x000008000800780c */ /* 0x000fe40003f26070 */
[----:B------:R-:W-:-:S06]  /*1d00*/  DSETP.GEU.AND P0, PT, R6, R10, PT ;  /* 0x0000000a0600722a */ /* 0x000fcc0003f0e000 */
[----:B------:R-:W-:Y:S02]  /*1d10*/  FSEL R6, R10, R6, !P0 ;  /* 0x000000060a067208 */ /* 0x000fe40004000000 */
[----:B------:R-:W-:-:S03]  /*1d20*/  FSEL R7, R11, R7, !P0 ;  /* 0x000000070b077208 */ /* 0x000fc60004000000 */
[----:B------:R-:W-:Y:S05]  /*1d30*/  @!P1 BRA `(.L_x_116) ;  /* 0x00000004000c9947 */ /* 0x000fea0003800000 */
[----:B------:R-:W-:-:S05]  /*1d40*/  VIADD R5, R5, 0x800 ;  /* 0x0000080005057836 */ /* 0x000fca0000000000 */
[----:B------:R-:W-:-:S13]  /*1d50*/  ISETP.GT.U32.AND P0, PT, R5, R24, PT ;  /* 0x000000180500720c */ /* 0x000fda0003f04070 */
[----:B------:R-:W-:Y:S05]  /*1d60*/  @!P0 BRA `(.L_x_117) ;  /* 0xfffffffc00748947 */ /* 0x000fea000383ffff */
.L_x_115:
[----:B------:R-:W-:-:S13]  /*1d70*/  ISETP.GE.U32.AND P0, PT, R5, R0, PT ;  /* 0x000000000500720c */ /* 0x000fda0003f06070 */
[----:B------:R-:W-:Y:S05]  /*1d80*/  @P0 BRA `(.L_x_116) ;  /* 0x0000000000f80947 */ /* 0x000fea0003800000 */
[----:B------:R-:W-:Y:S01]  /*1d90*/  IMAD.IADD R3, R0, 0x1, -R5 ;  /* 0x0000000100037824 */ /* 0x000fe200078e0a05 */
[----:B------:R-:W-:Y:S04]  /*1da0*/  BSSY.RECONVERGENT B1, `(.L_x_116) ;  /* 0x000003c000017945 */ /* 0x000fe80003800200 */
[----:B------:R-:W-:-:S13]  /*1db0*/  ISETP.GE.AND P0, PT, R4, R3, PT ;  /* 0x000000030400720c */ /* 0x000fda0003f06270 */
[----:B------:R-:W-:Y:S05]  /*1dc0*/  @P0 BRA `(.L_x_118) ;  /* 0x0000000000e40947 */ /* 0x000fea0003800000 */
[----:B------:R-:W-:Y:S01]  /*1dd0*/  LOP3.LUT R2, RZ, R4, RZ, 0x33, !PT ;  /* 0x00000004ff027212 */ /* 0x000fe200078e33ff */
[----:B------:R-:W-:Y:S03]  /*1de0*/  BSSY.RECONVERGENT B2, `(.L_x_119) ;  /* 0x0000017000027945 */ /* 0x000fe60003800200 */
[----:B------:R-:W-:-:S04]  /*1df0*/  IADD3 R2, PT, PT, -R5, R0, R2 ;  /* 0x0000000005027210 */ /* 0x000fc80007ffe102 */
[C---:B------:R-:W-:Y:S02]  /*1e00*/  LOP3.LUT R0, R2.reuse, 0x300, RZ, 0xc0, !PT ;  /* 0x0000030002007812 */ /* 0x040fe400078ec0ff */
[----:B------:R-:W-:Y:S02]  /*1e10*/  ISETP.GE.U32.AND P2, PT, R2, 0x300, PT ;  /* 0x000003000200780c */ /* 0x000fe40003f46070 */
[----:B------:R-:W-:Y:S01]  /*1e20*/  ISETP.NE.AND P0, PT, R0, 0x300, PT ;  /* 0x000003000000780c */ /* 0x000fe20003f05270 */
[----:B------:R-:W-:-:S12]  /*1e30*/  IMAD.MOV.U32 R0, RZ, RZ, R4 ;  /* 0x000000ffff007224 */ /* 0x000fd800078e0004 */
[----:B------:R-:W-:Y:S05]  /*1e40*/  @!P0 BRA `(.L_x_120) ;  /* 0x0000000000408947 */ /* 0x000fea0003800000 */
[----:B------:R-:W0:Y:S01]  /*1e50*/  LDC.64 R10, c[0x0][0x380] ;  /* 0x0000e000ff0a7b82 */ /* 0x000e220000000a00 */
[----:B------:R-:W-:Y:S01]  /*1e60*/  LEA.HI R0, R2, 0x1, RZ, 0x18 ;  /* 0x0000000102007811 */ /* 0x000fe200078fc0ff */
[----:B------:R-:W-:-:S03]  /*1e70*/  IMAD.IADD R13, R4, 0x1, R5 ;  /* 0x00000001040d7824 */ /* 0x000fc600078e0205 */
[----:B------:R-:W-:Y:S01]  /*1e80*/  LOP3.LUT R2, R0, 0x3, RZ, 0xc0, !PT ;  /* 0x0000000300027812 */ /* 0x000fe200078ec0ff */
[----:B------:R-:W-:-:S04]  /*1e90*/  IMAD.MOV.U32 R0, RZ, RZ, R4 ;  /* 0x000000ffff007224 */ /* 0x000fc800078e0004 */
[----:B------:R-:W-:-:S07]  /*1ea0*/  IMAD.MOV R2, RZ, RZ, -R2 ;  /* 0x000000ffff027224 */ /* 0x000fce00078e0a02 */
.L_x_121:
        /* <DEDUP_REMOVED lines=10> */
.L_x_120:
[----:B------:R-:W-:Y:S05]  /*1f50*/  BSYNC.RECONVERGENT B2 ;  /* 0x0000000000027941 */ /* 0x000fea0003800200 */
.L_x_119:
[----:B------:R-:W-:Y:S05]  /*1f60*/  @!P2 BRA `(.L_x_118) ;  /* 0x00000000007ca947 */ /* 0x000fea0003800000 */
[----:B------:R-:W0:Y:S01]  /*1f70*/  LDC.64 R8, c[0x0][0x380] ;  /* 0x0000e000ff087b82 */ /* 0x000e220000000a00 */
[C---:B------:R-:W-:Y:S02]  /*1f80*/  IMAD.IADD R5, R0.reuse, 0x1, R5 ;  /* 0x0000000100057824 */ /* 0x040fe400078e0205 */
[----:B------:R-:W-:-:S07]  /*1f90*/  VIADD R0, R0, 0x200 ;  /* 0x0000020000007836 */ /* 0x000fce0000000000 */
.L_x_122:
        /* <DEDUP_REMOVED lines=11> */
[C---:B------:R-:W-:Y:S02]  /*2050*/  VIADD R2, R0.reuse, 0x200 ;  /* 0x0000020000027836 */ /* 0x040fe40000000000 */
[----:B------:R-:W-:Y:S02]  /*2060*/  VIADD R0, R0, 0x400 ;  /* 0x0000040000007836 */ /* 0x000fe40000000000 */
[----:B------:R-:W-:Y:S01]  /*2070*/  VIADD R5, R5, 0x400 ;  /* 0x0000040005057836 */ /* 0x000fe20000000000 */
[----:B------:R-:W-:Y:S01]  /*2080*/  ISETP.GE.AND P1, PT, R2, R3, PT ;  /* 0x000000030200720c */ /* 0x000fe20003f26270 */
        /* <DEDUP_REMOVED lines=11> */
[----:B------:R-:W-:Y:S01]  /*2140*/  FSEL R7, R17, R7, !P0 ;  /* 0x0000000711077208 */ /* 0x000fe20004000000 */
[----:B------:R-:W-:Y:S06]  /*2150*/  @!P1 BRA `(.L_x_122) ;  /* 0xfffffffc00909947 */ /* 0x000fec000383ffff */
.L_x_118:
[----:B------:R-:W-:Y:S05]  /*2160*/  BSYNC.RECONVERGENT B1 ;  /* 0x0000000000017941 */ /* 0x000fea0003800200 */
.L_x_116:
        /* <DEDUP_REMOVED lines=50> */
[----:B------:R-:W2:Y:S01]  /*2490*/  LDS.128 R12, [UR4+0x20] ;  /* 0x00002004ff0c7984 */ /* 0x000ea20008000c00 */
[----:B-1----:R-:W-:-:S06]  /*24a0*/  DSETP.GEU.AND P1, PT, R6, R8, PT ;  /* 0x000000080600722a */ /* 0x002fcc0003f2e000 */
[----:B0-----:R-:W-:Y:S02]  /*24b0*/  FSEL R2, R8, R6, !P1 ;  /* 0x0000000608027208 */ /* 0x001fe40004800000 */
[----:B------:R-:W-:Y:S02]  /*24c0*/  FSEL R3, R9, R7, !P1 ;  /* 0x0000000709037208 */ /* 0x000fe40004800000 */
[----:B------:R-:W0:Y:S04]  /*24d0*/  LDS.128 R4, [UR4+0x30] ;  /* 0x00003004ff047984 */ /* 0x000e280008000c00 */
[----:B------:R-:W-:-:S06]  /*24e0*/  DSETP.GEU.AND P1, PT, R2, R10, PT ;  /* 0x0000000a0200722a */ /* 0x000fcc0003f2e000 */
[----:B------:R-:W-:Y:S02]  /*24f0*/  FSEL R2, R10, R2, !P1 ;  /* 0x000000020a027208 */ /* 0x000fe40004800000 */
[----:B------:R-:W-:-:S06]  /*2500*/  FSEL R3, R11, R3, !P1 ;  /* 0x000000030b037208 */ /* 0x000fcc0004800000 */
[----:B--2---:R-:W-:-:S06]  /*2510*/  DSETP.GEU.AND P1, PT, R2, R12, PT ;  /* 0x0000000c0200722a */ /* 0x004fcc0003f2e000 */
        /* <DEDUP_REMOVED lines=16> */
.L_x_99:
        /* <DEDUP_REMOVED lines=12> */
.L_x_125:
[----:B------:R-:W-:Y:S05]  /*26e0*/  BSYNC.RECONVERGENT B1 ;  /* 0x0000000000017941 */ /* 0x000fea0003800200 */
.L_x_124:
        /* <DEDUP_REMOVED lines=17> */
.L_x_130:
        /* <DEDUP_REMOVED lines=12> */
.L_x_129:
[----:B------:R-:W-:Y:S05]  /*28c0*/  BSYNC.RECONVERGENT B2 ;  /* 0x0000000000027941 */ /* 0x000fea0003800200 */
.L_x_128:
        /* <DEDUP_REMOVED lines=10> */
.L_x_133:
        /* <DEDUP_REMOVED lines=69> */
.L_x_132:
[----:B------:R-:W-:Y:S05]  /*2dc0*/  BSYNC.RECONVERGENT B2 ;  /* 0x0000000000027941 */ /* 0x000fea0003800200 */
.L_x_131:
        /* <DEDUP_REMOVED lines=40> */
.L_x_135:
[----:B------:R-:W-:Y:S05]  /*3050*/  BSYNC.RECONVERGENT B2 ;  /* 0x0000000000027941 */ /* 0x000fea0003800200 */
.L_x_134:
        /* <DEDUP_REMOVED lines=18> */
.L_x_127:
[----:B------:R-:W-:Y:S05]  /*3180*/  BSYNC.RECONVERGENT B1 ;  /* 0x0000000000017941 */ /* 0x000fea0003800200 */
.L_x_126:
        /* <DEDUP_REMOVED lines=60> */
[----:B---3--:R-:W1:Y:S01]  /*3550*/  LDS.128 R12, [UR4+0x20] ;  /* 0x00002004ff0c7984 */ /* 0x008e620008000c00 */
        /* <DEDUP_REMOVED lines=24> */
.L_x_136:
        /* <DEDUP_REMOVED lines=63> */
[----:B----4-:R-:W-:Y:S05]  /*3ad0*/  @P0 BRA `(.L_x_114) ;  /* 0x0000001000380947 */ /* 0x010fea0003800000 */
[----:B------:R-:W0:Y:S01]  /*3ae0*/  S2UR UR5, SR_CgaCtaId ;  /* 0x00000000000579c3 */ /* 0x000e220000008800 */
[----:B------:R-:W-:Y:S01]  /*3af0*/  UMOV UR4, 0x400 ;  /* 0x0000040000047882 */ /* 0x000fe20000000000 */
[C---:B------:R-:W-:Y:S02]  /*3b00*/  ISETP.GT.U32.AND P3, PT, R0.reuse, 0x20, PT ;  /* 0x000000200000780c */ /* 0x040fe40003f64070 */
        /* <DEDUP_REMOVED lines=9> */
[----:B------:R-:W-:Y:S01]  /*3ba0*/  ISETP.GT.U32.AND P1, PT, R0, 0x60, PT ;  /* 0x000000600000780c */ /* 0x000fe20003f24070 */
[----:B------:R-:W-:Y:S01]  /*3bb0*/  IMAD.MOV.U32 R2, RZ, RZ, R13 ;  /* 0x000000ffff027224 */ /* 0x000fe200078e000d */
[----:B------:R-:W0:Y:S01]  /*3bc0*/  LDS.128 R4, [UR4+0x30] ;  /* 0x00003004ff047984 */ /* 0x000e220008000c00 */
[----:B------:R-:W-:-:S06]  /*3bd0*/  IMAD.MOV.U32 R3, RZ, RZ, R12 ;  /* 0x000000ffff037224 */ /* 0x000fcc00078e000c */
        /* <DEDUP_REMOVED lines=36> */
.L_x_123:
[----:B------:R-:W0:Y:S01]  /*3e20*/  S2R R7, SR_TID.X ;  /* 0x0000000000077919 */ /* 0x000e220000002100 */
[----:B------:R-:W1:Y:S02]  /*3e30*/  LDCU.64 UR4, c[0x0][0x380] ;  /* 0x00007000ff0477ac */ /* 0x000e640008000a00 */
[----:B-1----:R-:W-:Y:S02]  /*3e40*/  IMAD.U32 R2, RZ, RZ, UR4 ;  /* 0x00000004ff027e24 */ /* 0x002fe4000f8e00ff */
[----:B------:R-:W-:Y:S02]  /*3e50*/  IMAD.U32 R3, RZ, RZ, UR5 ;  /* 0x00000005ff037e24 */ /* 0x000fe4000f8e00ff */
        /* <DEDUP_REMOVED lines=9> */
[----:B------:R-:W-:-:S05]  /*3ef0*/  VIADD R6, R0, 0xfffff800 ;  /* 0xfffff80000067836 */ /* 0x000fca0000000000 */
[----:B------:R-:W-:Y:S01]  /*3f00*/  ISETP.GE.U32.AND P1, PT, R6, 0x800, PT ;  /* 0x000008000600780c */ /* 0x000fe20003f26070 */
[----:B--2---:R-:W-:-:S06]  /*3f10*/  DSETP.GEU.AND P0, PT, R22, R8, PT ;  /* 0x000000081600722a */ /* 0x004fcc0003f0e000 */
[----:B------:R-:W-:Y:S02]  /*3f20*/  FSEL R8, R8, R22, !P0 ;  /* 0x0000001608087208 */ /* 0x000fe40004000000 */
[----:B------:R-:W-:-:S06]  /*3f30*/  FSEL R9, R9, R23, !P0 ;  /* 0x0000001709097208 */ /* 0x000fcc0004000000 */
[----:B---3--:R-:W-:-:S06]  /*3f40*/  DSETP.GEU.AND P0, PT, R8, R10, PT ;  /* 0x0000000a0800722a */ /* 0x008fcc0003f0e000 */
[----:B------:R-:W-:Y:S02]  /*3f50*/  FSEL R8, R10, R8, !P0 ;  /* 0x000000080a087208 */ /* 0x000fe40004000000 */
[----:B------:R-:W-:Y:S01]  /*3f60*/  FSEL R9, R11, R9, !P0 ;  /* 0x000000090b097208 */ /* 0x000fe20004000000 */
[----:B------:R-:W-:-:S05]  /*3f70*/  IMAD.MOV.U32 R11, RZ, RZ, 0x800 ;  /* 0x00000800ff0b7424 */ /* 0x000fca00078e00ff */
        /* <DEDUP_REMOVED lines=18> */
[----:B------:R-:W1:Y:S02]  /*40a0*/  LDC.64 R2, c[0x0][0x380] ;  /* 0x0000e000ff027b82 */ /* 0x000e640000000a00 */
.L_x_139:
[----:B------:R-:W-:-:S04]  /*40b0*/  IMAD.IADD R17, R7, 0x1, R11 ;  /* 0x0000000107117824 */ /* 0x000fc800078e020b */
[----:B-1----:R-:W-:-:S06]  /*40c0*/  IMAD.WIDE.U32 R16, R17, 0x8, R2 ;  /* 0x0000000811107825 */ /* 0x002fcc00078e0002 */
[----:B------:R-:W2:Y:S01]  /*40d0*/  LDG.E.64.CONSTANT R16, desc[UR6][R16.64] ;  /* 0x0000000610107981 */ /* 0x000ea2000c1e9b00 */
[----:B------:R-:W-:-:S05]  /*40e0*/  IMAD.WIDE.U32 R18, R11, 0x8, R4 ;  /* 0x000000080b127825 */ /* 0x000fca00078e0004 */
[----:B------:R-:W3:Y:S04]  /*40f0*/  LDG.E.64.CONSTANT R20, desc[UR6][R18.64+0x800] ;  /* 0x0008000612147981 */ /* 0x000ee8000c1e9b00 */
[----:B------:R-:W4:Y:S04]  /*4100*/  LDG.E.64.CONSTANT R22, desc[UR6][R18.64+0x1000] ;  /* 0x0010000612167981 */ /* 0x000f28000c1e9b00 */
[----:B------:R-:W5:Y:S04]  /*4110*/  LDG.E.64.CONSTANT R24, desc[UR6][R18.64+0x1800] ;  /* 0x0018000612187981 */ /* 0x000f68000c1e9b00 */
[----:B------:R-:W5:Y:S04]  /*4120*/  LDG.E.64.CONSTANT R26, desc[UR6][R18.64+0x2000] ;  /* 0x00200006121a7981 */ /* 0x000f68000c1e9b00 */
[----:B------:R-:W5:Y:S04]  /*4130*/  LDG.E.64.CONSTANT R28, desc[UR6][R18.64+0x2800] ;  /* 0x00280006121c7981 */ /* 0x000f68000c1e9b00 */
[----:B------:R-:W5:Y:S04]  /*4140*/  LDG.E.64.CONSTANT R14, desc[UR6][R18.64+0x3000] ;  /* 0x00300006120e7981 */ /* 0x000f68000c1e9b00 */
[----:B------:R-:W5:Y:S01]  /*4150*/  LDG.E.64.CONSTANT R12, desc[UR6][R18.64+0x3800] ;  /* 0x00380006120c7981 */ /* 0x000f62000c1e9b00 */
[----:B0-----:R-:W-:-:S05]  /*4160*/  IMAD.IADD R10, R0, 0x1, -R11 ;  /* 0x00000001000a7824 */ /* 0x001fca00078e0a0b */
[----:B------:R-:W-:Y:S01]  /*4170*/  ISETP.GE.U32.AND P1, PT, R10, 0x800, PT ;  /* 0x000008000a00780c */ /* 0x000fe20003f26070 */
        /* <DEDUP_REMOVED lines=26> */
[----:B------:R-:W-:-:S13]  /*4320*/  ISETP.GT.U32.AND P0, PT, R11, R6, PT ;  /* 0x000000060b00720c */ /* 0x000fda0003f04070 */
[----:B------:R-:W-:Y:S05]  /*4330*/  @!P0 BRA `(.L_x_139) ;  /* 0xfffffffc005c8947 */ /* 0x000fea000383ffff */
.L_x_137:
        /* <DEDUP_REMOVED lines=14> */
[----:B------:R-:W-:Y:S01]  /*4420*/  LEA.HI R0, R5, 0x1, RZ, 0x18 ;  /* 0x0000000105007811 */ /* 0x000fe200078fc0ff */
[----:B------:R-:W-:-:S03]  /*4430*/  IMAD.IADD R15, R7, 0x1, R11 ;  /* 0x00000001070f7824 */ /* 0x000fc600078e020b */
[----:B------:R-:W-:Y:S01]  /*4440*/  LOP3.LUT R5, R0, 0x3, RZ, 0xc0, !PT ;  /* 0x0000000300057812 */ /* 0x000fe200078ec0ff */
[----:B------:R-:W-:-:S04]  /*4450*/  IMAD.MOV.U32 R0, RZ, RZ, R7 ;  /* 0x000000ffff007224 */ /* 0x000fc800078e0007 */
[----:B------:R-:W-:-:S07]  /*4460*/  IMAD.MOV R5, RZ, RZ, -R5 ;  /* 0x000000ffff057224 */ /* 0x000fce00078e0a05 */
.L_x_143:
        /* <DEDUP_REMOVED lines=10> */
.L_x_142:
[----:B------:R-:W-:Y:S05]  /*4510*/  BSYNC.RECONVERGENT B2 ;  /* 0x0000000000027941 */ /* 0x000fea0003800200 */
.L_x_141:
[----:B------:R-:W-:Y:S05]  /*4520*/  @!P2 BRA `(.L_x_140) ;  /* 0x000000000078a947 */ /* 0x000fea0003800000 */
[C---:B------:R-:W-:Y:S02]  /*4530*/  IMAD.IADD R5, R0.reuse, 0x1, R11 ;  /* 0x0000000100057824 */ /* 0x040fe400078e020b */
[----:B------:R-:W-:-:S07]  /*4540*/  VIADD R0, R0, 0x200 ;  /* 0x0000020000007836 */ /* 0x000fce0000000000 */
.L_x_144:
[----:B------:R-:W-:-:S04]  /*4550*/  IMAD.WIDE.U32 R10, R5, 0x8, R2 ;  /* 0x00000008050a7825 */ /* 0x000fc800078e0002 */
        /* <DEDUP_REMOVED lines=13> */
[----:B------:R-:W-:Y:S01]  /*4630*/  FSEL R9, R11, R9, !P0 ;  /* 0x000000090b097208 */ /* 0x000fe20004000000 */
[C---:B------:R-:W-:Y:S02]  /*4640*/  VIADD R11, R0.reuse, 0x200 ;  /* 0x00000200000b7836 */ /* 0x040fe40000000000 */
[----:B------:R-:W-:-:S03]  /*4650*/  VIADD R0, R0, 0x400 ;  /* 0x0000040000007836 */ /* 0x000fc60000000000 */
[----:B---3--:R-:W-:Y:S01]  /*4660*/  DSETP.GEU.AND P0, PT, R8, R12, PT ;  /* 0x0000000c0800722a */ /* 0x008fe20003f0e000 */
[----:B------:R-:W-:-:S05]  /*4670*/  ISETP.GE.AND P1, PT, R11, R4, PT ;  /* 0x000000040b00720c */ /* 0x000fca0003f26270 */
        /* <DEDUP_REMOVED lines=9> */
.L_x_140:
[----:B------:R-:W-:Y:S05]  /*4710*/  BSYNC.RECONVERGENT B1 ;  /* 0x0000000000017941 */ /* 0x000fea0003800200 */
.L_x_138:
        /* <DEDUP_REMOVED lines=74> */
.L_x_114:
[----:B------:R-:W-:Y:S05]  /*4bc0*/  BSYNC.RECONVERGENT B0 ;  /* 0x0000000000007941 */ /* 0x000fea0003800200 */
.L_x_98:
[----:B------:R-:W-:Y:S05]  /*4bd0*/  @P0 EXIT ;  /* 0x000000000000094d */ /* 0x000fea0003800000 */
[----:B------:R-:W4:Y:S01]  /*4be0*/  LDCU.64 UR8, c[0x0][0x398] ;  /* 0x00007300ff0877ac */ /* 0x000f220008000a00 */
[----:B01----:R-:W0:Y:S01]  /*4bf0*/  LDC.64 R4, c[0x0][0x388] ;  /* 0x0000e200ff047b82 */ /* 0x003e220000000a00 */
[----:B------:R-:W2:Y:S01]  /*4c00*/  LDCU.64 UR4, c[0x0][0x398] ;  /* 0x00007300ff0477ac */ /* 0x000ea20008000a00 */
[----:B----4-:R-:W-:-:S06]  /*4c10*/  DSETP.GT.AND P0, PT, R6, UR8, PT ;  /* 0x0000000806007e2a */ /* 0x010fcc000bf04000 */
[----:B--23--:R-:W-:Y:S02]  /*4c20*/  FSEL R2, R6, UR4, P0 ;  /* 0x0000000406027c08 */ /* 0x00cfe40008000000 */
[----:B------:R-:W-:-:S05]  /*4c30*/  FSEL R3, R7, UR5, P0 ;  /* 0x0000000507037c08 */ /* 0x000fca0008000000 */
[----:B0-----:R-:W-:Y:S01]  /*4c40*/  STG.E.64 desc[UR6][R4.64], R2 ;  /* 0x0000000204007986 */ /* 0x001fe2000c101b06 */
[----:B------:R-:W-:Y:S05]  /*4c50*/  EXIT ;  /* 0x000000000000794d */ /* 0x000fea0003800000 */
.L_x_145:
        /* <DEDUP_REMOVED lines=10> */
.L_x_151:


//--------------------- .text._ZN3cub18CUB_300001_SM_10006detail11EmptyKernelIvEEvv --------------------------
	.section	.text._ZN3cub18CUB_300001_SM_10006detail11EmptyKernelIvEEvv,"ax",@progbits
	.align	128
        .global         _ZN3cub18CUB_300001_SM_10006detail11EmptyKernelIvEEvv
        .type           _ZN3cub18CUB_300001_SM_10006detail11EmptyKernelIvEEvv,@function
        .size           _ZN3cub18CUB_300001_SM_10006detail11EmptyKernelIvEEvv,(.L_x_152 - _ZN3cub18CUB_300001_SM_10006detail11EmptyKernelIvEEvv)
        .other          _ZN3cub18CUB_300001_SM_10006detail11EmptyKernelIvEEvv,@"STO_CUDA_ENTRY STV_DEFAULT"
_ZN3cub18CUB_300001_SM_10006detail11EmptyKernelIvEEvv:
.text._ZN3cub18CUB_300001_SM_10006detail11EmptyKernelIvEEvv:
[----:B------:R-:W-:Y:S01]  /*0000*/  LDC R1, c[0x0][0x37c] ;  /* 0x0000df00ff017b82 */ /* 0x000fe20000000800 */
[----:B------:R-:W-:Y:S05]  /*0010*/  EXIT ;  /* 0x000000000000794d */ /* 0x000fea0003800000 */
.L_x_146:
        /* <DEDUP_REMOVED lines=14> */
.L_x_152:


//--------------------- .text._Z10calc_errorPdS_S_i --------------------------
	.section	.text._Z10calc_errorPdS_S_i,"ax",@progbits
	.align	128
        .global         _Z10calc_errorPdS_S_i
        .type           _Z10calc_errorPdS_S_i,@function
        .size           _Z10calc_errorPdS_S_i,(.L_x_153 - _Z10calc_errorPdS_S_i)
        .other          _Z10calc_errorPdS_S_i,@"STO_CUDA_ENTRY STV_DEFAULT"
_Z10calc_errorPdS_S_i:
.text._Z10calc_errorPdS_S_i:
[----:B------:R-:W-:Y:S01]  /*0000*/  LDC R1, c[0x0][0x37c] ;  /* 0x0000df00ff017b82 */ /* 0x000fe20000000800 */
[----:B------:R-:W0:Y:S07]  /*0010*/  S2R R13, SR_TID.X ;  /* 0x00000000000d7919 */ /* 0x000e2e0000002100 */
[----:B------:R-:W1:Y:S08]  /*0020*/  S2UR UR4, SR_CTAID.X ;  /* 0x00000000000479c3 */ /* 0x000e700000002500 */
[----:B------:R-:W2:Y:S08]  /*0030*/  LDC R2, c[0x0][0x398] ;  /* 0x0000e600ff027b82 */ /* 0x000eb00000000800 */
[----:B------:R-:W3:Y:S01]  /*0040*/  LDC R0, c[0x0][0x360] ;  /* 0x0000d800ff007b82 */ /* 0x000ee20000000800 */
[----:B0-----:R-:W-:-:S04]  /*0050*/  ISETP.NE.AND P0, PT, R13, RZ, PT ;  /* 0x000000ff0d00720c */ /* 0x001fc80003f05270 */
[----:B-1----:R-:W-:-:S04]  /*0060*/  ISETP.EQ.OR P0, PT, RZ, UR4, !P0 ;  /* 0x00000004ff007c0c */ /* 0x002fc8000c702670 */
[----:B--2---:R-:W-:-:S04]  /*0070*/  ISETP.LE.OR P0, PT, R2, UR4, P0 ;  /* 0x0000000402007c0c */ /* 0x004fc80008703670 */
[----:B------:R-:W-:Y:S01]  /*0080*/  ISETP.GE.OR P0, PT, R13, R2, P0 ;  /* 0x000000020d00720c */ /* 0x000fe20000706670 */
[----:B---3--:R-:W-:-:S12]  /*0090*/  IMAD R13, R0, UR4, R13 ;  /* 0x00000004000d7c24 */ /* 0x008fd8000f8e020d */
[----:B------:R-:W-:Y:S05]  /*00a0*/  @P0 EXIT ;  /* 0x000000000000094d */ /* 0x000fea0003800000 */
[----:B------:R-:W0:Y:S01]  /*00b0*/  LDC.64 R2, c[0x0][0x388] ;  /* 0x0000e200ff027b82 */ /* 0x000e220000000a00 */
[----:B------:R-:W1:Y:S07]  /*00c0*/  LDCU.64 UR4, c[0x0][0x358] ;  /* 0x00006b00ff0477ac */ /* 0x000e6e0008000a00 */
[----:B------:R-:W2:Y:S08]  /*00d0*/  LDC.64 R4, c[0x0][0x380] ;  /* 0x0000e000ff047b82 */ /* 0x000eb00000000a00 */
[----:B------:R-:W3:Y:S01]  /*00e0*/  LDC.64 R8, c[0x0][0x390] ;  /* 0x0000e400ff087b82 */ /* 0x000ee20000000a00 */
[----:B0-----:R-:W-:-:S06]  /*00f0*/  IMAD.WIDE R2, R13, 0x8, R2 ;  /* 0x000000080d027825 */ /* 0x001fcc00078e0202 */
[----:B-1----:R-:W4:Y:S01]  /*0100*/  LDG.E.64 R2, desc[UR4][R2.64] ;  /* 0x0000000402027981 */ /* 0x002f22000c1e1b00 */
[----:B--2---:R-:W-:-:S06]  /*0110*/  IMAD.WIDE R4, R13, 0x8, R4 ;  /* 0x000000080d047825 */ /* 0x004fcc00078e0204 */
[----:B------:R-:W4:Y:S02]  /*0120*/  LDG.E.64 R4, desc[UR4][R4.64] ;  /* 0x0000000404047981 */ /* 0x000f24000c1e1b00 */
[----:B----4-:R-:W-:-:S08]  /*0130*/  DADD R6, R2, -R4 ;  /* 0x0000000002067229 */ /* 0x010fd00000000804 */
[----:B------:R-:W-:Y:S01]  /*0140*/  DADD R10, -RZ, |R6| ;  /* 0x00000000ff0a7229 */ /* 0x000fe20000000506 */
[----:B---3--:R-:W-:-:S06]  /*0150*/  IMAD.WIDE R6, R13, 0x8, R8 ;  /* 0x000000080d067825 */ /* 0x008fcc00078e0208 */
[----:B------:R-:W-:Y:S01]  /*0160*/  STG.E.64 desc[UR4][R6.64], R10 ;  /* 0x0000000a06007986 */ /* 0x000fe2000c101b04 */
[----:B------:R-:W-:Y:S05]  /*0170*/  EXIT ;  /* 0x000000000000794d */ /* 0x000fea0003800000 */
.L_x_147:
        /* <DEDUP_REMOVED lines=16> */
.L_x_153:


//--------------------- .text._Z10calc_arrayPdS_i --------------------------
	.section	.text._Z10calc_arrayPdS_i,"ax",@progbits
	.align	128
        .global         _Z10calc_arrayPdS_i
        .type           _Z10calc_arrayPdS_i,@function
        .size           _Z10calc_arrayPdS_i,(.L_x_154 - _Z10calc_arrayPdS_i)
        .other          _Z10calc_arrayPdS_i,@"STO_CUDA_ENTRY STV_DEFAULT"
_Z10calc_arrayPdS_i:
.text._Z10calc_arrayPdS_i:
[----:B------:R-:W-:Y:S01]  /*0000*/  LDC R1, c[0x0][0x37c] ;  /* 0x0000df00ff017b82 */ /* 0x000fe20000000800 */
[----:B------:R-:W0:Y:S07]  /*0010*/  S2R R3, SR_TID.X ;  /* 0x0000000000037919 */ /* 0x000e2e0000002100 */
[----:B------:R-:W1:Y:S08]  /*0020*/  S2UR UR5, SR_CTAID.X ;  /* 0x00000000000579c3 */ /* 0x000e700000002500 */
[----:B------:R-:W2:Y:S01]  /*0030*/  LDC R2, c[0x0][0x390] ;  /* 0x0000e400ff027b82 */ /* 0x000ea20000000800 */
[----:B0-----:R-:W-:-:S04]  /*0040*/  ISETP.NE.AND P0, PT, R3, RZ, PT ;  /* 0x000000ff0300720c */ /* 0x001fc80003f05270 */
[----:B-1----:R-:W-:-:S04]  /*0050*/  ISETP.EQ.OR P0, PT, RZ, UR5, !P0 ;  /* 0x00000005ff007c0c */ /* 0x002fc8000c702670 */
[----:B--2---:R-:W-:-:S04]  /*0060*/  ISETP.LE.OR P0, PT, R2, UR5, P0 ;  /* 0x0000000502007c0c */ /* 0x004fc80008703670 */
[----:B------:R-:W-:-:S13]  /*0070*/  ISETP.GE.OR P0, PT, R3, R2, P0 ;  /* 0x000000020300720c */ /* 0x000fda0000706670 */
[----:B------:R-:W-:Y:S05]  /*0080*/  @P0 EXIT ;  /* 0x000000000000094d */ /* 0x000fea0003800000 */
[----:B------:R-:W0:Y:S01]  /*0090*/  LDC.64 R10, c[0x0][0x380] ;  /* 0x0000e000ff0a7b82 */ /* 0x000e220000000a00 */
[----:B------:R-:W1:Y:S01]  /*00a0*/  LDCU.64 UR6, c[0x0][0x358] ;  /* 0x00006b00ff0677ac */ /* 0x000e620008000a00 */
[----:B------:R-:W-:Y:S01]  /*00b0*/  IMAD R0, R2, UR5, R2 ;  /* 0x0000000502007c24 */ /* 0x000fe2000f8e0202 */
[----:B------:R-:W-:-:S05]  /*00c0*/  UIADD3 UR4, UPT, UPT, UR5, -0x1, URZ ;  /* 0xffffffff05047890 */ /* 0x000fca000fffe0ff */
[----:B------:R-:W2:Y:S01]  /*00d0*/  LDC.64 R12, c[0x0][0x388] ;  /* 0x0000e200ff0c7b82 */ /* 0x000ea20000000a00 */
[----:B------:R-:W-:Y:S01]  /*00e0*/  IMAD R5, R2, UR4, R3 ;  /* 0x0000000402057c24 */ /* 0x000fe2000f8e0203 */
[----:B------:R-:W-:-:S04]  /*00f0*/  IADD3 R3, PT, PT, R0, R3, RZ ;  /* 0x0000000300037210 */ /* 0x000fc80007ffe0ff */
[----:B------:R-:W-:-:S04]  /*0100*/  IADD3 R0, PT, PT, R5, R2, RZ ;  /* 0x0000000205007210 */ /* 0x000fc80007ffe0ff */
[----:B------:R-:W-:Y:S01]  /*0110*/  IADD3 R9, PT, PT, R0, -0x1, RZ ;  /* 0xffffffff00097810 */ /* 0x000fe20007ffe0ff */
[----:B0-----:R-:W-:-:S04]  /*0120*/  IMAD.WIDE.U32 R4, R5, 0x8, R10 ;  /* 0x0000000805047825 */ /* 0x001fc800078e000a */
[--C-:B------:R-:W-:Y:S02]  /*0130*/  IMAD.WIDE.U32 R2, R3, 0x8, R10.reuse ;  /* 0x0000000803027825 */ /* 0x100fe400078e000a */
[----:B-1----:R-:W3:Y:S02]  /*0140*/  LDG.E.64 R4, desc[UR6][R4.64] ;  /* 0x0000000604047981 */ /* 0x002ee4000c1e1b00 */
[--C-:B------:R-:W-:Y:S02]  /*0150*/  IMAD.WIDE.U32 R8, R9, 0x8, R10.reuse ;  /* 0x0000000809087825 */ /* 0x100fe400078e000a */
[----:B------:R-:W3:Y:S02]  /*0160*/  LDG.E.64 R2, desc[UR6][R2.64] ;  /* 0x0000000602027981 */ /* 0x000ee4000c1e1b00 */
[C---:B------:R-:W-:Y:S02]  /*0170*/  IMAD.WIDE.U32 R10, R0.reuse, 0x8, R10 ;  /* 0x00000008000a7825 */ /* 0x040fe400078e000a */
[----:B------:R-:W4:Y:S04]  /*0180*/  LDG.E.64 R8, desc[UR6][R8.64] ;  /* 0x0000000608087981 */ /* 0x000f28000c1e1b00 */
[----:B------:R-:W5:Y:S01]  /*0190*/  LDG.E.64 R10, desc[UR6][R10.64+0x8] ;  /* 0x000008060a0a7981 */ /* 0x000f62000c1e1b00 */
[----:B---3--:R-:W-:Y:S01]  /*01a0*/  DADD R6, R2, R4 ;  /* 0x0000000002067229 */ /* 0x008fe20000000004 */
[----:B--2---:R-:W-:-:S07]  /*01b0*/  IMAD.WIDE.U32 R4, R0, 0x8, R12 ;  /* 0x0000000800047825 */ /* 0x004fce00078e000c */
[----:B----4-:R-:W-:-:S08]  /*01c0*/  DADD R6, R6, R8 ;  /* 0x0000000006067229 */ /* 0x010fd00000000008 */
[----:B-----5:R-:W-:-:S08]  /*01d0*/  DADD R6, R6, R10 ;  /* 0x0000000006067229 */ /* 0x020fd0000000000a */
[----:B------:R-:W-:-:S07]  /*01e0*/  DMUL R6, R6, 0.25 ;  /* 0x3fd0000006067828 */ /* 0x000fce0000000000 */
[----:B------:R-:W-:Y:S01]  /*01f0*/  STG.E.64 desc[UR6][R4.64], R6 ;  /* 0x0000000604007986 */ /* 0x000fe2000c101b06 */
[----:B------:R-:W-:Y:S05]  /*0200*/  EXIT ;  /* 0x000000000000794d */ /* 0x000fea0003800000 */
.L_x_148:
        /* <DEDUP_REMOVED lines=15> */
.L_x_154:


//--------------------- .nv.shared._ZN3cub18CUB_300001_SM_10006detail6reduce28DeviceReduceSingleTileKernelINS2_10policy_hubIdjN4cuda3__47maximumIvEEE10Policy1000EPdSB_iS8_ddNS5_3std3__410__identityEEEvT0_T1_T2_T3_T4_T6_ --------------------------
	.section	.nv.shared._ZN3cub18CUB_300001_SM_10006detail6reduce28DeviceReduceSingleTileKernelINS2_10policy_hubIdjN4cuda3__47maximumIvEEE10Policy1000EPdSB_iS8_ddNS5_3std3__410__identityEEEvT0_T1_T2_T3_T4_T6_,"aw",@nobits
	.sectionflags	@""
	.align	8
.nv.shared._ZN3cub18CUB_300001_SM_10006detail6reduce28DeviceReduceSingleTileKernelINS2_10policy_hubIdjN4cuda3__47maximumIvEEE10Policy1000EPdSB_iS8_ddNS5_3std3__410__identityEEEvT0_T1_T2_T3_T4_T6_:
	.zero		1104


//--------------------- .nv.shared.reserved.0     --------------------------
	.section	.nv.shared.reserved.0,"aw",@nobits
	.weak		__nv_reservedSMEM_offset_0_alias
	.size		__nv_reservedSMEM_offset_0_alias, 0, 64
	.other		__nv_reservedSMEM_offset_0_alias,@"STO_CUDA_RESERVED_SHARED STV_DEFAULT"
__nv_reservedSMEM_offset_0_alias:
	.zero		0
	.zero		64


//--------------------- .nv.global                --------------------------
	.section	.nv.global,"aw",@nobits
.nv.global:
	.type		_ZN34_INTERNAL_3220aa14_4_k_cu_572bee936thrust24THRUST_300001_SM_1000_NS12placeholders2_5E,@object
	.size		_ZN34_INTERNAL_3220aa14_4_k_cu_572bee936thrust24THRUST_300001_SM_1000_NS12placeholders2_5E,(_ZN34_INTERNAL_3220aa14_4_k_cu_572bee934cuda3std3__45__cpo6cbeginE - _ZN34_INTERNAL_3220aa14_4_k_cu_572bee936thrust24THRUST_300001_SM_1000_NS12placeholders2_5E)
_ZN34_INTERNAL_3220aa14_4_k_cu_572bee936thrust24THRUST_300001_SM_1000_NS12placeholders2_5E:
	.zero		1
	.type		_ZN34_INTERNAL_3220aa14_4_k_cu_572bee934cuda3std3__45__cpo6cbeginE,@object
	.size		_ZN34_INTERNAL_3220aa14_4_k_cu_572bee934cuda3std3__45__cpo6cbeginE,(_ZN34_INTERNAL_3220aa14_4_k_cu_572bee934cuda3std6ranges3__45__cpo6cbeginE - _ZN34_INTERNAL_3220aa14_4_k_cu_572bee934cuda3std3__45__cpo6cbeginE)
_ZN34_INTERNAL_3220aa14_4_k_cu_572bee934cuda3std3__45__cpo6cbeginE:
	.zero		1
	.type		_ZN34_INTERNAL_3220aa14_4_k_cu_572bee934cuda3std6ranges3__45__cpo6cbeginE,@object
	.size		_ZN34_INTERNAL_3220aa14_4_k_cu_572bee934cuda3std6ranges3__45__cpo6cbeginE,(_ZN34_INTERNAL_3220aa14_4_k_cu_572bee934cuda3std3__48in_placeE - _ZN34_INTERNAL_3220aa14_4_k_cu_572bee934cuda3std6ranges3__45__cpo6cbeginE)
_ZN34_INTERNAL_3220aa14_4_k_cu_572bee934cuda3std6ranges3__45__cpo6cbeginE:
	.zero		1
	.type		_ZN34_INTERNAL_3220aa14_4_k_cu_572bee934cuda3std3__48in_placeE,@object
	.size		_ZN34_INTERNAL_3220aa14_4_k_cu_572bee934cuda3std3__48in_placeE,(_ZN34_INTERNAL_3220aa14_4_k_cu_572bee934cuda3std6ranges3__45__cpo4sizeE - _ZN34_INTERNAL_3220aa14_4_k_cu_572bee934cuda3std3__48in_placeE)
_ZN34_INTERNAL_3220aa14_4_k_cu_572bee934cuda3std3__48in_placeE:
	.zero		1
	.type		_ZN34_INTERNAL_3220aa14_4_k_cu_572bee934cuda3std6ranges3__45__cpo4sizeE,@object
	.size		_ZN34_INTERNAL_3220aa14_4_k_cu_572bee934cuda3std6ranges3__45__cpo4sizeE,(_ZN34_INTERNAL_3220aa14_4_k_cu_572bee936thrust24THRUST_300001_SM_1000_NS12placeholders2_9E - _ZN34_INTERNAL_3220aa14_4_k_cu_572bee934cuda3std6ranges3__45__cpo4sizeE)
_ZN34_INTERNAL_3220aa14_4_k_cu_572bee934cuda3std6ranges3__45__cpo4sizeE:
	.zero		1
	.type		_ZN34_INTERNAL_3220aa14_4_k_cu_572bee936thrust24THRUST_300001_SM_1000_NS12placeholders2_9E,@object
	.size		_ZN34_INTERNAL_3220aa14_4_k_cu_572bee936thrust24THRUST_300001_SM_1000_NS12placeholders2_9E,(_ZN34_INTERNAL_3220aa14_4_k_cu_572bee934cuda3std3__45__cpo7crbeginE - _ZN34_INTERNAL_3220aa14_4_k_cu_572bee936thrust24THRUST_300001_SM_1000_NS12placeholders2_9E)
_ZN34_INTERNAL_3220aa14_4_k_cu_572bee936thrust24THRUST_300001_SM_1000_NS12placeholders2_9E:
	.zero		1
	.type		_ZN34_INTERNAL_3220aa14_4_k_cu_572bee934cuda3std3__45__cpo7crbeginE,@object
	.size		_ZN34_INTERNAL_3220aa14_4_k_cu_572bee934cuda3std3__45__cpo7crbeginE,(_ZN34_INTERNAL_3220aa14_4_k_cu_572bee934cuda3std6ranges3__45__cpo4nextE - _ZN34_INTERNAL_3220aa14_4_k_cu_572bee934cuda3std3__45__cpo7crbeginE)
_ZN34_INTERNAL_3220aa14_4_k_cu_572bee934cuda3std3__45__cpo7crbeginE:
	.zero		1
	.type		_ZN34_INTERNAL_3220aa14_4_k_cu_572bee934cuda3std6ranges3__45__cpo4nextE,@object
	.size		_ZN34_INTERNAL_3220aa14_4_k_cu_572bee934cuda3std6ranges3__45__cpo4nextE,(_ZN34_INTERNAL_3220aa14_4_k_cu_572bee934cuda3std6ranges3__45__cpo4swapE - _ZN34_INTERNAL_3220aa14_4_k_cu_572bee934cuda3std6ranges3__45__cpo4nextE)
_ZN34_INTERNAL_3220aa14_4_k_cu_572bee934cuda3std6ranges3__45__cpo4nextE:
	.zero		1
	.type		_ZN34_INTERNAL_3220aa14_4_k_cu_572bee934cuda3std6ranges3__45__cpo4swapE,@object
	.size		_ZN34_INTERNAL_3220aa14_4_k_cu_572bee934cuda3std6ranges3__45__cpo4swapE,(_ZN34_INTERNAL_3220aa14_4_k_cu_572bee936thrust24THRUST_300001_SM_1000_NS12placeholders2_1E - _ZN34_INTERNAL_3220aa14_4_k_cu_572bee934cuda3std6ranges3__45__cpo4swapE)
_ZN34_INTERNAL_3220aa14_4_k_cu_572bee934cuda3std6ranges3__45__cpo4swapE:
	.zero		1
	.type		_ZN34_INTERNAL_3220aa14_4_k_cu_572bee936thrust24THRUST_300001_SM_1000_NS12placeholders2_1E,@object
	.size		_ZN34_INTERNAL_3220aa14_4_k_cu_572bee936thrust24THRUST_300001_SM_1000_NS12placeholders2_1E,(_ZN34_INTERNAL_3220aa14_4_k_cu_572bee936thrust24THRUST_300001_SM_1000_NS12placeholders2_3E - _ZN34_INTERNAL_3220aa14_4_k_cu_572bee936thrust24THRUST_300001_SM_1000_NS12placeholders2_1E)
_ZN34_INTERNAL_3220aa14_4_k_cu_572bee936thrust24THRUST_300001_SM_1000_NS12placeholders2_1E:
	.zero		1
	.type		_ZN34_INTERNAL_3220aa14_4_k_cu_572bee936thrust24THRUST_300001_SM_1000_NS12placeholders2_3E,@object
	.size		_ZN34_INTERNAL_3220aa14_4_k_cu_572bee936thrust24THRUST_300001_SM_1000_NS12placeholders2_3E,(_ZN34_INTERNAL_3220aa14_4_k_cu_572bee934cuda3std3__45__cpo5beginE - _ZN34_INTERNAL_3220aa14_4_k_cu_572bee936thrust24THRUST_300001_SM_1000_NS12placeholders2_3E)
_ZN34_INTERNAL_3220aa14_4_k_cu_572bee936thrust24THRUST_300001_SM_1000_NS12placeholders2_3E:
	.zero		1
	.type		_ZN34_INTERNAL_3220aa14_4_k_cu_572bee934cuda3std3__45__cpo5beginE,@object
	.size		_ZN34_INTERNAL_3220aa14_4_k_cu_572bee934cuda3std3__45__cpo5beginE,(_ZN34_INTERNAL_3220aa14_4_k_cu_572bee934cuda3std6ranges3__45__cpo5beginE - _ZN34_INTERNAL_3220aa14_4_k_cu_572bee934cuda3std3__45__cpo5beginE)
_ZN34_INTERNAL_3220aa14_4_k_cu_572bee934cuda3std3__45__cpo5beginE:
	.zero		1
	.type		_ZN34_INTERNAL_3220aa14_4_k_cu_572bee934cuda3std6ranges3__45__cpo5beginE,@object
	.size		_ZN34_INTERNAL_3220aa14_4_k_cu_572bee934cuda3std6ranges3__45__cpo5beginE,(_ZN34_INTERNAL_3220aa14_4_k_cu_572bee934cuda3std3__436_GLOBAL__N__3220aa14_4_k_cu_572bee936ignoreE - _ZN34_INTERNAL_3220aa14_4_k_cu_572bee934cuda3std6ranges3__45__cpo5beginE)
_ZN34_INTERNAL_3220aa14_4_k_cu_572bee934cuda3std6ranges3__45__cpo5beginE:
	.zero		1
	.type		_ZN34_INTERNAL_3220aa14_4_k_cu_572bee934cuda3std3__436_GLOBAL__N__3220aa14_4_k_cu_572bee936ignoreE,@object
	.size		_ZN34_INTERNAL_3220aa14_4_k_cu_572bee934cuda3std3__436_GLOBAL__N__3220aa14_4_k_cu_572bee936ignoreE,(_ZN34_INTERNAL_3220aa14_4_k_cu_572bee934cuda3std6ranges3__45__cpo4dataE - _ZN34_INTERNAL_3220aa14_4_k_cu_572bee934cuda3std3__436_GLOBAL__N__3220aa14_4_k_cu_572bee936ignoreE)
_ZN34_INTERNAL_3220aa14_4_k_cu_572bee934cuda3std3__436_GLOBAL__N__3220aa14_4_k_cu_572bee936ignoreE:
	.zero		1
	.type		_ZN34_INTERNAL_3220aa14_4_k_cu_572bee934cuda3std6ranges3__45__cpo4dataE,@object
	.size		_ZN34_INTERNAL_3220aa14_4_k_cu_572bee934cuda3std6ranges3__45__cpo4dataE,(_ZN34_INTERNAL_3220aa14_4_k_cu_572bee936thrust24THRUST_300001_SM_1000_NS12placeholders2_7E - _ZN34_INTERNAL_3220aa14_4_k_cu_572bee934cuda3std6ranges3__45__cpo4dataE)
_ZN34_INTERNAL_3220aa14_4_k_cu_572bee934cuda3std6ranges3__45__cpo4dataE:
	.zero		1
	.type		_ZN34_INTERNAL_3220aa14_4_k_cu_572bee936thrust24THRUST_300001_SM_1000_NS12placeholders2_7E,@object
	.size		_ZN34_INTERNAL_3220aa14_4_k_cu_572bee936thrust24THRUST_300001_SM_1000_NS12placeholders2_7E,(_ZN34_INTERNAL_3220aa14_4_k_cu_572bee934cuda3std3__45__cpo6rbeginE - _ZN34_INTERNAL_3220aa14_4_k_cu_572bee936thrust24THRUST_300001_SM_1000_NS12placeholders2_7E)
_ZN34_INTERNAL_3220aa14_4_k_cu_572bee936thrust24THRUST_300001_SM_1000_NS12placeholders2_7E:
	.zero		1
	.type		_ZN34_INTERNAL_3220aa14_4_k_cu_572bee934cuda3std3__45__cpo6rbeginE,@object
	.size		_ZN34_INTERNAL_3220aa14_4_k_cu_572bee934cuda3std3__45__cpo6rbeginE,(_ZN34_INTERNAL_3220aa14_4_k_cu_572bee934cuda3std6ranges3__45__cpo7advanceE - _ZN34_INTERNAL_3220aa14_4_k_cu_572bee934cuda3std3__45__cpo6rbeginE)
_ZN34_INTERNAL_3220aa14_4_k_cu_572bee934cuda3std3__45__cpo6rbeginE:
	.zero		1
	.type		_ZN34_INTERNAL_3220aa14_4_k_cu_572bee934cuda3std6ranges3__45__cpo7advanceE,@object
	.size		_ZN34_INTERNAL_3220aa14_4_k_cu_572bee934cuda3std6ranges3__45__cpo7advanceE,(_ZN34_INTERNAL_3220aa14_4_k_cu_572bee934cuda3std3__47nulloptE - _ZN34_INTERNAL_3220aa14_4_k_cu_572bee934cuda3std6ranges3__45__cpo7advanceE)
_ZN34_INTERNAL_3220aa14_4_k_cu_572bee934cuda3std6ranges3__45__cpo7advanceE:
	.zero		1
	.type		_ZN34_INTERNAL_3220aa14_4_k_cu_572bee934cuda3std3__47nulloptE,@object
	.size		_ZN34_INTERNAL_3220aa14_4_k_cu_572bee934cuda3std3__47nulloptE,(_ZN34_INTERNAL_3220aa14_4_k_cu_572bee934cuda3std6ranges3__45__cpo8distanceE - _ZN34_INTERNAL_3220aa14_4_k_cu_572bee934cuda3std3__47nulloptE)
_ZN34_INTERNAL_3220aa14_4_k_cu_572bee934cuda3std3__47nulloptE:
	.zero		1
	.type		_ZN34_INTERNAL_3220aa14_4_k_cu_572bee934cuda3std6ranges3__45__cpo8distanceE,@object
	.size		_ZN34_INTERNAL_3220aa14_4_k_cu_572bee934cuda3std6ranges3__45__cpo8distanceE,(_ZN34_INTERNAL_3220aa14_4_k_cu_572bee936thrust24THRUST_300001_SM_1000_NS12placeholders2_6E - _ZN34_INTERNAL_3220aa14_4_k_cu_572bee934cuda3std6ranges3__45__cpo8distanceE)
_ZN34_INTERNAL_3220aa14_4_k_cu_572bee934cuda3std6ranges3__45__cpo8distanceE:
	.zero		1
	.type		_ZN34_INTERNAL_3220aa14_4_k_cu_572bee936thrust24THRUST_300001_SM_1000_NS12placeholders2_6E,@object
	.size		_ZN34_INTERNAL_3220aa14_4_k_cu_572bee936thrust24THRUST_300001_SM_1000_NS12placeholders2_6E,(_ZN34_INTERNAL_3220aa14_4_k_cu_572bee934cuda3std3__45__cpo4cendE - _ZN34_INTERNAL_3220aa14_4_k_cu_572bee936thrust24THRUST_300001_SM_1000_NS12placeholders2_6E)
_ZN34_INTERNAL_3220aa14_4_k_cu_572bee936thrust24THRUST_300001_SM_1000_NS12placeholders2_6E:
	.zero		1
	.type		_ZN34_INTERNAL_3220aa14_4_k_cu_572bee934cuda3std3__45__cpo4cendE,@object
	.size		_ZN34_INTERNAL_3220aa14_4_k_cu_572bee934cuda3std3__45__cpo4cendE,(_ZN34_INTERNAL_3220aa14_4_k_cu_572bee934cuda3std6ranges3__45__cpo4cendE - _ZN34_INTERNAL_3220aa14_4_k_cu_572bee934cuda3std3__45__cpo4cendE)
_ZN34_INTERNAL_3220aa14_4_k_cu_572bee934cuda3std3__45__cpo4cendE:
	.zero		1
	.type		_ZN34_INTERNAL_3220aa14_4_k_cu_572bee934cuda3std6ranges3__45__cpo4cendE,@object
	.size		_ZN34_INTERNAL_3220aa14_4_k_cu_572bee934cuda3std6ranges3__45__cpo4cendE,(_ZN34_INTERNAL_3220aa14_4_k_cu_572bee934cuda3std3__420unreachable_sentinelE - _ZN34_INTERNAL_3220aa14_4_k_cu_572bee934cuda3std6ranges3__45__cpo4cendE)
_ZN34_INTERNAL_3220aa14_4_k_cu_572bee934cuda3std6ranges3__45__cpo4cendE:
	.zero		1
	.type		_ZN34_INTERNAL_3220aa14_4_k_cu_572bee934cuda3std3__420unreachable_sentinelE,@object
	.size		_ZN34_INTERNAL_3220aa14_4_k_cu_572bee934cuda3std3__420unreachable_sentinelE,(_ZN34_INTERNAL_3220aa14_4_k_cu_572bee934cuda3std6ranges3__45__cpo5ssizeE - _ZN34_INTERNAL_3220aa14_4_k_cu_572bee934cuda3std3__420unreachable_sentinelE)
_ZN34_INTERNAL_3220aa14_4_k_cu_572bee934cuda3std3__420unreachable_sentinelE:
	.zero		1
	.type		_ZN34_INTERNAL_3220aa14_4_k_cu_572bee934cuda3std6ranges3__45__cpo5ssizeE,@object
	.size		_ZN34_INTERNAL_3220aa14_4_k_cu_572bee934cuda3std6ranges3__45__cpo5ssizeE,(_ZN34_INTERNAL_3220aa14_4_k_cu_572bee936thrust24THRUST_300001_SM_1000_NS12placeholders3_10E - _ZN34_INTERNAL_3220aa14_4_k_cu_572bee934cuda3std6ranges3__45__cpo5ssizeE)
_ZN34_INTERNAL_3220aa14_4_k_cu_572bee934cuda3std6ranges3__45__cpo5ssizeE:
	.zero		1
	.type		_ZN34_INTERNAL_3220aa14_4_k_cu_572bee936thrust24THRUST_300001_SM_1000_NS12placeholders3_10E,@object
	.size		_ZN34_INTERNAL_3220aa14_4_k_cu_572bee936thrust24THRUST_300001_SM_1000_NS12placeholders3_10E,(_ZN34_INTERNAL_3220aa14_4_k_cu_572bee934cuda3std3__45__cpo5crendE - _ZN34_INTERNAL_3220aa14_4_k_cu_572bee936thrust24THRUST_300001_SM_1000_NS12placeholders3_10E)
_ZN34_INTERNAL_3220aa14_4_k_cu_572bee936thrust24THRUST_300001_SM_1000_NS12placeholders3_10E:
	.zero		1
	.type		_ZN34_INTERNAL_3220aa14_4_k_cu_572bee934cuda3std3__45__cpo5crendE,@object
	.size		_ZN34_INTERNAL_3220aa14_4_k_cu_572bee934cuda3std3__45__cpo5crendE,(_ZN34_INTERNAL_3220aa14_4_k_cu_572bee934cuda3std6ranges3__45__cpo4prevE - _ZN34_INTERNAL_3220aa14_4_k_cu_572bee934cuda3std3__45__cpo5crendE)
_ZN34_INTERNAL_3220aa14_4_k_cu_572bee934cuda3std3__45__cpo5crendE:
	.zero		1
	.type		_ZN34_INTERNAL_3220aa14_4_k_cu_572bee934cuda3std6ranges3__45__cpo4prevE,@object
	.size		_ZN34_INTERNAL_3220aa14_4_k_cu_572bee934cuda3std6ranges3__45__cpo4prevE,(_ZN34_INTERNAL_3220aa14_4_k_cu_572bee934cuda3std6ranges3__45__cpo9iter_moveE - _ZN34_INTERNAL_3220aa14_4_k_cu_572bee934cuda3std6ranges3__45__cpo4prevE)
_ZN34_INTERNAL_3220aa14_4_k_cu_572bee934cuda3std6ranges3__45__cpo4prevE:
	.zero		1
	.type		_ZN34_INTERNAL_3220aa14_4_k_cu_572bee934cuda3std6ranges3__45__cpo9iter_moveE,@object
	.size		_ZN34_INTERNAL_3220aa14_4_k_cu_572bee934cuda3std6ranges3__45__cpo9iter_moveE,(_ZN34_INTERNAL_3220aa14_4_k_cu_572bee936thrust24THRUST_300001_SM_1000_NS12placeholders2_2E - _ZN34_INTERNAL_3220aa14_4_k_cu_572bee934cuda3std6ranges3__45__cpo9iter_moveE)
_ZN34_INTERNAL_3220aa14_4_k_cu_572bee934cuda3std6ranges3__45__cpo9iter_moveE:
	.zero		1
	.type		_ZN34_INTERNAL_3220aa14_4_k_cu_572bee936thrust24THRUST_300001_SM_1000_NS12placeholders2_2E,@object
	.size		_ZN34_INTERNAL_3220aa14_4_k_cu_572bee936thrust24THRUST_300001_SM_1000_NS12placeholders2_2E,(_ZN34_INTERNAL_3220aa14_4_k_cu_572bee936thrust24THRUST_300001_SM_1000_NS12placeholders2_4E - _ZN34_INTERNAL_3220aa14_4_k_cu_572bee936thrust24THRUST_300001_SM_1000_NS12placeholders2_2E)
_ZN34_INTERNAL_3220aa14_4_k_cu_572bee936thrust24THRUST_300001_SM_1000_NS12placeholders2_2E:
	.zero		1
	.type		_ZN34_INTERNAL_3220aa14_4_k_cu_572bee936thrust24THRUST_300001_SM_1000_NS12placeholders2_4E,@object
	.size		_ZN34_INTERNAL_3220aa14_4_k_cu_572bee936thrust24THRUST_300001_SM_1000_NS12placeholders2_4E,(_ZN34_INTERNAL_3220aa14_4_k_cu_572bee934cuda3std3__45__cpo3endE - _ZN34_INTERNAL_3220aa14_4_k_cu_572bee936thrust24THRUST_300001_SM_1000_NS12placeholders2_4E)
_ZN34_INTERNAL_3220aa14_4_k_cu_572bee936thrust24THRUST_300001_SM_1000_NS12placeholders2_4E:
	.zero		1
	.type		_ZN34_INTERNAL_3220aa14_4_k_cu_572bee934cuda3std3__45__cpo3endE,@object
	.size		_ZN34_INTERNAL_3220aa14_4_k_cu_572bee934cuda3std3__45__cpo3endE,(_ZN34_INTERNAL_3220aa14_4_k_cu_572bee934cuda3std6ranges3__45__cpo3endE - _ZN34_INTERNAL_3220aa14_4_k_cu_572bee934cuda3std3__45__cpo3endE)
_ZN34_INTERNAL_3220aa14_4_k_cu_572bee934cuda3std3__45__cpo3endE:
	.zero		1
	.type		_ZN34_INTERNAL_3220aa14_4_k_cu_572bee934cuda3std6ranges3__45__cpo3endE,@object
	.size		_ZN34_INTERNAL_3220aa14_4_k_cu_572bee934cuda3std6ranges3__45__cpo3endE,(_ZN34_INTERNAL_3220aa14_4_k_cu_572bee934cuda3std3__419piecewise_constructE - _ZN34_INTERNAL_3220aa14_4_k_cu_572bee934cuda3std6ranges3__45__cpo3endE)
_ZN34_INTERNAL_3220aa14_4_k_cu_572bee934cuda3std6ranges3__45__cpo3endE:
	.zero		1
	.type		_ZN34_INTERNAL_3220aa14_4_k_cu_572bee934cuda3std3__419piecewise_constructE,@object
	.size		_ZN34_INTERNAL_3220aa14_4_k_cu_572bee934cuda3std3__419piecewise_constructE,(_ZN34_INTERNAL_3220aa14_4_k_cu_572bee934cuda3std6ranges3__45__cpo5cdataE - _ZN34_INTERNAL_3220aa14_4_k_cu_572bee934cuda3std3__419piecewise_constructE)
_ZN34_INTERNAL_3220aa14_4_k_cu_572bee934cuda3std3__419piecewise_constructE:
	.zero		1
	.type		_ZN34_INTERNAL_3220aa14_4_k_cu_572bee934cuda3std6ranges3__45__cpo5cdataE,@object
	.size		_ZN34_INTERNAL_3220aa14_4_k_cu_572bee934cuda3std6ranges3__45__cpo5cdataE,(_ZN34_INTERNAL_3220aa14_4_k_cu_572bee936thrust24THRUST_300001_SM_1000_NS12placeholders2_8E - _ZN34_INTERNAL_3220aa14_4_k_cu_572bee934cuda3std6ranges3__45__cpo5cdataE)
_ZN34_INTERNAL_3220aa14_4_k_cu_572bee934cuda3std6ranges3__45__cpo5cdataE:
	.zero		1
	.type		_ZN34_INTERNAL_3220aa14_4_k_cu_572bee936thrust24THRUST_300001_SM_1000_NS12placeholders2_8E,@object
	.size		_ZN34_INTERNAL_3220aa14_4_k_cu_572bee936thrust24THRUST_300001_SM_1000_NS12placeholders2_8E,(_ZN34_INTERNAL_3220aa14_4_k_cu_572bee934cuda3std3__45__cpo4rendE - _ZN34_INTERNAL_3220aa14_4_k_cu_572bee936thrust24THRUST_300001_SM_1000_NS12placeholders2_8E)
_ZN34_INTERNAL_3220aa14_4_k_cu_572bee936thrust24THRUST_300001_SM_1000_NS12placeholders2_8E:
	.zero		1
	.type		_ZN34_INTERNAL_3220aa14_4_k_cu_572bee934cuda3std3__45__cpo4rendE,@object
	.size		_ZN34_INTERNAL_3220aa14_4_k_cu_572bee934cuda3std3__45__cpo4rendE,(_ZN34_INTERNAL_3220aa14_4_k_cu_572bee934cuda3std6ranges3__45__cpo9iter_swapE - _ZN34_INTERNAL_3220aa14_4_k_cu_572bee934cuda3std3__45__cpo4rendE)
_ZN34_INTERNAL_3220aa14_4_k_cu_572bee934cuda3std3__45__cpo4rendE:
	.zero		1
	.type		_ZN34_INTERNAL_3220aa14_4_k_cu_572bee934cuda3std6ranges3__45__cpo9iter_swapE,@object
	.size		_ZN34_INTERNAL_3220aa14_4_k_cu_572bee934cuda3std6ranges3__45__cpo9iter_swapE,(_ZN34_INTERNAL_3220aa14_4_k_cu_572bee934cuda3std3__48unexpectE - _ZN34_INTERNAL_3220aa14_4_k_cu_572bee934cuda3std6ranges3__45__cpo9iter_swapE)
_ZN34_INTERNAL_3220aa14_4_k_cu_572bee934cuda3std6ranges3__45__cpo9iter_swapE:
	.zero		1
	.type		_ZN34_INTERNAL_3220aa14_4_k_cu_572bee934cuda3std3__48unexpectE,@object
	.size		_ZN34_INTERNAL_3220aa14_4_k_cu_572bee934cuda3std3__48unexpectE,(_ZN34_INTERNAL_3220aa14_4_k_cu_572bee936thrust24THRUST_300001_SM_1000_NS6system6detail10sequential3seqE - _ZN34_INTERNAL_3220aa14_4_k_cu_572bee934cuda3std3__48unexpectE)
_ZN34_INTERNAL_3220aa14_4_k_cu_572bee934cuda3std3__48unexpectE:
	.zero		1
	.type		_ZN34_INTERNAL_3220aa14_4_k_cu_572bee936thrust24THRUST_300001_SM_1000_NS6system6detail10sequential3seqE,@object
	.size		_ZN34_INTERNAL_3220aa14_4_k_cu_572bee936thrust24THRUST_300001_SM_1000_NS6system6detail10sequential3seqE,(.L_29 - _ZN34_INTERNAL_3220aa14_4_k_cu_572bee936thrust24THRUST_300001_SM_1000_NS6system6detail10sequential3seqE)
_ZN34_INTERNAL_3220aa14_4_k_cu_572bee936thrust24THRUST_300001_SM_1000_NS6system6detail10sequential3seqE:
	.zero		1
.L_29:


//--------------------- .nv.shared._ZN3cub18CUB_300001_SM_10006detail6reduce18DeviceReduceKernelINS2_10policy_hubIdjN4cuda3__47maximumIvEEE10Policy1000EPdjS8_dNS5_3std3__410__identityEEEvT0_PT3_T1_NS0_13GridEvenShareISI_EET2_T4_ --------------------------
	.section	.nv.shared._ZN3cub18CUB_300001_SM_10006detail6reduce18DeviceReduceKernelINS2_10policy_hubIdjN4cuda3__47maximumIvEEE10Policy1000EPdjS8_dNS5_3std3__410__identityEEEvT0_PT3_T1_NS0_13GridEvenShareISI_EET2_T4_,"aw",@nobits
	.sectionflags	@""
	.align	8
.nv.shared._ZN3cub18CUB_300001_SM_10006detail6reduce18DeviceReduceKernelINS2_10policy_hubIdjN4cuda3__47maximumIvEEE10Policy1000EPdjS8_dNS5_3std3__410__identityEEEvT0_PT3_T1_NS0_13GridEvenShareISI_EET2_T4_:
	.zero		1104


//--------------------- .nv.shared._ZN3cub18CUB_300001_SM_10006detail6reduce28DeviceReduceSingleTileKernelINS2_10policy_hubIdjN4cuda3__47maximumIvEEE10Policy1000EPdSB_jS8_ddNS5_3std3__410__identityEEEvT0_T1_T2_T3_T4_T6_ --------------------------
	.section	.nv.shared._ZN3cub18CUB_300001_SM_10006detail6reduce28DeviceReduceSingleTileKernelINS2_10policy_hubIdjN4cuda3__47maximumIvEEE10Policy1000EPdSB_jS8_ddNS5_3std3__410__identityEEEvT0_T1_T2_T3_T4_T6_,"aw",@nobits
	.sectionflags	@""
	.align	8
.nv.shared._ZN3cub18CUB_300001_SM_10006detail6reduce28DeviceReduceSingleTileKernelINS2_10policy_hubIdjN4cuda3__47maximumIvEEE10Policy1000EPdSB_jS8_ddNS5_3std3__410__identityEEEvT0_T1_T2_T3_T4_T6_:
	.zero		1104


//--------------------- .nv.constant0._ZN3cub18CUB_300001_SM_10006detail6reduce28DeviceReduceSingleTileKernelINS2_10policy_hubIdjN4cuda3__47maximumIvEEE10Policy1000EPdSB_iS8_ddNS5_3std3__410__identityEEEvT0_T1_T2_T3_T4_T6_ --------------------------
	.section	.nv.constant0._ZN3cub18CUB_300001_SM_10006detail6reduce28DeviceReduceSingleTileKernelINS2_10policy_hubIdjN4cuda3__47maximumIvEEE10Policy1000EPdSB_iS8_ddNS5_3std3__410__identityEEEvT0_T1_T2_T3_T4_T6_,"a",@progbits
	.sectionflags	@""
	.align	4
.nv.constant0._ZN3cub18CUB_300001_SM_10006detail6reduce28DeviceReduceSingleTileKernelINS2_10policy_hubIdjN4cuda3__47maximumIvEEE10Policy1000EPdSB_iS8_ddNS5_3std3__410__identityEEEvT0_T1_T2_T3_T4_T6_:
	.zero		929


//--------------------- .nv.constant0._ZN3cub18CUB_300001_SM_10006detail6reduce18DeviceReduceKernelINS2_10policy_hubIdjN4cuda3__47maximumIvEEE10Policy1000EPdjS8_dNS5_3std3__410__identityEEEvT0_PT3_T1_NS0_13GridEvenShareISI_EET2_T4_ --------------------------
	.section	.nv.constant0._ZN3cub18CUB_300001_SM_10006detail6reduce18DeviceReduceKernelINS2_10policy_hubIdjN4cuda3__47maximumIvEEE10Policy1000EPdjS8_dNS5_3std3__410__identityEEEvT0_PT3_T1_NS0_13GridEvenShareISI_EET2_T4_,"a",@progbits
	.sectionflags	@""
	.align	4
.nv.constant0._ZN3cub18CUB_300001_SM_10006detail6reduce18DeviceReduceKernelINS2_10policy_hubIdjN4cuda3__47maximumIvEEE10Policy1000EPdjS8_dNS5_3std3__410__identityEEEvT0_PT3_T1_NS0_13GridEvenShareISI_EET2_T4_:
	.zero		958


//--------------------- .nv.constant0._ZN3cub18CUB_300001_SM_10006detail6reduce28DeviceReduceSingleTileKernelINS2_10policy_hubIdjN4cuda3__47maximumIvEEE10Policy1000EPdSB_jS8_ddNS5_3std3__410__identityEEEvT0_T1_T2_T3_T4_T6_ --------------------------
	.section	.nv.constant0._ZN3cub18CUB_300001_SM_10006detail6reduce28DeviceReduceSingleTileKernelINS2_10policy_hubIdjN4cuda3__47maximumIvEEE10Policy1000EPdSB_jS8_ddNS5_3std3__410__identityEEEvT0_T1_T2_T3_T4_T6_,"a",@progbits
	.sectionflags	@""
	.align	4
.nv.constant0._ZN3cub18CUB_300001_SM_10006detail6reduce28DeviceReduceSingleTileKernelINS2_10policy_hubIdjN4cuda3__47maximumIvEEE10Policy1000EPdSB_jS8_ddNS5_3std3__410__identityEEEvT0_T1_T2_T3_T4_T6_:
	.zero		929


//--------------------- .nv.constant0._ZN3cub18CUB_300001_SM_10006detail11EmptyKernelIvEEvv --------------------------
	.section	.nv.constant0._ZN3cub18CUB_300001_SM_10006detail11EmptyKernelIvEEvv,"a",@progbits
	.sectionflags	@""
	.align	4
.nv.constant0._ZN3cub18CUB_300001_SM_10006detail11EmptyKernelIvEEvv:
	.zero		896


//--------------------- .nv.constant0._Z10calc_errorPdS_S_i --------------------------
	.section	.nv.constant0._Z10calc_errorPdS_S_i,"a",@progbits
	.sectionflags	@""
	.align	4
.nv.constant0._Z10calc_errorPdS_S_i:
	.zero		924


//--------------------- .nv.constant0._Z10calc_arrayPdS_i --------------------------
	.section	.nv.constant0._Z10calc_arrayPdS_i,"a",@progbits
	.sectionflags	@""
	.align	4
.nv.constant0._Z10calc_arrayPdS_i:
	.zero		916


//--------------------- SYMBOLS --------------------------

	.type		.nv.reservedSmem.offset0,@object
	.size		.nv.reservedSmem.offset0,0x4
	.type		.nv.reservedSmem.cap,@object
	.size		.nv.reservedSmem.cap,0x4
